// auto-generated by cutlass_sweep.gemm — config: {"arch": "sm_100", "cluster_m": 8, "cluster_n": 1, "dtype": "e5m2", "dtype_b": "e5m2", "layout": "nt", "stages": 0, "tile_k": 32, "tile_m": 256, "tile_n": 256}
#include "cutlass/cutlass.h"
#include "cutlass/gemm/collective/collective_builder.hpp"
#include "cutlass/gemm/device/gemm_universal_adapter.h"
#include "cutlass/gemm/kernel/gemm_universal.hpp"
#include "cutlass/epilogue/collective/collective_builder.hpp"

using ElemA = cutlass::float_e5m2_t;
using ElemB = cutlass::float_e5m2_t;
using ElemCD = cutlass::float_e5m2_t;
using Acc  = float;
using TileShape    = cute::Shape<cute::_256, cute::_256, cute::_32>;
using ClusterShape = cute::Shape<cute::_8, cute::_1, cute::_1>;

using CollectiveEpilogue = typename cutlass::epilogue::collective::CollectiveBuilder<
    cutlass::arch::Sm100, cutlass::arch::OpClassTensorOp,
    TileShape, ClusterShape,
    cutlass::epilogue::collective::EpilogueTileAuto,
    Acc, Acc,
    ElemCD, cutlass::layout::RowMajor, 128 / cutlass::sizeof_bits<ElemCD>::value,
    ElemCD, cutlass::layout::RowMajor, 128 / cutlass::sizeof_bits<ElemCD>::value,
    cutlass::epilogue::collective::EpilogueScheduleAuto
  >::CollectiveOp;

using CollectiveMainloop = typename cutlass::gemm::collective::CollectiveBuilder<
    cutlass::arch::Sm100, cutlass::arch::OpClassTensorOp,
    ElemA, cutlass::layout::RowMajor, 128 / cutlass::sizeof_bits<ElemA>::value,
    ElemB, cutlass::layout::ColumnMajor, 128 / cutlass::sizeof_bits<ElemB>::value,
    Acc,
    TileShape, ClusterShape,
    cutlass::gemm::collective::StageCountAutoCarveout<static_cast<int>(sizeof(typename CollectiveEpilogue::SharedStorage))>,
    cutlass::gemm::collective::KernelScheduleAuto
  >::CollectiveOp;

using GemmKernel = cutlass::gemm::kernel::GemmUniversal<
    cute::Shape<int,int,int,int>,
    CollectiveMainloop,
    CollectiveEpilogue
>;
using Gemm = cutlass::gemm::device::GemmUniversalAdapter<GemmKernel>;

// Force the device kernel symbol into the cubin without needing a host main.
auto* _anchor = &cutlass::device_kernel<GemmKernel>;


// ===== COMPILED SASS (sm_100a) =====

	.target	sm_100a

	.elftype	@"ET_EXEC"


//--------------------- .note.nv.tkinfo           --------------------------
	.section	.note.nv.tkinfo,"",@"SHT_NOTE"
	.sectionflags	@"SHF_NOTE_NV_TKINFO"
	.tkinfo
        /*0018*/ 	.word	0x00000002
        /*0030*/ 	.string	""
        /*0030*/ 	.string	"ptxas"
        /*0030*/ 	.string	"Cuda compilation tools, release 13.0, V13.0.88"
        /*0030*/ 	.string	"Build cuda_13.0.r13.0/compiler.36424714_0"
        /*0030*/ 	.string	"-arch sm_100a -m 64 "



//--------------------- .note.nv.cuinfo           --------------------------
	.section	.note.nv.cuinfo,"",@"SHT_NOTE"
	.sectionflags	@"SHF_NOTE_NV_CUINFO"
        /*0018*/ 	.short	0x0002
        /*001a*/ 	.short	0x0064
        /*001c*/ 	.short	0x0082
	.zero		2


//--------------------- .nv.info                  --------------------------
	.section	.nv.info,"",@"SHT_CUDA_INFO"
	.align	4


	//----- nvinfo : EIATTR_REGCOUNT
	.align		4
        /*0000*/ 	.byte	0x04, 0x2f
        /*0002*/ 	.short	(.L_20 - .L_19)
	.align		4
.L_19:
        /*0004*/ 	.word	index@(_ZN7cutlass13device_kernelINS_4gemm6kernel13GemmUniversalIN4cute5tupleIJiiiiEEENS1_10collective13CollectiveMmaINS1_35MainloopSm100TmaUmmaWarpSpecializedILi22ELi2ELi2ENS5_IJNS4_1CILi8EEENSA_ILi1EEESC_EEEEENS5_IJNSA_ILi256EEESF_NSA_ILi32EEEEEENS_12float_e5m2_tENS5_IJlSC_lEEESI_SJ_NS4_8TiledMMAINS4_8MMA_AtomIJNS4_10MMA_TraitsINS4_25SM100_MMA_F8F6F4_2x1SM_SSEJSI_SI_fSF_SF_NS4_17integral_constantINS4_4UMMA5MajorELSQ_0EEESR_NSO_INSP_7ScaleInELSS_0EEEST_EEEEEENS4_6LayoutINS5_IJSC_SC_SC_EEENS5_IJNSA_ILi0EEESY_SY_EEEEENS5_IJNS4_10UnderscoreES11_S11_EEEEENS4_18SM100_TMA_2SM_LOADENS4_14ComposedLayoutINS4_7SwizzleILi1ELi4ELi3EEENS4_18smem_ptr_flag_bitsILi8EEENSW_INS5_IJSB_SG_EEENS5_IJSG_SC_EEEEEEEvNS4_8identityENS4_28SM100_TMA_2SM_LOAD_MULTICASTES1D_vS1E_EENS_8epilogue10collective18CollectiveEpilogueINS1H_23Sm100TmaWarpSpecializedILi4ELi2ELi64ELb0ELb0EEEJNS5_IJNSA_ILi128EEESF_SG_EEENS5_IJNSW_IS1M_SC_EENSW_INSA_ILi64EEESC_EEEEESI_SJ_SI_SJ_NS1H_6fusion15FusionCallbacksIS1L_NS1S_17LinearCombinationISI_fSI_fLNS_15FloatRoundStyleE2EEES1N_S1R_JEEENS4_5SM1004TMEM4LOAD26SM100_TMEM_LOAD_32dp32b64xENS4_13SM90_TMA_LOADENS15_INS16_ILi2ELi4ELi3EEES19_NSW_INS5_IJSB_S1P_EEENS5_IJS1P_SC_EEEEEEENS4_39AutoVectorizingCopyWithAssumedAlignmentILi128EEENS4_14SM90_TMA_STOREES27_S29_S29_EEEvvEEEEvNT_6ParamsE)
        /*0008*/ 	.word	0x000000cf


	//----- nvinfo : EIATTR_FRAME_SIZE
	.align		4
.L_20:
        /*000c*/ 	.byte	0x04, 0x11
        /*000e*/ 	.short	(.L_22 - .L_21)
	.align		4
.L_21:
        /*0010*/ 	.word	index@($__internal_2_$__cuda_sm10x_tcgen05_guardrail_trap_unallocated_columns_being_dealloced)
        /*0014*/ 	.word	0x00000000


	//----- nvinfo : EIATTR_FRAME_SIZE
	.align		4
.L_22:
        /*0018*/ 	.byte	0x04, 0x11
        /*001a*/ 	.short	(.L_24 - .L_23)
	.align		4
.L_23:
        /*001c*/ 	.word	index@($__internal_1_$__cuda_sm10x_tcgen05_guardrail_trap_phase_invalid_during_alloc)
        /*0020*/ 	.word	0x00000000


	//----- nvinfo : EIATTR_FRAME_SIZE
	.align		4
.L_24:
        /*0024*/ 	.byte	0x04, 0x11
        /*0026*/ 	.short	(.L_26 - .L_25)
	.align		4
.L_25:
        /*0028*/ 	.word	index@($__internal_0_$__cuda_sm10x_tcgen05_guardrail_trap_col_being_dealloced_not_returned_by_alloc)
        /*002c*/ 	.word	0x00000000


	//----- nvinfo : EIATTR_FRAME_SIZE
	.align		4
.L_26:
        /*0030*/ 	.byte	0x04, 0x11
        /*0032*/ 	.short	(.L_28 - .L_27)
	.align		4
.L_27:
        /*0034*/ 	.word	index@(_ZN7cutlass13device_kernelINS_4gemm6kernel13GemmUniversalIN4cute5tupleIJiiiiEEENS1_10collective13CollectiveMmaINS1_35MainloopSm100TmaUmmaWarpSpecializedILi22ELi2ELi2ENS5_IJNS4_1CILi8EEENSA_ILi1EEESC_EEEEENS5_IJNSA_ILi256EEESF_NSA_ILi32EEEEEENS_12float_e5m2_tENS5_IJlSC_lEEESI_SJ_NS4_8TiledMMAINS4_8MMA_AtomIJNS4_10MMA_TraitsINS4_25SM100_MMA_F8F6F4_2x1SM_SSEJSI_SI_fSF_SF_NS4_17integral_constantINS4_4UMMA5MajorELSQ_0EEESR_NSO_INSP_7ScaleInELSS_0EEEST_EEEEEENS4_6LayoutINS5_IJSC_SC_SC_EEENS5_IJNSA_ILi0EEESY_SY_EEEEENS5_IJNS4_10UnderscoreES11_S11_EEEEENS4_18SM100_TMA_2SM_LOADENS4_14ComposedLayoutINS4_7SwizzleILi1ELi4ELi3EEENS4_18smem_ptr_flag_bitsILi8EEENSW_INS5_IJSB_SG_EEENS5_IJSG_SC_EEEEEEEvNS4_8identityENS4_28SM100_TMA_2SM_LOAD_MULTICASTES1D_vS1E_EENS_8epilogue10collective18CollectiveEpilogueINS1H_23Sm100TmaWarpSpecializedILi4ELi2ELi64ELb0ELb0EEEJNS5_IJNSA_ILi128EEESF_SG_EEENS5_IJNSW_IS1M_SC_EENSW_INSA_ILi64EEESC_EEEEESI_SJ_SI_SJ_NS1H_6fusion15FusionCallbacksIS1L_NS1S_17LinearCombinationISI_fSI_fLNS_15FloatRoundStyleE2EEES1N_S1R_JEEENS4_5SM1004TMEM4LOAD26SM100_TMEM_LOAD_32dp32b64xENS4_13SM90_TMA_LOADENS15_INS16_ILi2ELi4ELi3EEES19_NSW_INS5_IJSB_S1P_EEENS5_IJS1P_SC_EEEEEEENS4_39AutoVectorizingCopyWithAssumedAlignmentILi128EEENS4_14SM90_TMA_STOREES27_S29_S29_EEEvvEEEEvNT_6ParamsE)
        /*0038*/ 	.word	0x00000000


	//----- nvinfo : EIATTR_MIN_STACK_SIZE
	.align		4
.L_28:
        /*003c*/ 	.byte	0x04, 0x12
        /*003e*/ 	.short	(.L_30 - .L_29)
	.align		4
.L_29:
        /*0040*/ 	.word	index@(_ZN7cutlass13device_kernelINS_4gemm6kernel13GemmUniversalIN4cute5tupleIJiiiiEEENS1_10collective13CollectiveMmaINS1_35MainloopSm100TmaUmmaWarpSpecializedILi22ELi2ELi2ENS5_IJNS4_1CILi8EEENSA_ILi1EEESC_EEEEENS5_IJNSA_ILi256EEESF_NSA_ILi32EEEEEENS_12float_e5m2_tENS5_IJlSC_lEEESI_SJ_NS4_8TiledMMAINS4_8MMA_AtomIJNS4_10MMA_TraitsINS4_25SM100_MMA_F8F6F4_2x1SM_SSEJSI_SI_fSF_SF_NS4_17integral_constantINS4_4UMMA5MajorELSQ_0EEESR_NSO_INSP_7ScaleInELSS_0EEEST_EEEEEENS4_6LayoutINS5_IJSC_SC_SC_EEENS5_IJNSA_ILi0EEESY_SY_EEEEENS5_IJNS4_10UnderscoreES11_S11_EEEEENS4_18SM100_TMA_2SM_LOADENS4_14ComposedLayoutINS4_7SwizzleILi1ELi4ELi3EEENS4_18smem_ptr_flag_bitsILi8EEENSW_INS5_IJSB_SG_EEENS5_IJSG_SC_EEEEEEEvNS4_8identityENS4_28SM100_TMA_2SM_LOAD_MULTICASTES1D_vS1E_EENS_8epilogue10collective18CollectiveEpilogueINS1H_23Sm100TmaWarpSpecializedILi4ELi2ELi64ELb0ELb0EEEJNS5_IJNSA_ILi128EEESF_SG_EEENS5_IJNSW_IS1M_SC_EENSW_INSA_ILi64EEESC_EEEEESI_SJ_SI_SJ_NS1H_6fusion15FusionCallbacksIS1L_NS1S_17LinearCombinationISI_fSI_fLNS_15FloatRoundStyleE2EEES1N_S1R_JEEENS4_5SM1004TMEM4LOAD26SM100_TMEM_LOAD_32dp32b64xENS4_13SM90_TMA_LOADENS15_INS16_ILi2ELi4ELi3EEES19_NSW_INS5_IJSB_S1P_EEENS5_IJS1P_SC_EEEEEEENS4_39AutoVectorizingCopyWithAssumedAlignmentILi128EEENS4_14SM90_TMA_STOREES27_S29_S29_EEEvvEEEEvNT_6ParamsE)
        /*0044*/ 	.word	0x00000000
.L_30:


//--------------------- .nv.compat                --------------------------
	.section	.nv.compat,"",@"SHT_CUDA_COMPAT_INFO"
	.align	4
        /*0000*/ 	.byte	0x02, 0x09, 0x01, 0x00, 0x02, 0x02, 0x02, 0x00, 0x02, 0x05, 0x05, 0x00, 0x03, 0x07, 0x01, 0x01
        /*0010*/ 	.byte	0x02, 0x03, 0x01, 0x00, 0x02, 0x06, 0x01, 0x00, 0x04, 0x0b, 0x08, 0x00, 0x09, 0x00, 0x00, 0x00
        /*0020*/ 	.byte	0x00, 0x00, 0x00, 0x00


//--------------------- .nv.info._ZN7cutlass13device_kernelINS_4gemm6kernel13GemmUniversalIN4cute5tupleIJiiiiEEENS1_10collective13CollectiveMmaINS1_35MainloopSm100TmaUmmaWarpSpecializedILi22ELi2ELi2ENS5_IJNS4_1CILi8EEENSA_ILi1EEESC_EEEEENS5_IJNSA_ILi256EEESF_NSA_ILi32EEEEEENS_12float_e5m2_tENS5_IJlSC_lEEESI_SJ_NS4_8TiledMMAINS4_8MMA_AtomIJNS4_10MMA_TraitsINS4_25SM100_MMA_F8F6F4_2x1SM_SSEJSI_SI_fSF_SF_NS4_17integral_constantINS4_4UMMA5MajorELSQ_0EEESR_NSO_INSP_7ScaleInELSS_0EEEST_EEEEEENS4_6LayoutINS5_IJSC_SC_SC_EEENS5_IJNSA_ILi0EEESY_SY_EEEEENS5_IJNS4_10UnderscoreES11_S11_EEEEENS4_18SM100_TMA_2SM_LOADENS4_14ComposedLayoutINS4_7SwizzleILi1ELi4ELi3EEENS4_18smem_ptr_flag_bitsILi8EEENSW_INS5_IJSB_SG_EEENS5_IJSG_SC_EEEEEEEvNS4_8identityENS4_28SM100_TMA_2SM_LOAD_MULTICASTES1D_vS1E_EENS_8epilogue10collective18CollectiveEpilogueINS1H_23Sm100TmaWarpSpecializedILi4ELi2ELi64ELb0ELb0EEEJNS5_IJNSA_ILi128EEESF_SG_EEENS5_IJNSW_IS1M_SC_EENSW_INSA_ILi64EEESC_EEEEESI_SJ_SI_SJ_NS1H_6fusion15FusionCallbacksIS1L_NS1S_17LinearCombinationISI_fSI_fLNS_15FloatRoundStyleE2EEES1N_S1R_JEEENS4_5SM1004TMEM4LOAD26SM100_TMEM_LOAD_32dp32b64xENS4_13SM90_TMA_LOADENS15_INS16_ILi2ELi4ELi3EEES19_NSW_INS5_IJSB_S1P_EEENS5_IJS1P_SC_EEEEEEENS4_39AutoVectorizingCopyWithAssumedAlignmentILi128EEENS4_14SM90_TMA_STOREES27_S29_S29_EEEvvEEEEvNT_6ParamsE --------------------------
	.section	.nv.info._ZN7cutlass13device_kernelINS_4gemm6kernel13GemmUniversalIN4cute5tupleIJiiiiEEENS1_10collective13CollectiveMmaINS1_35MainloopSm100TmaUmmaWarpSpecializedILi22ELi2ELi2ENS5_IJNS4_1CILi8EEENSA_ILi1EEESC_EEEEENS5_IJNSA_ILi256EEESF_NSA_ILi32EEEEEENS_12float_e5m2_tENS5_IJlSC_lEEESI_SJ_NS4_8TiledMMAINS4_8MMA_AtomIJNS4_10MMA_TraitsINS4_25SM100_MMA_F8F6F4_2x1SM_SSEJSI_SI_fSF_SF_NS4_17integral_constantINS4_4UMMA5MajorELSQ_0EEESR_NSO_INSP_7ScaleInELSS_0EEEST_EEEEEENS4_6LayoutINS5_IJSC_SC_SC_EEENS5_IJNSA_ILi0EEESY_SY_EEEEENS5_IJNS4_10UnderscoreES11_S11_EEEEENS4_18SM100_TMA_2SM_LOADENS4_14ComposedLayoutINS4_7SwizzleILi1ELi4ELi3EEENS4_18smem_ptr_flag_bitsILi8EEENSW_INS5_IJSB_SG_EEENS5_IJSG_SC_EEEEEEEvNS4_8identityENS4_28SM100_TMA_2SM_LOAD_MULTICASTES1D_vS1E_EENS_8epilogue10collective18CollectiveEpilogueINS1H_23Sm100TmaWarpSpecializedILi4ELi2ELi64ELb0ELb0EEEJNS5_IJNSA_ILi128EEESF_SG_EEENS5_IJNSW_IS1M_SC_EENSW_INSA_ILi64EEESC_EEEEESI_SJ_SI_SJ_NS1H_6fusion15FusionCallbacksIS1L_NS1S_17LinearCombinationISI_fSI_fLNS_15FloatRoundStyleE2EEES1N_S1R_JEEENS4_5SM1004TMEM4LOAD26SM100_TMEM_LOAD_32dp32b64xENS4_13SM90_TMA_LOADENS15_INS16_ILi2ELi4ELi3EEES19_NSW_INS5_IJSB_S1P_EEENS5_IJS1P_SC_EEEEEEENS4_39AutoVectorizingCopyWithAssumedAlignmentILi128EEENS4_14SM90_TMA_STOREES27_S29_S29_EEEvvEEEEvNT_6ParamsE,"",@"SHT_CUDA_INFO"
	.sectionflags	@""
	.align	4


	//----- nvinfo : EIATTR_CUDA_API_VERSION
	.align		4
        /*0000*/ 	.byte	0x04, 0x37
        /*0002*/ 	.short	(.L_32 - .L_31)
.L_31:
        /*0004*/ 	.word	0x00000082


	//----- nvinfo : EIATTR_KPARAM_INFO
	.align		4
.L_32:
        /*0008*/ 	.byte	0x04, 0x17
        /*000a*/ 	.short	(.L_34 - .L_33)
.L_33:
        /*000c*/ 	.word	0x00000000
        /*0010*/ 	.short	0x0000
        /*0012*/ 	.short	0x0000
        /*0014*/ 	.byte	0x00, 0xf0, 0x01, 0x20


	//----- nvinfo : EIATTR_AT_ENTRY_FRAGMENTS
	.align		4
.L_34:
        /*0018*/ 	.byte	0x04, 0x4f
        /*001a*/ 	.short	(.L_36 - .L_35)


	//   ....[0]....
.L_35:
        /*001c*/ 	.word	0x00000007


	//----- nvinfo : EIATTR_RESERVED_SMEM_USED
	.align		4
.L_36:
        /*0020*/ 	.byte	0x01, 0x41
	.zero		2


	//----- nvinfo : EIATTR_SPARSE_MMA_MASK
	.align		4
        /*0024*/ 	.byte	0x03, 0x50
        /*0026*/ 	.short	0x0000


	//----- nvinfo : EIATTR_TCGEN05_2CTA_USED
	.align		4
        /*0028*/ 	.byte	0x01, 0x52
	.zero		2


	//----- nvinfo : EIATTR_MAXREG_COUNT
	.align		4
        /*002c*/ 	.byte	0x03, 0x1b
        /*002e*/ 	.short	0x00ff


	//----- nvinfo : EIATTR_NUM_BARRIERS
	.align		4
        /*0030*/ 	.byte	0x02, 0x4c
        /*0032*/ 	.byte	0x07
	.zero		1


	//----- nvinfo : EIATTR_EXTERNS
	.align		4
        /*0034*/ 	.byte	0x04, 0x0f
        /*0036*/ 	.short	(.L_38 - .L_37)


	//   ....[0]....
	.align		4
.L_37:
        /*0038*/ 	.word	index@(__assertfail)


	//----- nvinfo : EIATTR_MERCURY_ISA_VERSION
	.align		4
.L_38:
        /*003c*/ 	.byte	0x03, 0x5f
        /*003e*/ 	.short	0x0101


	//----- nvinfo : EIATTR_INT_WARP_WIDE_INSTR_OFFSETS
	.align		4
        /*0040*/ 	.byte	0x04, 0x31
        /*0042*/ 	.short	(.L_40 - .L_39)


	//   ....[0]....
.L_39:
        /*0044*/ 	.word	0x00000fa0


	//   ....[1]....
        /*0048*/ 	.word	0x00001040


	//   ....[2]....
        /*004c*/ 	.word	0x00004d20


	//   ....[3]....
        /*0050*/ 	.word	0x00004d40


	//   ....[4]....
        /*0054*/ 	.word	0x00004d70


	//   ....[5]....
        /*0058*/ 	.word	0x00005930


	//   ....[6]....
        /*005c*/ 	.word	0x00005990


	//   ....[7]....
        /*0060*/ 	.word	0x00005a80


	//   ....[8]....
        /*0064*/ 	.word	0x00005b00


	//   ....[9]....
        /*0068*/ 	.word	0x00005c00


	//   ....[10]....
        /*006c*/ 	.word	0x00005c90


	//   ....[11]....
        /*0070*/ 	.word	0x00005d90


	//   ....[12]....
        /*0074*/ 	.word	0x00005e40


	//----- nvinfo : EIATTR_COOP_GROUP_MASK_REGIDS
	.align		4
.L_40:
        /*0078*/ 	.byte	0x04, 0x29
        /*007a*/ 	.short	(.L_42 - .L_41)


	//   ....[0]....
.L_41:
        /*007c*/ 	.word	0xffffffff


	//   ....[1]....
        /*0080*/ 	.word	0xffffffff


	//   ....[2]....
        /*0084*/ 	.word	0xffffffff


	//   ....[3]....
        /*0088*/ 	.word	0xffffffff


	//   ....[4]....
        /*008c*/ 	.word	0xffffffff


	//   ....[5]....
        /*0090*/ 	.word	0xffffffff


	//   ....[6]....
        /*0094*/ 	.word	0xffffffff


	//   ....[7]....
        /*0098*/ 	.word	0xffffffff


	//   ....[8]....
        /*009c*/ 	.word	0xffffffff


	//   ....[9]....
        /*00a0*/ 	.word	0xffffffff


	//   ....[10]....
        /*00a4*/ 	.word	0xffffffff


	//   ....[11]....
        /*00a8*/ 	.word	0xffffffff


	//   ....[12]....
        /*00ac*/ 	.word	0xffffffff


	//   ....[13]....
        /*00b0*/ 	.word	0xffffffff


	//----- nvinfo : EIATTR_COOP_GROUP_INSTR_OFFSETS
	.align		4
.L_42:
        /*00b4*/ 	.byte	0x04, 0x28
        /*00b6*/ 	.short	(.L_44 - .L_43)


	//   ....[0]....
.L_43:
        /*00b8*/ 	.word	0x000000b0


	//   ....[1]....
        /*00bc*/ 	.word	0x00000520


	//   ....[2]....
        /*00c0*/ 	.word	0x00000950


	//   ....[3]....
        /*00c4*/ 	.word	0x00000ae0


	//   ....[4]....
        /*00c8*/ 	.word	0x00000bd0


	//   ....[5]....
        /*00cc*/ 	.word	0x00000d30


	//   ....[6]....
        /*00d0*/ 	.word	0x00000e80


	//   ....[7]....
        /*00d4*/ 	.word	0x000010c0


	//   ....[8]....
        /*00d8*/ 	.word	0x00002490


	//   ....[9]....
        /*00dc*/ 	.word	0x00003d70


	//   ....[10]....
        /*00e0*/ 	.word	0x00004240


	//   ....[11]....
        /*00e4*/ 	.word	0x00004270


	//   ....[12]....
        /*00e8*/ 	.word	0x00004c20


	//   ....[13]....
        /*00ec*/ 	.word	0x00004e30


	//----- nvinfo : EIATTR_VRC_CTA_INIT_COUNT
	.align		4
.L_44:
        /*00f0*/ 	.byte	0x02, 0x4a
        /*00f2*/ 	.byte	0x80
	.zero		1


	//----- nvinfo : EIATTR_SYSCALL_OFFSETS
	.align		4
        /*00f4*/ 	.byte	0x04, 0x46
        /*00f6*/ 	.short	(.L_46 - .L_45)


	//   ....[0]....
.L_45:
        /*00f8*/ 	.word	0x00006ac0


	//   ....[1]....
        /*00fc*/ 	.word	0x00006c00


	//   ....[2]....
        /*0100*/ 	.word	0x00007490


	//   ....[3]....
        /*0104*/ 	.word	0x00008ab0


	//   ....[4]....
        /*0108*/ 	.word	0x0000a060


	//   ....[5]....
        /*010c*/ 	.word	0x0000b630


	//----- nvinfo : EIATTR_MBARRIER_INSTR_OFFSETS
	.align		4
.L_46:
        /*0110*/ 	.byte	0x04, 0x39
        /*0112*/ 	.short	(.L_48 - .L_47)


	//   ....[0]....
.L_47:
        /*0114*/ 	.word	0x00000670
        /*0118*/ 	.word	0x000000ff
        /*011c*/ 	.word	0x00000000
        /*0120*/ 	.short	0x0100
        /*0122*/ 	.byte	0x04
	.zero		1


	//   ....[1]....
        /*0124*/ 	.word	0x00000680
        /*0128*/ 	.word	0x000000ff
        /*012c*/ 	.word	0x000000b0
        /*0130*/ 	.short	0x0100
        /*0132*/ 	.byte	0x04
	.zero		1


	//   ....[2]....
        /*0134*/ 	.word	0x00000690
        /*0138*/ 	.word	0x000000ff
        /*013c*/ 	.word	0x00000008
        /*0140*/ 	.short	0x0100
        /*0142*/ 	.byte	0x04
	.zero		1


	//   ....[3]....
        /*0144*/ 	.word	0x000006a0
        /*0148*/ 	.word	0x000000ff
        /*014c*/ 	.word	0x000000b8
        /*0150*/ 	.short	0x0100
        /*0152*/ 	.byte	0x04
	.zero		1


	//   ....[4]....
        /*0154*/ 	.word	0x000006b0
        /*0158*/ 	.word	0x000000ff
        /*015c*/ 	.word	0x00000010
        /*0160*/ 	.short	0x0100
        /*0162*/ 	.byte	0x04
	.zero		1


	//   ....[5]....
        /*0164*/ 	.word	0x000006c0
        /*0168*/ 	.word	0x000000ff
        /*016c*/ 	.word	0x000000c0
        /*0170*/ 	.short	0x0100
        /*0172*/ 	.byte	0x04
	.zero		1


	//   ....[6]....
        /*0174*/ 	.word	0x000006d0
        /*0178*/ 	.word	0x000000ff
        /*017c*/ 	.word	0x00000018
        /*0180*/ 	.short	0x0100
        /*0182*/ 	.byte	0x04
	.zero		1


	//   ....[7]....
        /*0184*/ 	.word	0x000006e0
        /*0188*/ 	.word	0x000000ff
        /*018c*/ 	.word	0x000000c8
        /*0190*/ 	.short	0x0100
        /*0192*/ 	.byte	0x04
	.zero		1


	//   ....[8]....
        /*0194*/ 	.word	0x000006f0
        /*0198*/ 	.word	0x000000ff
        /*019c*/ 	.word	0x00000020
        /*01a0*/ 	.short	0x0100
        /*01a2*/ 	.byte	0x04
	.zero		1


	//   ....[9]....
        /*01a4*/ 	.word	0x00000700
        /*01a8*/ 	.word	0x000000ff
        /*01ac*/ 	.word	0x000000d0
        /*01b0*/ 	.short	0x0100
        /*01b2*/ 	.byte	0x04
	.zero		1


	//   ....[10]....
        /*01b4*/ 	.word	0x00000710
        /*01b8*/ 	.word	0x000000ff
        /*01bc*/ 	.word	0x00000028
        /*01c0*/ 	.short	0x0100
        /*01c2*/ 	.byte	0x04
	.zero		1


	//   ....[11]....
        /*01c4*/ 	.word	0x00000720
        /*01c8*/ 	.word	0x000000ff
        /*01cc*/ 	.word	0x000000d8
        /*01d0*/ 	.short	0x0100
        /*01d2*/ 	.byte	0x04
	.zero		1


	//   ....[12]....
        /*01d4*/ 	.word	0x00000730
        /*01d8*/ 	.word	0x000000ff
        /*01dc*/ 	.word	0x00000030
        /*01e0*/ 	.short	0x0100
        /*01e2*/ 	.byte	0x04
	.zero		1


	//   ....[13]....
        /*01e4*/ 	.word	0x00000740
        /*01e8*/ 	.word	0x000000ff
        /*01ec*/ 	.word	0x000000e0
        /*01f0*/ 	.short	0x0100
        /*01f2*/ 	.byte	0x04
	.zero		1


	//   ....[14]....
        /*01f4*/ 	.word	0x00000750
        /*01f8*/ 	.word	0x000000ff
        /*01fc*/ 	.word	0x00000038
        /*0200*/ 	.short	0x0100
        /*0202*/ 	.byte	0x04
	.zero		1


	//   ....[15]....
        /*0204*/ 	.word	0x00000760
        /*0208*/ 	.word	0x000000ff
        /*020c*/ 	.word	0x000000e8
        /*0210*/ 	.short	0x0100
        /*0212*/ 	.byte	0x04
	.zero		1


	//   ....[16]....
        /*0214*/ 	.word	0x00000770
        /*0218*/ 	.word	0x000000ff
        /*021c*/ 	.word	0x00000040
        /*0220*/ 	.short	0x0100
        /*0222*/ 	.byte	0x04
	.zero		1


	//   ....[17]....
        /*0224*/ 	.word	0x00000780
        /*0228*/ 	.word	0x000000ff
        /*022c*/ 	.word	0x000000f0
        /*0230*/ 	.short	0x0100
        /*0232*/ 	.byte	0x04
	.zero		1


	//   ....[18]....
        /*0234*/ 	.word	0x00000790
        /*0238*/ 	.word	0x000000ff
        /*023c*/ 	.word	0x00000048
        /*0240*/ 	.short	0x0100
        /*0242*/ 	.byte	0x04
	.zero		1


	//   ....[19]....
        /*0244*/ 	.word	0x000007a0
        /*0248*/ 	.word	0x000000ff
        /*024c*/ 	.word	0x000000f8
        /*0250*/ 	.short	0x0100
        /*0252*/ 	.byte	0x04
	.zero		1


	//   ....[20]....
        /*0254*/ 	.word	0x000007b0
        /*0258*/ 	.word	0x000000ff
        /*025c*/ 	.word	0x00000050
        /*0260*/ 	.short	0x0100
        /*0262*/ 	.byte	0x04
	.zero		1


	//   ....[21]....
        /*0264*/ 	.word	0x000007c0
        /*0268*/ 	.word	0x000000ff
        /*026c*/ 	.word	0x00000100
        /*0270*/ 	.short	0x0100
        /*0272*/ 	.byte	0x04
	.zero		1


	//   ....[22]....
        /*0274*/ 	.word	0x000007d0
        /*0278*/ 	.word	0x000000ff
        /*027c*/ 	.word	0x00000058
        /*0280*/ 	.short	0x0100
        /*0282*/ 	.byte	0x04
	.zero		1


	//   ....[23]....
        /*0284*/ 	.word	0x000007e0
        /*0288*/ 	.word	0x000000ff
        /*028c*/ 	.word	0x00000108
        /*0290*/ 	.short	0x0100
        /*0292*/ 	.byte	0x04
	.zero		1


	//   ....[24]....
        /*0294*/ 	.word	0x000007f0
        /*0298*/ 	.word	0x000000ff
        /*029c*/ 	.word	0x00000060
        /*02a0*/ 	.short	0x0100
        /*02a2*/ 	.byte	0x04
	.zero		1


	//   ....[25]....
        /*02a4*/ 	.word	0x00000800
        /*02a8*/ 	.word	0x000000ff
        /*02ac*/ 	.word	0x00000110
        /*02b0*/ 	.short	0x0100
        /*02b2*/ 	.byte	0x04
	.zero		1


	//   ....[26]....
        /*02b4*/ 	.word	0x00000810
        /*02b8*/ 	.word	0x000000ff
        /*02bc*/ 	.word	0x00000068
        /*02c0*/ 	.short	0x0100
        /*02c2*/ 	.byte	0x04
	.zero		1


	//   ....[27]....
        /*02c4*/ 	.word	0x00000820
        /*02c8*/ 	.word	0x000000ff
        /*02cc*/ 	.word	0x00000118
        /*02d0*/ 	.short	0x0100
        /*02d2*/ 	.byte	0x04
	.zero		1


	//   ....[28]....
        /*02d4*/ 	.word	0x00000830
        /*02d8*/ 	.word	0x000000ff
        /*02dc*/ 	.word	0x00000070
        /*02e0*/ 	.short	0x0100
        /*02e2*/ 	.byte	0x04
	.zero		1


	//   ....[29]....
        /*02e4*/ 	.word	0x00000840
        /*02e8*/ 	.word	0x000000ff
        /*02ec*/ 	.word	0x00000120
        /*02f0*/ 	.short	0x0100
        /*02f2*/ 	.byte	0x04
	.zero		1


	//   ....[30]....
        /*02f4*/ 	.word	0x00000850
        /*02f8*/ 	.word	0x000000ff
        /*02fc*/ 	.word	0x00000078
        /*0300*/ 	.short	0x0100
        /*0302*/ 	.byte	0x04
	.zero		1


	//   ....[31]....
        /*0304*/ 	.word	0x00000860
        /*0308*/ 	.word	0x000000ff
        /*030c*/ 	.word	0x00000128
        /*0310*/ 	.short	0x0100
        /*0312*/ 	.byte	0x04
	.zero		1


	//   ....[32]....
        /*0314*/ 	.word	0x00000870
        /*0318*/ 	.word	0x000000ff
        /*031c*/ 	.word	0x00000080
        /*0320*/ 	.short	0x0100
        /*0322*/ 	.byte	0x04
	.zero		1


	//   ....[33]....
        /*0324*/ 	.word	0x00000880
        /*0328*/ 	.word	0x000000ff
        /*032c*/ 	.word	0x00000130
        /*0330*/ 	.short	0x0100
        /*0332*/ 	.byte	0x04
	.zero		1


	//   ....[34]....
        /*0334*/ 	.word	0x00000890
        /*0338*/ 	.word	0x000000ff
        /*033c*/ 	.word	0x00000088
        /*0340*/ 	.short	0x0100
        /*0342*/ 	.byte	0x04
	.zero		1


	//   ....[35]....
        /*0344*/ 	.word	0x000008a0
        /*0348*/ 	.word	0x000000ff
        /*034c*/ 	.word	0x00000138
        /*0350*/ 	.short	0x0100
        /*0352*/ 	.byte	0x04
	.zero		1


	//   ....[36]....
        /*0354*/ 	.word	0x000008b0
        /*0358*/ 	.word	0x000000ff
        /*035c*/ 	.word	0x00000090
        /*0360*/ 	.short	0x0100
        /*0362*/ 	.byte	0x04
	.zero		1


	//   ....[37]....
        /*0364*/ 	.word	0x000008c0
        /*0368*/ 	.word	0x000000ff
        /*036c*/ 	.word	0x00000140
        /*0370*/ 	.short	0x0100
        /*0372*/ 	.byte	0x04
	.zero		1


	//   ....[38]....
        /*0374*/ 	.word	0x000008d0
        /*0378*/ 	.word	0x000000ff
        /*037c*/ 	.word	0x00000098
        /*0380*/ 	.short	0x0100
        /*0382*/ 	.byte	0x04
	.zero		1


	//   ....[39]....
        /*0384*/ 	.word	0x000008e0
        /*0388*/ 	.word	0x000000ff
        /*038c*/ 	.word	0x00000148
        /*0390*/ 	.short	0x0100
        /*0392*/ 	.byte	0x04
	.zero		1


	//   ....[40]....
        /*0394*/ 	.word	0x000008f0
        /*0398*/ 	.word	0x000000ff
        /*039c*/ 	.word	0x000000a0
        /*03a0*/ 	.short	0x0100
        /*03a2*/ 	.byte	0x04
	.zero		1


	//   ....[41]....
        /*03a4*/ 	.word	0x00000900
        /*03a8*/ 	.word	0x000000ff
        /*03ac*/ 	.word	0x00000150
        /*03b0*/ 	.short	0x0100
        /*03b2*/ 	.byte	0x04
	.zero		1


	//   ....[42]....
        /*03b4*/ 	.word	0x00000910
        /*03b8*/ 	.word	0x000000ff
        /*03bc*/ 	.word	0x000000a8
        /*03c0*/ 	.short	0x0100
        /*03c2*/ 	.byte	0x04
	.zero		1


	//   ....[43]....
        /*03c4*/ 	.word	0x00000920
        /*03c8*/ 	.word	0x000000ff
        /*03cc*/ 	.word	0x00000158
        /*03d0*/ 	.short	0x0100
        /*03d2*/ 	.byte	0x04
	.zero		1


	//   ....[44]....
        /*03d4*/ 	.word	0x00000a50
        /*03d8*/ 	.word	0x000000ff
        /*03dc*/ 	.word	0x00000160
        /*03e0*/ 	.short	0x0100
        /*03e2*/ 	.byte	0x04
	.zero		1


	//   ....[45]....
        /*03e4*/ 	.word	0x00000a60
        /*03e8*/ 	.word	0x000000ff
        /*03ec*/ 	.word	0x00000180
        /*03f0*/ 	.short	0x0100
        /*03f2*/ 	.byte	0x04
	.zero		1


	//   ....[46]....
        /*03f4*/ 	.word	0x00000a70
        /*03f8*/ 	.word	0x000000ff
        /*03fc*/ 	.word	0x00000168
        /*0400*/ 	.short	0x0100
        /*0402*/ 	.byte	0x04
	.zero		1


	//   ....[47]....
        /*0404*/ 	.word	0x00000a80
        /*0408*/ 	.word	0x000000ff
        /*040c*/ 	.word	0x00000188
        /*0410*/ 	.short	0x0100
        /*0412*/ 	.byte	0x04
	.zero		1


	//   ....[48]....
        /*0414*/ 	.word	0x00000a90
        /*0418*/ 	.word	0x000000ff
        /*041c*/ 	.word	0x00000170
        /*0420*/ 	.short	0x0100
        /*0422*/ 	.byte	0x04
	.zero		1


	//   ....[49]....
        /*0424*/ 	.word	0x00000aa0
        /*0428*/ 	.word	0x000000ff
        /*042c*/ 	.word	0x00000190
        /*0430*/ 	.short	0x0100
        /*0432*/ 	.byte	0x04
	.zero		1


	//   ....[50]....
        /*0434*/ 	.word	0x00000ab0
        /*0438*/ 	.word	0x000000ff
        /*043c*/ 	.word	0x00000178
        /*0440*/ 	.short	0x0100
        /*0442*/ 	.byte	0x04
	.zero		1


	//   ....[51]....
        /*0444*/ 	.word	0x00000ac0
        /*0448*/ 	.word	0x000000ff
        /*044c*/ 	.word	0x00000198
        /*0450*/ 	.short	0x0100
        /*0452*/ 	.byte	0x04
	.zero		1


	//   ....[52]....
        /*0454*/ 	.word	0x00000ba0
        /*0458*/ 	.word	0x000000ff
        /*045c*/ 	.word	0x000001a0
        /*0460*/ 	.short	0x0100
        /*0462*/ 	.byte	0x06
	.zero		1


	//   ....[53]....
        /*0464*/ 	.word	0x00000bb0
        /*0468*/ 	.word	0x000000ff
        /*046c*/ 	.word	0x000001a8
        /*0470*/ 	.short	0x0100
        /*0472*/ 	.byte	0x06
	.zero		1


	//   ....[54]....
        /*0474*/ 	.word	0x00000ce0
        /*0478*/ 	.word	0x000000ff
        /*047c*/ 	.word	0x000001b0
        /*0480*/ 	.short	0x0100
        /*0482*/ 	.byte	0x06
	.zero		1


	//   ....[55]....
        /*0484*/ 	.word	0x00000cf0
        /*0488*/ 	.word	0x000000ff
        /*048c*/ 	.word	0x000001c0
        /*0490*/ 	.short	0x0100
        /*0492*/ 	.byte	0x06
	.zero		1


	//   ....[56]....
        /*0494*/ 	.word	0x00000d00
        /*0498*/ 	.word	0x000000ff
        /*049c*/ 	.word	0x000001b8
        /*04a0*/ 	.short	0x0100
        /*04a2*/ 	.byte	0x06
	.zero		1


	//   ....[57]....
        /*04a4*/ 	.word	0x00000d10
        /*04a8*/ 	.word	0x000000ff
        /*04ac*/ 	.word	0x000001c8
        /*04b0*/ 	.short	0x0100
        /*04b2*/ 	.byte	0x06
	.zero		1


	//   ....[58]....
        /*04b4*/ 	.word	0x00000e30
        /*04b8*/ 	.word	0x000000ff
        /*04bc*/ 	.word	0x000001d0
        /*04c0*/ 	.short	0x0100
        /*04c2*/ 	.byte	0x04
	.zero		1


	//   ....[59]....
        /*04c4*/ 	.word	0x00000e40
        /*04c8*/ 	.word	0x000000ff
        /*04cc*/ 	.word	0x000001e0
        /*04d0*/ 	.short	0x0100
        /*04d2*/ 	.byte	0x04
	.zero		1


	//   ....[60]....
        /*04d4*/ 	.word	0x00000e50
        /*04d8*/ 	.word	0x000000ff
        /*04dc*/ 	.word	0x000001d8
        /*04e0*/ 	.short	0x0100
        /*04e2*/ 	.byte	0x04
	.zero		1


	//   ....[61]....
        /*04e4*/ 	.word	0x00000e60
        /*04e8*/ 	.word	0x000000ff
        /*04ec*/ 	.word	0x000001e8
        /*04f0*/ 	.short	0x0100
        /*04f2*/ 	.byte	0x04
	.zero		1


	//   ....[62]....
        /*04f4*/ 	.word	0x00000f50
        /*04f8*/ 	.word	0x000000ff
        /*04fc*/ 	.word	0x000001f0
        /*0500*/ 	.short	0x0100
        /*0502*/ 	.byte	0x04
	.zero		1


	//   ....[63]....
        /*0504*/ 	.word	0x00000f60
        /*0508*/ 	.word	0x000000ff
        /*050c*/ 	.word	0x00000200
        /*0510*/ 	.short	0x0100
        /*0512*/ 	.byte	0x04
	.zero		1


	//   ....[64]....
        /*0514*/ 	.word	0x00000f70
        /*0518*/ 	.word	0x000000ff
        /*051c*/ 	.word	0x000001f8
        /*0520*/ 	.short	0x0100
        /*0522*/ 	.byte	0x04
	.zero		1


	//   ....[65]....
        /*0524*/ 	.word	0x00000f80
        /*0528*/ 	.word	0x000000ff
        /*052c*/ 	.word	0x00000208
        /*0530*/ 	.short	0x0100
        /*0532*/ 	.byte	0x04
	.zero		1


	//   ....[66]....
        /*0534*/ 	.word	0x00001080
        /*0538*/ 	.word	0x000000ff
        /*053c*/ 	.word	0x00000210
        /*0540*/ 	.short	0x0100
        /*0542*/ 	.byte	0x06
	.zero		1


	//   ....[67]....
        /*0544*/ 	.word	0x00001cc0
        /*0548*/ 	.word	0x00000003
        /*054c*/ 	.word	0x00000200
        /*0550*/ 	.short	0x010a
        /*0552*/ 	.byte	0xff
	.zero		1


	//   ....[68]....
        /*0554*/ 	.word	0x00001cf0
        /*0558*/ 	.word	0x00000003
        /*055c*/ 	.word	0x000001f0
        /*0560*/ 	.short	0x0101
        /*0562*/ 	.byte	0xff
	.zero		1


	//   ....[69]....
        /*0564*/ 	.word	0x00001db0
        /*0568*/ 	.word	0x000000ff
        /*056c*/ 	.word	0x000000b0
        /*0570*/ 	.short	0x010a
        /*0572*/ 	.byte	0x04
	.zero		1


	//   ....[70]....
        /*0574*/ 	.word	0x00001e70
        /*0578*/ 	.word	0x000000ff
        /*057c*/ 	.word	0x000000b0
        /*0580*/ 	.short	0x010a
        /*0582*/ 	.byte	0x21
	.zero		1


	//   ....[71]....
        /*0584*/ 	.word	0x00002020
        /*0588*/ 	.word	0x000000ff
        /*058c*/ 	.word	0x000000b0
        /*0590*/ 	.short	0x010a
        /*0592*/ 	.byte	0x05
	.zero		1


	//   ....[72]....
        /*0594*/ 	.word	0x00002130
        /*0598*/ 	.word	0x000000ff
        /*059c*/ 	.word	0x000001a8
        /*05a0*/ 	.short	0x0101
        /*05a2*/ 	.byte	0x06
	.zero		1


	//   ....[73]....
        /*05a4*/ 	.word	0x00002150
        /*05a8*/ 	.word	0x000000ff
        /*05ac*/ 	.word	0x000000b0
        /*05b0*/ 	.short	0x010a
        /*05b2*/ 	.byte	0x04
	.zero		1


	//   ....[74]....
        /*05b4*/ 	.word	0x000021d0
        /*05b8*/ 	.word	0x000000ff
        /*05bc*/ 	.word	0x000000b0
        /*05c0*/ 	.short	0x010a
        /*05c2*/ 	.byte	0x11
	.zero		1


	//   ....[75]....
        /*05c4*/ 	.word	0x00002360
        /*05c8*/ 	.word	0x000000ff
        /*05cc*/ 	.word	0x000000b0
        /*05d0*/ 	.short	0x010a
        /*05d2*/ 	.byte	0x05
	.zero		1


	//   ....[76]....
        /*05d4*/ 	.word	0x000024c0
        /*05d8*/ 	.word	0x00000003
        /*05dc*/ 	.word	0x000001b0
        /*05e0*/ 	.short	0x010a
        /*05e2*/ 	.byte	0xff
	.zero		1


	//   ....[77]....
        /*05e4*/ 	.word	0x00002610
        /*05e8*/ 	.word	0x00000000
        /*05ec*/ 	.word	0x00000000
        /*05f0*/ 	.short	0x0101
        /*05f2*/ 	.byte	0xff
	.zero		1


	//   ....[78]....
        /*05f4*/ 	.word	0x00002bd0
        /*05f8*/ 	.word	0x000000ff
        /*05fc*/ 	.word	0x00000000
        /*0600*/ 	.short	0x010a
        /*0602*/ 	.byte	0x04
	.zero		1


	//   ....[79]....
        /*0604*/ 	.word	0x00002c60
        /*0608*/ 	.word	0x000000ff
        /*060c*/ 	.word	0x00000000
        /*0610*/ 	.short	0x010a
        /*0612*/ 	.byte	0x05
	.zero		1


	//   ....[80]....
        /*0614*/ 	.word	0x00002cf0
        /*0618*/ 	.word	0x000000ff
        /*061c*/ 	.word	0x00000000
        /*0620*/ 	.short	0x010a
        /*0622*/ 	.byte	0x05
	.zero		1


	//   ....[81]....
        /*0624*/ 	.word	0x00002d80
        /*0628*/ 	.word	0x000000ff
        /*062c*/ 	.word	0x00000000
        /*0630*/ 	.short	0x010a
        /*0632*/ 	.byte	0x05
	.zero		1


	//   ....[82]....
        /*0634*/ 	.word	0x00002e10
        /*0638*/ 	.word	0x000000ff
        /*063c*/ 	.word	0x00000000
        /*0640*/ 	.short	0x010a
        /*0642*/ 	.byte	0x05
	.zero		1


	//   ....[83]....
        /*0644*/ 	.word	0x00002ea0
        /*0648*/ 	.word	0x000000ff
        /*064c*/ 	.word	0x00000000
        /*0650*/ 	.short	0x010a
        /*0652*/ 	.byte	0x05
	.zero		1


	//   ....[84]....
        /*0654*/ 	.word	0x00002f30
        /*0658*/ 	.word	0x000000ff
        /*065c*/ 	.word	0x00000000
        /*0660*/ 	.short	0x010a
        /*0662*/ 	.byte	0x05
	.zero		1


	//   ....[85]....
        /*0664*/ 	.word	0x00002fc0
        /*0668*/ 	.word	0x000000ff
        /*066c*/ 	.word	0x00000000
        /*0670*/ 	.short	0x010a
        /*0672*/ 	.byte	0x05
	.zero		1


	//   ....[86]....
        /*0674*/ 	.word	0x00003050
        /*0678*/ 	.word	0x000000ff
        /*067c*/ 	.word	0x00000000
        /*0680*/ 	.short	0x010a
        /*0682*/ 	.byte	0x05
	.zero		1


	//   ....[87]....
        /*0684*/ 	.word	0x000030e0
        /*0688*/ 	.word	0x000000ff
        /*068c*/ 	.word	0x00000000
        /*0690*/ 	.short	0x010a
        /*0692*/ 	.byte	0x05
	.zero		1


	//   ....[88]....
        /*0694*/ 	.word	0x00003170
        /*0698*/ 	.word	0x000000ff
        /*069c*/ 	.word	0x00000000
        /*06a0*/ 	.short	0x010a
        /*06a2*/ 	.byte	0x05
	.zero		1


	//   ....[89]....
        /*06a4*/ 	.word	0x00003200
        /*06a8*/ 	.word	0x000000ff
        /*06ac*/ 	.word	0x00000000
        /*06b0*/ 	.short	0x010a
        /*06b2*/ 	.byte	0x05
	.zero		1


	//   ....[90]....
        /*06b4*/ 	.word	0x00003290
        /*06b8*/ 	.word	0x000000ff
        /*06bc*/ 	.word	0x00000000
        /*06c0*/ 	.short	0x010a
        /*06c2*/ 	.byte	0x05
	.zero		1


	//   ....[91]....
        /*06c4*/ 	.word	0x00003320
        /*06c8*/ 	.word	0x000000ff
        /*06cc*/ 	.word	0x00000000
        /*06d0*/ 	.short	0x010a
        /*06d2*/ 	.byte	0x05
	.zero		1


	//   ....[92]....
        /*06d4*/ 	.word	0x000033b0
        /*06d8*/ 	.word	0x000000ff
        /*06dc*/ 	.word	0x00000000
        /*06e0*/ 	.short	0x010a
        /*06e2*/ 	.byte	0x05
	.zero		1


	//   ....[93]....
        /*06e4*/ 	.word	0x00003440
        /*06e8*/ 	.word	0x000000ff
        /*06ec*/ 	.word	0x00000000
        /*06f0*/ 	.short	0x010a
        /*06f2*/ 	.byte	0x05
	.zero		1


	//   ....[94]....
        /*06f4*/ 	.word	0x000034d0
        /*06f8*/ 	.word	0x000000ff
        /*06fc*/ 	.word	0x00000000
        /*0700*/ 	.short	0x010a
        /*0702*/ 	.byte	0x05
	.zero		1


	//   ....[95]....
        /*0704*/ 	.word	0x00003560
        /*0708*/ 	.word	0x000000ff
        /*070c*/ 	.word	0x00000000
        /*0710*/ 	.short	0x010a
        /*0712*/ 	.byte	0x05
	.zero		1


	//   ....[96]....
        /*0714*/ 	.word	0x000035f0
        /*0718*/ 	.word	0x000000ff
        /*071c*/ 	.word	0x00000000
        /*0720*/ 	.short	0x010a
        /*0722*/ 	.byte	0x05
	.zero		1


	//   ....[97]....
        /*0724*/ 	.word	0x00003680
        /*0728*/ 	.word	0x000000ff
        /*072c*/ 	.word	0x00000000
        /*0730*/ 	.short	0x010a
        /*0732*/ 	.byte	0x05
	.zero		1


	//   ....[98]....
        /*0734*/ 	.word	0x00003710
        /*0738*/ 	.word	0x000000ff
        /*073c*/ 	.word	0x00000000
        /*0740*/ 	.short	0x010a
        /*0742*/ 	.byte	0x05
	.zero		1


	//   ....[99]....
        /*0744*/ 	.word	0x000037b0
        /*0748*/ 	.word	0x00000000
        /*074c*/ 	.word	0x00000000
        /*0750*/ 	.short	0x010a
        /*0752*/ 	.byte	0xff
	.zero		1


	//   ....[100]....
        /*0754*/ 	.word	0x000038d0
        /*0758*/ 	.word	0x00000000
        /*075c*/ 	.word	0x000001f0
        /*0760*/ 	.short	0x010a
        /*0762*/ 	.byte	0xff
	.zero		1


	//   ....[101]....
        /*0764*/ 	.word	0x00003940
        /*0768*/ 	.word	0x00000004
        /*076c*/ 	.word	0x00000000
        /*0770*/ 	.short	0x0101
        /*0772*/ 	.byte	0xff
	.zero		1


	//   ....[102]....
        /*0774*/ 	.word	0x00003960
        /*0778*/ 	.word	0x000000ff
        /*077c*/ 	.word	0x000001c0
        /*0780*/ 	.short	0x010a
        /*0782*/ 	.byte	0x04
	.zero		1


	//   ....[103]....
        /*0784*/ 	.word	0x00003a80
        /*0788*/ 	.word	0x00000000
        /*078c*/ 	.word	0x000001b0
        /*0790*/ 	.short	0x010a
        /*0792*/ 	.byte	0xff
	.zero		1


	//   ....[104]....
        /*0794*/ 	.word	0x00003b80
        /*0798*/ 	.word	0x00000000
        /*079c*/ 	.word	0x00000000
        /*07a0*/ 	.short	0x0101
        /*07a2*/ 	.byte	0xff
	.zero		1


	//   ....[105]....
        /*07a4*/ 	.word	0x00003c10
        /*07a8*/ 	.word	0x000000ff
        /*07ac*/ 	.word	0x000001c0
        /*07b0*/ 	.short	0x0106
        /*07b2*/ 	.byte	0x04
	.zero		1


	//   ....[106]....
        /*07b4*/ 	.word	0x00003c30
        /*07b8*/ 	.word	0x000000ff
        /*07bc*/ 	.word	0x000001c0
        /*07c0*/ 	.short	0x010a
        /*07c2*/ 	.byte	0x04
	.zero		1


	//   ....[107]....
        /*07c4*/ 	.word	0x00003cc0
        /*07c8*/ 	.word	0x000000ff
        /*07cc*/ 	.word	0x000001c0
        /*07d0*/ 	.short	0x0106
        /*07d2*/ 	.byte	0x07
	.zero		1


	//   ....[108]....
        /*07d4*/ 	.word	0x00003d00
        /*07d8*/ 	.word	0x00000000
        /*07dc*/ 	.word	0x000001c0
        /*07e0*/ 	.short	0x010a
        /*07e2*/ 	.byte	0xff
	.zero		1


	//   ....[109]....
        /*07e4*/ 	.word	0x00003f40
        /*07e8*/ 	.word	0x000000ff
        /*07ec*/ 	.word	0x00000008
        /*07f0*/ 	.short	0x010a
        /*07f2*/ 	.byte	0x05
	.zero		1


	//   ....[110]....
        /*07f4*/ 	.word	0x00003f60
        /*07f8*/ 	.word	0x000000ff
        /*07fc*/ 	.word	0x00000008
        /*0800*/ 	.short	0x010a
        /*0802*/ 	.byte	0x05
	.zero		1


	//   ....[111]....
        /*0804*/ 	.word	0x000040f0
        /*0808*/ 	.word	0x000000ff
        /*080c*/ 	.word	0x00000008
        /*0810*/ 	.short	0x010a
        /*0812*/ 	.byte	0x05
	.zero		1


	//   ....[112]....
        /*0814*/ 	.word	0x00004110
        /*0818*/ 	.word	0x000000ff
        /*081c*/ 	.word	0x00000008
        /*0820*/ 	.short	0x010a
        /*0822*/ 	.byte	0x05
	.zero		1


	//   ....[113]....
        /*0824*/ 	.word	0x000041d0
        /*0828*/ 	.word	0x000000ff
        /*082c*/ 	.word	0x00000000
        /*0830*/ 	.short	0x0101
        /*0832*/ 	.byte	0x04
	.zero		1


	//   ....[114]....
        /*0834*/ 	.word	0x000044b0
        /*0838*/ 	.word	0x00000000
        /*083c*/ 	.word	0x000001b0
        /*0840*/ 	.short	0x010a
        /*0842*/ 	.byte	0xff
	.zero		1


	//   ....[115]....
        /*0844*/ 	.word	0x00004570
        /*0848*/ 	.word	0x00000000
        /*084c*/ 	.word	0x00000000
        /*0850*/ 	.short	0x0101
        /*0852*/ 	.byte	0xff
	.zero		1


	//   ....[116]....
        /*0854*/ 	.word	0x00004620
        /*0858*/ 	.word	0x000000ff
        /*085c*/ 	.word	0x00000000
        /*0860*/ 	.short	0x010a
        /*0862*/ 	.byte	0x04
	.zero		1


	//   ....[117]....
        /*0864*/ 	.word	0x00004630
        /*0868*/ 	.word	0x000000ff
        /*086c*/ 	.word	0x000001e0
        /*0870*/ 	.short	0x010a
        /*0872*/ 	.byte	0x13
	.zero		1


	//   ....[118]....
        /*0874*/ 	.word	0x000046f0
        /*0878*/ 	.word	0x000000ff
        /*087c*/ 	.word	0x00000000
        /*0880*/ 	.short	0x010a
        /*0882*/ 	.byte	0x06
	.zero		1


	//   ....[119]....
        /*0884*/ 	.word	0x00004810
        /*0888*/ 	.word	0x000000ff
        /*088c*/ 	.word	0x00000000
        /*0890*/ 	.short	0x010a
        /*0892*/ 	.byte	0x04
	.zero		1


	//   ....[120]....
        /*0894*/ 	.word	0x00004a30
        /*0898*/ 	.word	0x000000ff
        /*089c*/ 	.word	0x00000000
        /*08a0*/ 	.short	0x010a
        /*08a2*/ 	.byte	0x04
	.zero		1


	//   ....[121]....
        /*08a4*/ 	.word	0x00004ad0
        /*08a8*/ 	.word	0x00000000
        /*08ac*/ 	.word	0x00000000
        /*08b0*/ 	.short	0x010a
        /*08b2*/ 	.byte	0xff
	.zero		1


	//   ....[122]....
        /*08b4*/ 	.word	0x00004b10
        /*08b8*/ 	.word	0x00000000
        /*08bc*/ 	.word	0x00000000
        /*08c0*/ 	.short	0x010a
        /*08c2*/ 	.byte	0xff
	.zero		1


	//   ....[123]....
        /*08c4*/ 	.word	0x00004b80
        /*08c8*/ 	.word	0x000000ff
        /*08cc*/ 	.word	0x00000000
        /*08d0*/ 	.short	0x0101
        /*08d2*/ 	.byte	0x04
	.zero		1


	//   ....[124]....
        /*08d4*/ 	.word	0x00004bc0
        /*08d8*/ 	.word	0x000000ff
        /*08dc*/ 	.word	0x00000210
        /*08e0*/ 	.short	0x010a
        /*08e2*/ 	.byte	0x0d
	.zero		1


	//   ....[125]....
        /*08e4*/ 	.word	0x00004c10
        /*08e8*/ 	.word	0x000000ff
        /*08ec*/ 	.word	0x00000000
        /*08f0*/ 	.short	0x0101
        /*08f2*/ 	.byte	0x04
	.zero		1


	//   ....[126]....
        /*08f4*/ 	.word	0x000050f0
        /*08f8*/ 	.word	0x00000008
        /*08fc*/ 	.word	0x000001b0
        /*0900*/ 	.short	0x010a
        /*0902*/ 	.byte	0xff
	.zero		1


	//   ....[127]....
        /*0904*/ 	.word	0x00005260
        /*0908*/ 	.word	0x00000000
        /*090c*/ 	.word	0x00000000
        /*0910*/ 	.short	0x0101
        /*0912*/ 	.byte	0xff
	.zero		1


	//   ....[128]....
        /*0914*/ 	.word	0x00005740
        /*0918*/ 	.word	0x000000ff
        /*091c*/ 	.word	0x000001a8
        /*0920*/ 	.short	0x010a
        /*0922*/ 	.byte	0x15
	.zero		1


	//   ....[129]....
        /*0924*/ 	.word	0x000058d0
        /*0928*/ 	.word	0x000000ff
        /*092c*/ 	.word	0x00000180
        /*0930*/ 	.short	0x010a
        /*0932*/ 	.byte	0x15
	.zero		1


	//   ....[130]....
        /*0934*/ 	.word	0x00005a20
        /*0938*/ 	.word	0x000000ff
        /*093c*/ 	.word	0x00000160
        /*0940*/ 	.short	0x010b
        /*0942*/ 	.byte	0x15
	.zero		1


	//   ....[131]....
        /*0944*/ 	.word	0x00005a40
        /*0948*/ 	.word	0x000000ff
        /*094c*/ 	.word	0x00000000
        /*0950*/ 	.short	0x0101
        /*0952*/ 	.byte	0x04
	.zero		1


	//   ....[132]....
        /*0954*/ 	.word	0x00005a50
        /*0958*/ 	.word	0x000000ff
        /*095c*/ 	.word	0x00000188
        /*0960*/ 	.short	0x010a
        /*0962*/ 	.byte	0x15
	.zero		1


	//   ....[133]....
        /*0964*/ 	.word	0x00005ba0
        /*0968*/ 	.word	0x000000ff
        /*096c*/ 	.word	0x00000168
        /*0970*/ 	.short	0x010b
        /*0972*/ 	.byte	0x15
	.zero		1


	//   ....[134]....
        /*0974*/ 	.word	0x00005bc0
        /*0978*/ 	.word	0x000000ff
        /*097c*/ 	.word	0x00000000
        /*0980*/ 	.short	0x0101
        /*0982*/ 	.byte	0x04
	.zero		1


	//   ....[135]....
        /*0984*/ 	.word	0x00005bd0
        /*0988*/ 	.word	0x000000ff
        /*098c*/ 	.word	0x00000190
        /*0990*/ 	.short	0x010a
        /*0992*/ 	.byte	0x15
	.zero		1


	//   ....[136]....
        /*0994*/ 	.word	0x00005d30
        /*0998*/ 	.word	0x000000ff
        /*099c*/ 	.word	0x00000170
        /*09a0*/ 	.short	0x010b
        /*09a2*/ 	.byte	0x15
	.zero		1


	//   ....[137]....
        /*09a4*/ 	.word	0x00005d50
        /*09a8*/ 	.word	0x000000ff
        /*09ac*/ 	.word	0x00000000
        /*09b0*/ 	.short	0x0101
        /*09b2*/ 	.byte	0x04
	.zero		1


	//   ....[138]....
        /*09b4*/ 	.word	0x00005d60
        /*09b8*/ 	.word	0x000000ff
        /*09bc*/ 	.word	0x00000198
        /*09c0*/ 	.short	0x010a
        /*09c2*/ 	.byte	0x15
	.zero		1


	//   ....[139]....
        /*09c4*/ 	.word	0x00005f60
        /*09c8*/ 	.word	0x000000ff
        /*09cc*/ 	.word	0x00000178
        /*09d0*/ 	.short	0x010b
        /*09d2*/ 	.byte	0x15
	.zero		1


	//   ....[140]....
        /*09d4*/ 	.word	0x00005f70
        /*09d8*/ 	.word	0x000000ff
        /*09dc*/ 	.word	0x00000000
        /*09e0*/ 	.short	0x0101
        /*09e2*/ 	.byte	0x29
	.zero		1


	//   ....[141]....
        /*09e4*/ 	.word	0x00005fa0
        /*09e8*/ 	.word	0x000000ff
        /*09ec*/ 	.word	0x00000180
        /*09f0*/ 	.short	0x010a
        /*09f2*/ 	.byte	0x15
	.zero		1


	//   ....[142]....
        /*09f4*/ 	.word	0x00005fc0
        /*09f8*/ 	.word	0x000000ff
        /*09fc*/ 	.word	0x00000188
        /*0a00*/ 	.short	0x010a
        /*0a02*/ 	.byte	0x15
	.zero		1


	//   ....[143]....
        /*0a04*/ 	.word	0x00005fe0
        /*0a08*/ 	.word	0x000000ff
        /*0a0c*/ 	.word	0x00000190
        /*0a10*/ 	.short	0x010a
        /*0a12*/ 	.byte	0x15
	.zero		1


	//   ....[144]....
        /*0a14*/ 	.word	0x00006020
        /*0a18*/ 	.word	0x00000000
        /*0a1c*/ 	.word	0x00000198
        /*0a20*/ 	.short	0x010a
        /*0a22*/ 	.byte	0xff
	.zero		1


	//   ....[145]....
        /*0a24*/ 	.word	0x00006350
        /*0a28*/ 	.word	0x00000003
        /*0a2c*/ 	.word	0x000001b0
        /*0a30*/ 	.short	0x010a
        /*0a32*/ 	.byte	0xff
	.zero		1


	//   ....[146]....
        /*0a34*/ 	.word	0x000064d0
        /*0a38*/ 	.word	0x00000000
        /*0a3c*/ 	.word	0x00000000
        /*0a40*/ 	.short	0x0101
        /*0a42*/ 	.byte	0xff
	.zero		1


	//   ....[147]....
        /*0a44*/ 	.word	0x00007030
        /*0a48*/ 	.word	0x00000003
        /*0a4c*/ 	.word	0x00000160
        /*0a50*/ 	.short	0x010a
        /*0a52*/ 	.byte	0xff
	.zero		1


	//   ....[148]....
        /*0a54*/ 	.word	0x00007070
        /*0a58*/ 	.word	0x000000a3
        /*0a5c*/ 	.word	0x000001d0
        /*0a60*/ 	.short	0x010a
        /*0a62*/ 	.byte	0xff
	.zero		1


	//   ....[149]....
        /*0a64*/ 	.word	0x000071a0
        /*0a68*/ 	.word	0x00000003
        /*0a6c*/ 	.word	0x00000160
        /*0a70*/ 	.short	0x010a
        /*0a72*/ 	.byte	0xff
	.zero		1


	//   ....[150]....
        /*0a74*/ 	.word	0x000072e0
        /*0a78*/ 	.word	0x00000000
        /*0a7c*/ 	.word	0x00000000
        /*0a80*/ 	.short	0x0101
        /*0a82*/ 	.byte	0xff
	.zero		1


	//   ....[151]....
        /*0a84*/ 	.word	0x00007360
        /*0a88*/ 	.word	0x000000a3
        /*0a8c*/ 	.word	0x000001d0
        /*0a90*/ 	.short	0x010a
        /*0a92*/ 	.byte	0xff
	.zero		1


	//   ....[152]....
        /*0a94*/ 	.word	0x00008710
        /*0a98*/ 	.word	0x000000bf
        /*0a9c*/ 	.word	0x00000160
        /*0aa0*/ 	.short	0x010a
        /*0aa2*/ 	.byte	0xff
	.zero		1


	//   ....[153]....
        /*0aa4*/ 	.word	0x000087e0
        /*0aa8*/ 	.word	0x000000bf
        /*0aac*/ 	.word	0x00000160
        /*0ab0*/ 	.short	0x010a
        /*0ab2*/ 	.byte	0xff
	.zero		1


	//   ....[154]....
        /*0ab4*/ 	.word	0x00008920
        /*0ab8*/ 	.word	0x00000000
        /*0abc*/ 	.word	0x00000000
        /*0ac0*/ 	.short	0x0101
        /*0ac2*/ 	.byte	0xff
	.zero		1


	//   ....[155]....
        /*0ac4*/ 	.word	0x00009cc0
        /*0ac8*/ 	.word	0x00000000
        /*0acc*/ 	.word	0x00000160
        /*0ad0*/ 	.short	0x010a
        /*0ad2*/ 	.byte	0xff
	.zero		1


	//   ....[156]....
        /*0ad4*/ 	.word	0x00009d90
        /*0ad8*/ 	.word	0x00000000
        /*0adc*/ 	.word	0x00000160
        /*0ae0*/ 	.short	0x010a
        /*0ae2*/ 	.byte	0xff
	.zero		1


	//   ....[157]....
        /*0ae4*/ 	.word	0x00009ed0
        /*0ae8*/ 	.word	0x00000000
        /*0aec*/ 	.word	0x00000000
        /*0af0*/ 	.short	0x0101
        /*0af2*/ 	.byte	0xff
	.zero		1


	//   ....[158]....
        /*0af4*/ 	.word	0x0000b2a0
        /*0af8*/ 	.word	0x00000000
        /*0afc*/ 	.word	0x00000160
        /*0b00*/ 	.short	0x010a
        /*0b02*/ 	.byte	0xff
	.zero		1


	//   ....[159]....
        /*0b04*/ 	.word	0x0000b370
        /*0b08*/ 	.word	0x00000000
        /*0b0c*/ 	.word	0x00000160
        /*0b10*/ 	.short	0x010a
        /*0b12*/ 	.byte	0xff
	.zero		1


	//   ....[160]....
        /*0b14*/ 	.word	0x0000b4b0
        /*0b18*/ 	.word	0x00000000
        /*0b1c*/ 	.word	0x00000000
        /*0b20*/ 	.short	0x0101
        /*0b22*/ 	.byte	0xff
	.zero		1


	//   ....[161]....
        /*0b24*/ 	.word	0x0000b8e0
        /*0b28*/ 	.word	0x000000a3
        /*0b2c*/ 	.word	0x00000000
        /*0b30*/ 	.short	0x0101
        /*0b32*/ 	.byte	0xff
	.zero		1


	//   ....[162]....
        /*0b34*/ 	.word	0x0000c950
        /*0b38*/ 	.word	0x00000003
        /*0b3c*/ 	.word	0x00000200
        /*0b40*/ 	.short	0x010a
        /*0b42*/ 	.byte	0xff
	.zero		1


	//   ....[163]....
        /*0b44*/ 	.word	0x0000c9b0
        /*0b48*/ 	.word	0x00000000
        /*0b4c*/ 	.word	0x000000b0
        /*0b50*/ 	.short	0x010a
        /*0b52*/ 	.byte	0xff
	.zero		1


	//   ....[164]....
        /*0b54*/ 	.word	0x0000ca10
        /*0b58*/ 	.word	0x00000000
        /*0b5c*/ 	.word	0x000000b0
        /*0b60*/ 	.short	0x010a
        /*0b62*/ 	.byte	0xff
	.zero		1


	//   ....[165]....
        /*0b64*/ 	.word	0x0000ca60
        /*0b68*/ 	.word	0x00000003
        /*0b6c*/ 	.word	0x000001b0
        /*0b70*/ 	.short	0x010a
        /*0b72*/ 	.byte	0xff
	.zero		1


	//   ....[166]....
        /*0b74*/ 	.word	0x0000cac0
        /*0b78*/ 	.word	0x00000000
        /*0b7c*/ 	.word	0x00000000
        /*0b80*/ 	.short	0x010a
        /*0b82*/ 	.byte	0xff
	.zero		1


	//   ....[167]....
        /*0b84*/ 	.word	0x0000cb20
        /*0b88*/ 	.word	0x00000000
        /*0b8c*/ 	.word	0x00000000
        /*0b90*/ 	.short	0x010a
        /*0b92*/ 	.byte	0xff
	.zero		1


	//   ....[168]....
        /*0b94*/ 	.word	0x0000cb80
        /*0b98*/ 	.word	0x00000000
        /*0b9c*/ 	.word	0x00000000
        /*0ba0*/ 	.short	0x010a
        /*0ba2*/ 	.byte	0xff
	.zero		1


	//   ....[169]....
        /*0ba4*/ 	.word	0x0000cbe0
        /*0ba8*/ 	.word	0x00000000
        /*0bac*/ 	.word	0x00000000
        /*0bb0*/ 	.short	0x010a
        /*0bb2*/ 	.byte	0xff
	.zero		1


	//   ....[170]....
        /*0bb4*/ 	.word	0x0000cc40
        /*0bb8*/ 	.word	0x00000000
        /*0bbc*/ 	.word	0x00000000
        /*0bc0*/ 	.short	0x010a
        /*0bc2*/ 	.byte	0xff
	.zero		1


	//   ....[171]....
        /*0bc4*/ 	.word	0x0000cca0
        /*0bc8*/ 	.word	0x00000000
        /*0bcc*/ 	.word	0x00000000
        /*0bd0*/ 	.short	0x010a
        /*0bd2*/ 	.byte	0xff
	.zero		1


	//   ....[172]....
        /*0bd4*/ 	.word	0x0000cd00
        /*0bd8*/ 	.word	0x00000000
        /*0bdc*/ 	.word	0x00000000
        /*0be0*/ 	.short	0x010a
        /*0be2*/ 	.byte	0xff
	.zero		1


	//   ....[173]....
        /*0be4*/ 	.word	0x0000cd60
        /*0be8*/ 	.word	0x00000000
        /*0bec*/ 	.word	0x00000000
        /*0bf0*/ 	.short	0x010a
        /*0bf2*/ 	.byte	0xff
	.zero		1


	//   ....[174]....
        /*0bf4*/ 	.word	0x0000cdc0
        /*0bf8*/ 	.word	0x00000000
        /*0bfc*/ 	.word	0x00000000
        /*0c00*/ 	.short	0x010a
        /*0c02*/ 	.byte	0xff
	.zero		1


	//   ....[175]....
        /*0c04*/ 	.word	0x0000ce20
        /*0c08*/ 	.word	0x00000000
        /*0c0c*/ 	.word	0x00000000
        /*0c10*/ 	.short	0x010a
        /*0c12*/ 	.byte	0xff
	.zero		1


	//   ....[176]....
        /*0c14*/ 	.word	0x0000ce80
        /*0c18*/ 	.word	0x00000000
        /*0c1c*/ 	.word	0x00000000
        /*0c20*/ 	.short	0x010a
        /*0c22*/ 	.byte	0xff
	.zero		1


	//   ....[177]....
        /*0c24*/ 	.word	0x0000cee0
        /*0c28*/ 	.word	0x00000000
        /*0c2c*/ 	.word	0x00000000
        /*0c30*/ 	.short	0x010a
        /*0c32*/ 	.byte	0xff
	.zero		1


	//   ....[178]....
        /*0c34*/ 	.word	0x0000cf40
        /*0c38*/ 	.word	0x00000000
        /*0c3c*/ 	.word	0x00000000
        /*0c40*/ 	.short	0x010a
        /*0c42*/ 	.byte	0xff
	.zero		1


	//   ....[179]....
        /*0c44*/ 	.word	0x0000cfa0
        /*0c48*/ 	.word	0x00000000
        /*0c4c*/ 	.word	0x00000000
        /*0c50*/ 	.short	0x010a
        /*0c52*/ 	.byte	0xff
	.zero		1


	//   ....[180]....
        /*0c54*/ 	.word	0x0000d000
        /*0c58*/ 	.word	0x00000000
        /*0c5c*/ 	.word	0x00000000
        /*0c60*/ 	.short	0x010a
        /*0c62*/ 	.byte	0xff
	.zero		1


	//   ....[181]....
        /*0c64*/ 	.word	0x0000d060
        /*0c68*/ 	.word	0x00000000
        /*0c6c*/ 	.word	0x00000000
        /*0c70*/ 	.short	0x010a
        /*0c72*/ 	.byte	0xff
	.zero		1


	//   ....[182]....
        /*0c74*/ 	.word	0x0000d0c0
        /*0c78*/ 	.word	0x00000000
        /*0c7c*/ 	.word	0x00000000
        /*0c80*/ 	.short	0x010a
        /*0c82*/ 	.byte	0xff
	.zero		1


	//   ....[183]....
        /*0c84*/ 	.word	0x0000d120
        /*0c88*/ 	.word	0x00000000
        /*0c8c*/ 	.word	0x00000000
        /*0c90*/ 	.short	0x010a
        /*0c92*/ 	.byte	0xff
	.zero		1


	//   ....[184]....
        /*0c94*/ 	.word	0x0000d180
        /*0c98*/ 	.word	0x00000000
        /*0c9c*/ 	.word	0x00000000
        /*0ca0*/ 	.short	0x010a
        /*0ca2*/ 	.byte	0xff
	.zero		1


	//   ....[185]....
        /*0ca4*/ 	.word	0x0000d1e0
        /*0ca8*/ 	.word	0x00000000
        /*0cac*/ 	.word	0x00000000
        /*0cb0*/ 	.short	0x010a
        /*0cb2*/ 	.byte	0xff
	.zero		1


	//   ....[186]....
        /*0cb4*/ 	.word	0x0000d240
        /*0cb8*/ 	.word	0x00000000
        /*0cbc*/ 	.word	0x00000000
        /*0cc0*/ 	.short	0x010a
        /*0cc2*/ 	.byte	0xff
	.zero		1


	//   ....[187]....
        /*0cc4*/ 	.word	0x0000d290
        /*0cc8*/ 	.word	0x00000000
        /*0ccc*/ 	.word	0x000001f0
        /*0cd0*/ 	.short	0x010a
        /*0cd2*/ 	.byte	0xff
	.zero		1


	//   ....[188]....
        /*0cd4*/ 	.word	0x0000d2f0
        /*0cd8*/ 	.word	0x00000000
        /*0cdc*/ 	.word	0x000001c0
        /*0ce0*/ 	.short	0x010a
        /*0ce2*/ 	.byte	0xff
	.zero		1


	//   ....[189]....
        /*0ce4*/ 	.word	0x0000d340
        /*0ce8*/ 	.word	0x00000000
        /*0cec*/ 	.word	0x000001b0
        /*0cf0*/ 	.short	0x010a
        /*0cf2*/ 	.byte	0xff
	.zero		1


	//   ....[190]....
        /*0cf4*/ 	.word	0x0000d3a0
        /*0cf8*/ 	.word	0x00000000
        /*0cfc*/ 	.word	0x000001c0
        /*0d00*/ 	.short	0x010a
        /*0d02*/ 	.byte	0xff
	.zero		1


	//   ....[191]....
        /*0d04*/ 	.word	0x0000d400
        /*0d08*/ 	.word	0x00000005
        /*0d0c*/ 	.word	0x00000008
        /*0d10*/ 	.short	0x010a
        /*0d12*/ 	.byte	0xff
	.zero		1


	//   ....[192]....
        /*0d14*/ 	.word	0x0000d4f0
        /*0d18*/ 	.word	0x00000003
        /*0d1c*/ 	.word	0x00000008
        /*0d20*/ 	.short	0x010a
        /*0d22*/ 	.byte	0xff
	.zero		1


	//   ....[193]....
        /*0d24*/ 	.word	0x0000d540
        /*0d28*/ 	.word	0x00000000
        /*0d2c*/ 	.word	0x000001b0
        /*0d30*/ 	.short	0x010a
        /*0d32*/ 	.byte	0xff
	.zero		1


	//   ....[194]....
        /*0d34*/ 	.word	0x0000d5a0
        /*0d38*/ 	.word	0x00000000
        /*0d3c*/ 	.word	0x000001e0
        /*0d40*/ 	.short	0x010a
        /*0d42*/ 	.byte	0xff
	.zero		1


	//   ....[195]....
        /*0d44*/ 	.word	0x0000d600
        /*0d48*/ 	.word	0x00000000
        /*0d4c*/ 	.word	0x00000000
        /*0d50*/ 	.short	0x010a
        /*0d52*/ 	.byte	0xff
	.zero		1


	//   ....[196]....
        /*0d54*/ 	.word	0x0000d660
        /*0d58*/ 	.word	0x00000000
        /*0d5c*/ 	.word	0x00000000
        /*0d60*/ 	.short	0x010a
        /*0d62*/ 	.byte	0xff
	.zero		1


	//   ....[197]....
        /*0d64*/ 	.word	0x0000d6c0
        /*0d68*/ 	.word	0x00000000
        /*0d6c*/ 	.word	0x00000210
        /*0d70*/ 	.short	0x010a
        /*0d72*/ 	.byte	0xff
	.zero		1


	//   ....[198]....
        /*0d74*/ 	.word	0x0000d710
        /*0d78*/ 	.word	0x00000008
        /*0d7c*/ 	.word	0x000001b0
        /*0d80*/ 	.short	0x010a
        /*0d82*/ 	.byte	0xff
	.zero		1


	//   ....[199]....
        /*0d84*/ 	.word	0x0000d770
        /*0d88*/ 	.word	0x00000000
        /*0d8c*/ 	.word	0x000001a8
        /*0d90*/ 	.short	0x010a
        /*0d92*/ 	.byte	0xff
	.zero		1


	//   ....[200]....
        /*0d94*/ 	.word	0x0000d7d0
        /*0d98*/ 	.word	0x00000005
        /*0d9c*/ 	.word	0x00000180
        /*0da0*/ 	.short	0x010a
        /*0da2*/ 	.byte	0xff
	.zero		1


	//   ....[201]....
        /*0da4*/ 	.word	0x0000d830
        /*0da8*/ 	.word	0x00000005
        /*0dac*/ 	.word	0x00000188
        /*0db0*/ 	.short	0x010a
        /*0db2*/ 	.byte	0xff
	.zero		1


	//   ....[202]....
        /*0db4*/ 	.word	0x0000d890
        /*0db8*/ 	.word	0x00000005
        /*0dbc*/ 	.word	0x00000190
        /*0dc0*/ 	.short	0x010a
        /*0dc2*/ 	.byte	0xff
	.zero		1


	//   ....[203]....
        /*0dc4*/ 	.word	0x0000d8f0
        /*0dc8*/ 	.word	0x00000005
        /*0dcc*/ 	.word	0x00000198
        /*0dd0*/ 	.short	0x010a
        /*0dd2*/ 	.byte	0xff
	.zero		1


	//   ....[204]....
        /*0dd4*/ 	.word	0x0000d950
        /*0dd8*/ 	.word	0x00000000
        /*0ddc*/ 	.word	0x00000180
        /*0de0*/ 	.short	0x010a
        /*0de2*/ 	.byte	0xff
	.zero		1


	//   ....[205]....
        /*0de4*/ 	.word	0x0000d9b0
        /*0de8*/ 	.word	0x00000000
        /*0dec*/ 	.word	0x00000188
        /*0df0*/ 	.short	0x010a
        /*0df2*/ 	.byte	0xff
	.zero		1


	//   ....[206]....
        /*0df4*/ 	.word	0x0000da10
        /*0df8*/ 	.word	0x00000000
        /*0dfc*/ 	.word	0x00000190
        /*0e00*/ 	.short	0x010a
        /*0e02*/ 	.byte	0xff
	.zero		1


	//   ....[207]....
        /*0e04*/ 	.word	0x0000da60
        /*0e08*/ 	.word	0x00000003
        /*0e0c*/ 	.word	0x000001b0
        /*0e10*/ 	.short	0x010a
        /*0e12*/ 	.byte	0xff
	.zero		1


	//   ....[208]....
        /*0e14*/ 	.word	0x0000dab0
        /*0e18*/ 	.word	0x00000003
        /*0e1c*/ 	.word	0x00000160
        /*0e20*/ 	.short	0x010a
        /*0e22*/ 	.byte	0xff
	.zero		1


	//   ....[209]....
        /*0e24*/ 	.word	0x0000db00
        /*0e28*/ 	.word	0x000000a3
        /*0e2c*/ 	.word	0x000001d0
        /*0e30*/ 	.short	0x010a
        /*0e32*/ 	.byte	0xff
	.zero		1


	//   ....[210]....
        /*0e34*/ 	.word	0x0000db50
        /*0e38*/ 	.word	0x000000bf
        /*0e3c*/ 	.word	0x00000160
        /*0e40*/ 	.short	0x010a
        /*0e42*/ 	.byte	0xff
	.zero		1


	//   ....[211]....
        /*0e44*/ 	.word	0x0000dba0
        /*0e48*/ 	.word	0x00000000
        /*0e4c*/ 	.word	0x00000160
        /*0e50*/ 	.short	0x010a
        /*0e52*/ 	.byte	0xff
	.zero		1


	//   ....[212]....
        /*0e54*/ 	.word	0x0000dbf0
        /*0e58*/ 	.word	0x00000000
        /*0e5c*/ 	.word	0x00000160
        /*0e60*/ 	.short	0x010a
        /*0e62*/ 	.byte	0xff
	.zero		1


	//----- nvinfo : EIATTR_NUM_MBARRIERS
	.align		4
.L_48:
        /*0e64*/ 	.byte	0x03, 0x38
        /*0e66*/ 	.short	0x0043


	//----- nvinfo : EIATTR_EXIT_INSTR_OFFSETS
	.align		4
        /*0e68*/ 	.byte	0x04, 0x1c
        /*0e6a*/ 	.short	(.L_50 - .L_49)


	//   ....[0]....
.L_49:
        /*0e6c*/ 	.word	0x000037e0


	//   ....[1]....
        /*0e70*/ 	.word	0x00003cd0


	//   ....[2]....
        /*0e74*/ 	.word	0x00003d30


	//   ....[3]....
        /*0e78*/ 	.word	0x00004e40


	//   ....[4]....
        /*0e7c*/ 	.word	0x00006050


	//   ....[5]....
        /*0e80*/ 	.word	0x00006090


	//   ....[6]....
        /*0e84*/ 	.word	0x0000c940


	//----- nvinfo : EIATTR_MAX_THREADS
	.align		4
.L_50:
        /*0e88*/ 	.byte	0x04, 0x05
        /*0e8a*/ 	.short	(.L_52 - .L_51)
.L_51:
        /*0e8c*/ 	.word	0x00000100
        /*0e90*/ 	.word	0x00000001
        /*0e94*/ 	.word	0x00000001


	//----- nvinfo : EIATTR_CRS_STACK_SIZE
	.align		4
.L_52:
        /*0e98*/ 	.byte	0x04, 0x1e
        /*0e9a*/ 	.short	(.L_54 - .L_53)
.L_53:
        /*0e9c*/ 	.word	0x00000000


	//----- nvinfo : EIATTR_CBANK_PARAM_SIZE
	.align		4
.L_54:
        /*0ea0*/ 	.byte	0x03, 0x19
        /*0ea2*/ 	.short	0x0800


	//----- nvinfo : EIATTR_PARAM_CBANK
	.align		4
        /*0ea4*/ 	.byte	0x04, 0x0a
        /*0ea6*/ 	.short	(.L_56 - .L_55)
	.align		4
.L_55:
        /*0ea8*/ 	.word	index@(.nv.constant0._ZN7cutlass13device_kernelINS_4gemm6kernel13GemmUniversalIN4cute5tupleIJiiiiEEENS1_10collective13CollectiveMmaINS1_35MainloopSm100TmaUmmaWarpSpecializedILi22ELi2ELi2ENS5_IJNS4_1CILi8EEENSA_ILi1EEESC_EEEEENS5_IJNSA_ILi256EEESF_NSA_ILi32EEEEEENS_12float_e5m2_tENS5_IJlSC_lEEESI_SJ_NS4_8TiledMMAINS4_8MMA_AtomIJNS4_10MMA_TraitsINS4_25SM100_MMA_F8F6F4_2x1SM_SSEJSI_SI_fSF_SF_NS4_17integral_constantINS4_4UMMA5MajorELSQ_0EEESR_NSO_INSP_7ScaleInELSS_0EEEST_EEEEEENS4_6LayoutINS5_IJSC_SC_SC_EEENS5_IJNSA_ILi0EEESY_SY_EEEEENS5_IJNS4_10UnderscoreES11_S11_EEEEENS4_18SM100_TMA_2SM_LOADENS4_14ComposedLayoutINS4_7SwizzleILi1ELi4ELi3EEENS4_18smem_ptr_flag_bitsILi8EEENSW_INS5_IJSB_SG_EEENS5_IJSG_SC_EEEEEEEvNS4_8identityENS4_28SM100_TMA_2SM_LOAD_MULTICASTES1D_vS1E_EENS_8epilogue10collective18CollectiveEpilogueINS1H_23Sm100TmaWarpSpecializedILi4ELi2ELi64ELb0ELb0EEEJNS5_IJNSA_ILi128EEESF_SG_EEENS5_IJNSW_IS1M_SC_EENSW_INSA_ILi64EEESC_EEEEESI_SJ_SI_SJ_NS1H_6fusion15FusionCallbacksIS1L_NS1S_17LinearCombinationISI_fSI_fLNS_15FloatRoundStyleE2EEES1N_S1R_JEEENS4_5SM1004TMEM4LOAD26SM100_TMEM_LOAD_32dp32b64xENS4_13SM90_TMA_LOADENS15_INS16_ILi2ELi4ELi3EEES19_NSW_INS5_IJSB_S1P_EEENS5_IJS1P_SC_EEEEEEENS4_39AutoVectorizingCopyWithAssumedAlignmentILi128EEENS4_14SM90_TMA_STOREES27_S29_S29_EEEvvEEEEvNT_6ParamsE)
        /*0eac*/ 	.short	0x0380
        /*0eae*/ 	.short	0x0800


	//----- nvinfo : EIATTR_SW_WAR
	.align		4
.L_56:
        /*0eb0*/ 	.byte	0x04, 0x36
        /*0eb2*/ 	.short	(.L_58 - .L_57)
.L_57:
        /*0eb4*/ 	.word	0x00000008
.L_58:


//--------------------- .nv.callgraph             --------------------------
	.section	.nv.callgraph,"",@"SHT_CUDA_CALLGRAPH"
	.align	4
	.sectionentsize	8
	.align		4
        /*0000*/ 	.word	0x00000000
	.align		4
        /*0004*/ 	.word	0xffffffff
	.align		4
        /*0008*/ 	.word	index@(_ZN7cutlass13device_kernelINS_4gemm6kernel13GemmUniversalIN4cute5tupleIJiiiiEEENS1_10collective13CollectiveMmaINS1_35MainloopSm100TmaUmmaWarpSpecializedILi22ELi2ELi2ENS5_IJNS4_1CILi8EEENSA_ILi1EEESC_EEEEENS5_IJNSA_ILi256EEESF_NSA_ILi32EEEEEENS_12float_e5m2_tENS5_IJlSC_lEEESI_SJ_NS4_8TiledMMAINS4_8MMA_AtomIJNS4_10MMA_TraitsINS4_25SM100_MMA_F8F6F4_2x1SM_SSEJSI_SI_fSF_SF_NS4_17integral_constantINS4_4UMMA5MajorELSQ_0EEESR_NSO_INSP_7ScaleInELSS_0EEEST_EEEEEENS4_6LayoutINS5_IJSC_SC_SC_EEENS5_IJNSA_ILi0EEESY_SY_EEEEENS5_IJNS4_10UnderscoreES11_S11_EEEEENS4_18SM100_TMA_2SM_LOADENS4_14ComposedLayoutINS4_7SwizzleILi1ELi4ELi3EEENS4_18smem_ptr_flag_bitsILi8EEENSW_INS5_IJSB_SG_EEENS5_IJSG_SC_EEEEEEEvNS4_8identityENS4_28SM100_TMA_2SM_LOAD_MULTICASTES1D_vS1E_EENS_8epilogue10collective18CollectiveEpilogueINS1H_23Sm100TmaWarpSpecializedILi4ELi2ELi64ELb0ELb0EEEJNS5_IJNSA_ILi128EEESF_SG_EEENS5_IJNSW_IS1M_SC_EENSW_INSA_ILi64EEESC_EEEEESI_SJ_SI_SJ_NS1H_6fusion15FusionCallbacksIS1L_NS1S_17LinearCombinationISI_fSI_fLNS_15FloatRoundStyleE2EEES1N_S1R_JEEENS4_5SM1004TMEM4LOAD26SM100_TMEM_LOAD_32dp32b64xENS4_13SM90_TMA_LOADENS15_INS16_ILi2ELi4ELi3EEES19_NSW_INS5_IJSB_S1P_EEENS5_IJS1P_SC_EEEEEEENS4_39AutoVectorizingCopyWithAssumedAlignmentILi128EEENS4_14SM90_TMA_STOREES27_S29_S29_EEEvvEEEEvNT_6ParamsE)
	.align		4
        /*000c*/ 	.word	index@(__assertfail)
	.align		4
        /*0010*/ 	.word	0x00000000
	.align		4
        /*0014*/ 	.word	0xfffffffe
	.align		4
        /*0018*/ 	.word	0x00000000
	.align		4
        /*001c*/ 	.word	0xfffffffd
	.align		4
        /*0020*/ 	.word	0x00000000
	.align		4
        /*0024*/ 	.word	0xfffffffc


//--------------------- .nv.constant4             --------------------------
	.section	.nv.constant4,"a",@progbits
	.align	8
	.align		8
.nv.constant4:
        /*0000*/ 	.dword	__assertfail
	.align		8
        /*0008*/ 	.dword	__unnamed_1
	.align		8
        /*0010*/ 	.dword	__unnamed_2
	.align		8
        /*0018*/ 	.dword	__unnamed_3
	.align		8
        /*0020*/ 	.dword	_ZN40_INTERNAL_0ef674c9_4_k_cu_cb1ea391_188284cuda3std3__45__cpo5beginE
	.align		8
        /*0028*/ 	.dword	_ZN40_INTERNAL_0ef674c9_4_k_cu_cb1ea391_188284cuda3std3__45__cpo3endE
	.align		8
        /*0030*/ 	.dword	_ZN40_INTERNAL_0ef674c9_4_k_cu_cb1ea391_188284cuda3std3__45__cpo6cbeginE
	.align		8
        /*0038*/ 	.dword	_ZN40_INTERNAL_0ef674c9_4_k_cu_cb1ea391_188284cuda3std3__45__cpo4cendE
	.align		8
        /*0040*/ 	.dword	_ZN40_INTERNAL_0ef674c9_4_k_cu_cb1ea391_188284cuda3std3__442_GLOBAL__N__0ef674c9_4_k_cu_cb1ea391_188286ignoreE
	.align		8
        /*0048*/ 	.dword	_ZN40_INTERNAL_0ef674c9_4_k_cu_cb1ea391_188284cuda3std3__419piecewise_constructE
	.align		8
        /*0050*/ 	.dword	_ZN40_INTERNAL_0ef674c9_4_k_cu_cb1ea391_188284cuda3std3__48in_placeE
	.align		8
        /*0058*/ 	.dword	_ZN40_INTERNAL_0ef674c9_4_k_cu_cb1ea391_188284cuda3std6ranges3__45__cpo4swapE
	.align		8
        /*0060*/ 	.dword	_ZN40_INTERNAL_0ef674c9_4_k_cu_cb1ea391_188284cuda3std6ranges3__45__cpo9iter_moveE
	.align		8
        /*0068*/ 	.dword	_ZN40_INTERNAL_0ef674c9_4_k_cu_cb1ea391_188284cute7productE
	.align		8
        /*0070*/ 	.dword	_ZN40_INTERNAL_0ef674c9_4_k_cu_cb1ea391_188284cute1_E
	.align		8
        /*0078*/ 	.dword	$str$25
	.align		8
        /*0080*/ 	.dword	$str$26
	.align		8
        /*0088*/ 	.dword	$str$27
	.align		8
        /*0090*/ 	.dword	$str$28


//--------------------- .text._ZN7cutlass13device_kernelINS_4gemm6kernel13GemmUniversalIN4cute5tupleIJiiiiEEENS1_10collective13CollectiveMmaINS1_35MainloopSm100TmaUmmaWarpSpecializedILi22ELi2ELi2ENS5_IJNS4_1CILi8EEENSA_ILi1EEESC_EEEEENS5_IJNSA_ILi256EEESF_NSA_ILi32EEEEEENS_12float_e5m2_tENS5_IJlSC_lEEESI_SJ_NS4_8TiledMMAINS4_8MMA_AtomIJNS4_10MMA_TraitsINS4_25SM100_MMA_F8F6F4_2x1SM_SSEJSI_SI_fSF_SF_NS4_17integral_constantINS4_4UMMA5MajorELSQ_0EEESR_NSO_INSP_7ScaleInELSS_0EEEST_EEEEEENS4_6LayoutINS5_IJSC_SC_SC_EEENS5_IJNSA_ILi0EEESY_SY_EEEEENS5_IJNS4_10UnderscoreES11_S11_EEEEENS4_18SM100_TMA_2SM_LOADENS4_14ComposedLayoutINS4_7SwizzleILi1ELi4ELi3EEENS4_18smem_ptr_flag_bitsILi8EEENSW_INS5_IJSB_SG_EEENS5_IJSG_SC_EEEEEEEvNS4_8identityENS4_28SM100_TMA_2SM_LOAD_MULTICASTES1D_vS1E_EENS_8epilogue10collective18CollectiveEpilogueINS1H_23Sm100TmaWarpSpecializedILi4ELi2ELi64ELb0ELb0EEEJNS5_IJNSA_ILi128EEESF_SG_EEENS5_IJNSW_IS1M_SC_EENSW_INSA_ILi64EEESC_EEEEESI_SJ_SI_SJ_NS1H_6fusion15FusionCallbacksIS1L_NS1S_17LinearCombinationISI_fSI_fLNS_15FloatRoundStyleE2EEES1N_S1R_JEEENS4_5SM1004TMEM4LOAD26SM100_TMEM_LOAD_32dp32b64xENS4_13SM90_TMA_LOADENS15_INS16_ILi2ELi4ELi3EEES19_NSW_INS5_IJSB_S1P_EEENS5_IJS1P_SC_EEEEEEENS4_39AutoVectorizingCopyWithAssumedAlignmentILi128EEENS4_14SM90_TMA_STOREES27_S29_S29_EEEvvEEEEvNT_6ParamsE --------------------------
	.section	.text._ZN7cutlass13device_kernelINS_4gemm6kernel13GemmUniversalIN4cute5tupleIJiiiiEEENS1_10collective13CollectiveMmaINS1_35MainloopSm100TmaUmmaWarpSpecializedILi22ELi2ELi2ENS5_IJNS4_1CILi8EEENSA_ILi1EEESC_EEEEENS5_IJNSA_ILi256EEESF_NSA_ILi32EEEEEENS_12float_e5m2_tENS5_IJlSC_lEEESI_SJ_NS4_8TiledMMAINS4_8MMA_AtomIJNS4_10MMA_TraitsINS4_25SM100_MMA_F8F6F4_2x1SM_SSEJSI_SI_fSF_SF_NS4_17integral_constantINS4_4UMMA5MajorELSQ_0EEESR_NSO_INSP_7ScaleInELSS_0EEEST_EEEEEENS4_6LayoutINS5_IJSC_SC_SC_EEENS5_IJNSA_ILi0EEESY_SY_EEEEENS5_IJNS4_10UnderscoreES11_S11_EEEEENS4_18SM100_TMA_2SM_LOADENS4_14ComposedLayoutINS4_7SwizzleILi1ELi4ELi3EEENS4_18smem_ptr_flag_bitsILi8EEENSW_INS5_IJSB_SG_EEENS5_IJSG_SC_EEEEEEEvNS4_8identityENS4_28SM100_TMA_2SM_LOAD_MULTICASTES1D_vS1E_EENS_8epilogue10collective18CollectiveEpilogueINS1H_23Sm100TmaWarpSpecializedILi4ELi2ELi64ELb0ELb0EEEJNS5_IJNSA_ILi128EEESF_SG_EEENS5_IJNSW_IS1M_SC_EENSW_INSA_ILi64EEESC_EEEEESI_SJ_SI_SJ_NS1H_6fusion15FusionCallbacksIS1L_NS1S_17LinearCombinationISI_fSI_fLNS_15FloatRoundStyleE2EEES1N_S1R_JEEENS4_5SM1004TMEM4LOAD26SM100_TMEM_LOAD_32dp32b64xENS4_13SM90_TMA_LOADENS15_INS16_ILi2ELi4ELi3EEES19_NSW_INS5_IJSB_S1P_EEENS5_IJS1P_SC_EEEEEEENS4_39AutoVectorizingCopyWithAssumedAlignmentILi128EEENS4_14SM90_TMA_STOREES27_S29_S29_EEEvvEEEEvNT_6ParamsE,"ax",@progbits
	.align	128
.text._ZN7cutlass13device_kernelINS_4gemm6kernel13GemmUniversalIN4cute5tupleIJiiiiEEENS1_10collective13CollectiveMmaINS1_35MainloopSm100TmaUmmaWarpSpecializedILi22ELi2ELi2ENS5_IJNS4_1CILi8EEENSA_ILi1EEESC_EEEEENS5_IJNSA_ILi256EEESF_NSA_ILi32EEEEEENS_12float_e5m2_tENS5_IJlSC_lEEESI_SJ_NS4_8TiledMMAINS4_8MMA_AtomIJNS4_10MMA_TraitsINS4_25SM100_MMA_F8F6F4_2x1SM_SSEJSI_SI_fSF_SF_NS4_17integral_constantINS4_4UMMA5MajorELSQ_0EEESR_NSO_INSP_7ScaleInELSS_0EEEST_EEEEEENS4_6LayoutINS5_IJSC_SC_SC_EEENS5_IJNSA_ILi0EEESY_SY_EEEEENS5_IJNS4_10UnderscoreES11_S11_EEEEENS4_18SM100_TMA_2SM_LOADENS4_14ComposedLayoutINS4_7SwizzleILi1ELi4ELi3EEENS4_18smem_ptr_flag_bitsILi8EEENSW_INS5_IJSB_SG_EEENS5_IJSG_SC_EEEEEEEvNS4_8identityENS4_28SM100_TMA_2SM_LOAD_MULTICASTES1D_vS1E_EENS_8epilogue10collective18CollectiveEpilogueINS1H_23Sm100TmaWarpSpecializedILi4ELi2ELi64ELb0ELb0EEEJNS5_IJNSA_ILi128EEESF_SG_EEENS5_IJNSW_IS1M_SC_EENSW_INSA_ILi64EEESC_EEEEESI_SJ_SI_SJ_NS1H_6fusion15FusionCallbacksIS1L_NS1S_17LinearCombinationISI_fSI_fLNS_15FloatRoundStyleE2EEES1N_S1R_JEEENS4_5SM1004TMEM4LOAD26SM100_TMEM_LOAD_32dp32b64xENS4_13SM90_TMA_LOADENS15_INS16_ILi2ELi4ELi3EEES19_NSW_INS5_IJSB_S1P_EEENS5_IJS1P_SC_EEEEEEENS4_39AutoVectorizingCopyWithAssumedAlignmentILi128EEENS4_14SM90_TMA_STOREES27_S29_S29_EEEvvEEEEvNT_6ParamsE:
        .type           _ZN7cutlass13device_kernelINS_4gemm6kernel13GemmUniversalIN4cute5tupleIJiiiiEEENS1_10collective13CollectiveMmaINS1_35MainloopSm100TmaUmmaWarpSpecializedILi22ELi2ELi2ENS5_IJNS4_1CILi8EEENSA_ILi1EEESC_EEEEENS5_IJNSA_ILi256EEESF_NSA_ILi32EEEEEENS_12float_e5m2_tENS5_IJlSC_lEEESI_SJ_NS4_8TiledMMAINS4_8MMA_AtomIJNS4_10MMA_TraitsINS4_25SM100_MMA_F8F6F4_2x1SM_SSEJSI_SI_fSF_SF_NS4_17integral_constantINS4_4UMMA5MajorELSQ_0EEESR_NSO_INSP_7ScaleInELSS_0EEEST_EEEEEENS4_6LayoutINS5_IJSC_SC_SC_EEENS5_IJNSA_ILi0EEESY_SY_EEEEENS5_IJNS4_10UnderscoreES11_S11_EEEEENS4_18SM100_TMA_2SM_LOADENS4_14ComposedLayoutINS4_7SwizzleILi1ELi4ELi3EEENS4_18smem_ptr_flag_bitsILi8EEENSW_INS5_IJSB_SG_EEENS5_IJSG_SC_EEEEEEEvNS4_8identityENS4_28SM100_TMA_2SM_LOAD_MULTICASTES1D_vS1E_EENS_8epilogue10collective18CollectiveEpilogueINS1H_23Sm100TmaWarpSpecializedILi4ELi2ELi64ELb0ELb0EEEJNS5_IJNSA_ILi128EEESF_SG_EEENS5_IJNSW_IS1M_SC_EENSW_INSA_ILi64EEESC_EEEEESI_SJ_SI_SJ_NS1H_6fusion15FusionCallbacksIS1L_NS1S_17LinearCombinationISI_fSI_fLNS_15FloatRoundStyleE2EEES1N_S1R_JEEENS4_5SM1004TMEM4LOAD26SM100_TMEM_LOAD_32dp32b64xENS4_13SM90_TMA_LOADENS15_INS16_ILi2ELi4ELi3EEES19_NSW_INS5_IJSB_S1P_EEENS5_IJS1P_SC_EEEEEEENS4_39AutoVectorizingCopyWithAssumedAlignmentILi128EEENS4_14SM90_TMA_STOREES27_S29_S29_EEEvvEEEEvNT_6ParamsE,@function
        .size           _ZN7cutlass13device_kernelINS_4gemm6kernel13GemmUniversalIN4cute5tupleIJiiiiEEENS1_10collective13CollectiveMmaINS1_35MainloopSm100TmaUmmaWarpSpecializedILi22ELi2ELi2ENS5_IJNS4_1CILi8EEENSA_ILi1EEESC_EEEEENS5_IJNSA_ILi256EEESF_NSA_ILi32EEEEEENS_12float_e5m2_tENS5_IJlSC_lEEESI_SJ_NS4_8TiledMMAINS4_8MMA_AtomIJNS4_10MMA_TraitsINS4_25SM100_MMA_F8F6F4_2x1SM_SSEJSI_SI_fSF_SF_NS4_17integral_constantINS4_4UMMA5MajorELSQ_0EEESR_NSO_INSP_7ScaleInELSS_0EEEST_EEEEEENS4_6LayoutINS5_IJSC_SC_SC_EEENS5_IJNSA_ILi0EEESY_SY_EEEEENS5_IJNS4_10UnderscoreES11_S11_EEEEENS4_18SM100_TMA_2SM_LOADENS4_14ComposedLayoutINS4_7SwizzleILi1ELi4ELi3EEENS4_18smem_ptr_flag_bitsILi8EEENSW_INS5_IJSB_SG_EEENS5_IJSG_SC_EEEEEEEvNS4_8identityENS4_28SM100_TMA_2SM_LOAD_MULTICASTES1D_vS1E_EENS_8epilogue10collective18CollectiveEpilogueINS1H_23Sm100TmaWarpSpecializedILi4ELi2ELi64ELb0ELb0EEEJNS5_IJNSA_ILi128EEESF_SG_EEENS5_IJNSW_IS1M_SC_EENSW_INSA_ILi64EEESC_EEEEESI_SJ_SI_SJ_NS1H_6fusion15FusionCallbacksIS1L_NS1S_17LinearCombinationISI_fSI_fLNS_15FloatRoundStyleE2EEES1N_S1R_JEEENS4_5SM1004TMEM4LOAD26SM100_TMEM_LOAD_32dp32b64xENS4_13SM90_TMA_LOADENS15_INS16_ILi2ELi4ELi3EEES19_NSW_INS5_IJSB_S1P_EEENS5_IJS1P_SC_EEEEEEENS4_39AutoVectorizingCopyWithAssumedAlignmentILi128EEENS4_14SM90_TMA_STOREES27_S29_S29_EEEvvEEEEvNT_6ParamsE,(.L_x_243 - _ZN7cutlass13device_kernelINS_4gemm6kernel13GemmUniversalIN4cute5tupleIJiiiiEEENS1_10collective13CollectiveMmaINS1_35MainloopSm100TmaUmmaWarpSpecializedILi22ELi2ELi2ENS5_IJNS4_1CILi8EEENSA_ILi1EEESC_EEEEENS5_IJNSA_ILi256EEESF_NSA_ILi32EEEEEENS_12float_e5m2_tENS5_IJlSC_lEEESI_SJ_NS4_8TiledMMAINS4_8MMA_AtomIJNS4_10MMA_TraitsINS4_25SM100_MMA_F8F6F4_2x1SM_SSEJSI_SI_fSF_SF_NS4_17integral_constantINS4_4UMMA5MajorELSQ_0EEESR_NSO_INSP_7ScaleInELSS_0EEEST_EEEEEENS4_6LayoutINS5_IJSC_SC_SC_EEENS5_IJNSA_ILi0EEESY_SY_EEEEENS5_IJNS4_10UnderscoreES11_S11_EEEEENS4_18SM100_TMA_2SM_LOADENS4_14ComposedLayoutINS4_7SwizzleILi1ELi4ELi3EEENS4_18smem_ptr_flag_bitsILi8EEENSW_INS5_IJSB_SG_EEENS5_IJSG_SC_EEEEEEEvNS4_8identityENS4_28SM100_TMA_2SM_LOAD_MULTICASTES1D_vS1E_EENS_8epilogue10collective18CollectiveEpilogueINS1H_23Sm100TmaWarpSpecializedILi4ELi2ELi64ELb0ELb0EEEJNS5_IJNSA_ILi128EEESF_SG_EEENS5_IJNSW_IS1M_SC_EENSW_INSA_ILi64EEESC_EEEEESI_SJ_SI_SJ_NS1H_6fusion15FusionCallbacksIS1L_NS1S_17LinearCombinationISI_fSI_fLNS_15FloatRoundStyleE2EEES1N_S1R_JEEENS4_5SM1004TMEM4LOAD26SM100_TMEM_LOAD_32dp32b64xENS4_13SM90_TMA_LOADENS15_INS16_ILi2ELi4ELi3EEES19_NSW_INS5_IJSB_S1P_EEENS5_IJS1P_SC_EEEEEEENS4_39AutoVectorizingCopyWithAssumedAlignmentILi128EEENS4_14SM90_TMA_STOREES27_S29_S29_EEEvvEEEEvNT_6ParamsE)
        .other          _ZN7cutlass13device_kernelINS_4gemm6kernel13GemmUniversalIN4cute5tupleIJiiiiEEENS1_10collective13CollectiveMmaINS1_35MainloopSm100TmaUmmaWarpSpecializedILi22ELi2ELi2ENS5_IJNS4_1CILi8EEENSA_ILi1EEESC_EEEEENS5_IJNSA_ILi256EEESF_NSA_ILi32EEEEEENS_12float_e5m2_tENS5_IJlSC_lEEESI_SJ_NS4_8TiledMMAINS4_8MMA_AtomIJNS4_10MMA_TraitsINS4_25SM100_MMA_F8F6F4_2x1SM_SSEJSI_SI_fSF_SF_NS4_17integral_constantINS4_4UMMA5MajorELSQ_0EEESR_NSO_INSP_7ScaleInELSS_0EEEST_EEEEEENS4_6LayoutINS5_IJSC_SC_SC_EEENS5_IJNSA_ILi0EEESY_SY_EEEEENS5_IJNS4_10UnderscoreES11_S11_EEEEENS4_18SM100_TMA_2SM_LOADENS4_14ComposedLayoutINS4_7SwizzleILi1ELi4ELi3EEENS4_18smem_ptr_flag_bitsILi8EEENSW_INS5_IJSB_SG_EEENS5_IJSG_SC_EEEEEEEvNS4_8identityENS4_28SM100_TMA_2SM_LOAD_MULTICASTES1D_vS1E_EENS_8epilogue10collective18CollectiveEpilogueINS1H_23Sm100TmaWarpSpecializedILi4ELi2ELi64ELb0ELb0EEEJNS5_IJNSA_ILi128EEESF_SG_EEENS5_IJNSW_IS1M_SC_EENSW_INSA_ILi64EEESC_EEEEESI_SJ_SI_SJ_NS1H_6fusion15FusionCallbacksIS1L_NS1S_17LinearCombinationISI_fSI_fLNS_15FloatRoundStyleE2EEES1N_S1R_JEEENS4_5SM1004TMEM4LOAD26SM100_TMEM_LOAD_32dp32b64xENS4_13SM90_TMA_LOADENS15_INS16_ILi2ELi4ELi3EEES19_NSW_INS5_IJSB_S1P_EEENS5_IJS1P_SC_EEEEEEENS4_39AutoVectorizingCopyWithAssumedAlignmentILi128EEENS4_14SM90_TMA_STOREES27_S29_S29_EEEvvEEEEvNT_6ParamsE,@"STO_CUDA_ENTRY STV_DEFAULT"
_ZN7cutlass13device_kernelINS_4gemm6kernel13GemmUniversalIN4cute5tupleIJiiiiEEENS1_10collective13CollectiveMmaINS1_35MainloopSm100TmaUmmaWarpSpecializedILi22ELi2ELi2ENS5_IJNS4_1CILi8EEENSA_ILi1EEESC_EEEEENS5_IJNSA_ILi256EEESF_NSA_ILi32EEEEEENS_12float_e5m2_tENS5_IJlSC_lEEESI_SJ_NS4_8TiledMMAINS4_8MMA_AtomIJNS4_10MMA_TraitsINS4_25SM100_MMA_F8F6F4_2x1SM_SSEJSI_SI_fSF_SF_NS4_17integral_constantINS4_4UMMA5MajorELSQ_0EEESR_NSO_INSP_7ScaleInELSS_0EEEST_EEEEEENS4_6LayoutINS5_IJSC_SC_SC_EEENS5_IJNSA_ILi0EEESY_SY_EEEEENS5_IJNS4_10UnderscoreES11_S11_EEEEENS4_18SM100_TMA_2SM_LOADENS4_14ComposedLayoutINS4_7SwizzleILi1ELi4ELi3EEENS4_18smem_ptr_flag_bitsILi8EEENSW_INS5_IJSB_SG_EEENS5_IJSG_SC_EEEEEEEvNS4_8identityENS4_28SM100_TMA_2SM_LOAD_MULTICASTES1D_vS1E_EENS_8epilogue10collective18CollectiveEpilogueINS1H_23Sm100TmaWarpSpecializedILi4ELi2ELi64ELb0ELb0EEEJNS5_IJNSA_ILi128EEESF_SG_EEENS5_IJNSW_IS1M_SC_EENSW_INSA_ILi64EEESC_EEEEESI_SJ_SI_SJ_NS1H_6fusion15FusionCallbacksIS1L_NS1S_17LinearCombinationISI_fSI_fLNS_15FloatRoundStyleE2EEES1N_S1R_JEEENS4_5SM1004TMEM4LOAD26SM100_TMEM_LOAD_32dp32b64xENS4_13SM90_TMA_LOADENS15_INS16_ILi2ELi4ELi3EEES19_NSW_INS5_IJSB_S1P_EEENS5_IJS1P_SC_EEEEEEENS4_39AutoVectorizingCopyWithAssumedAlignmentILi128EEENS4_14SM90_TMA_STOREES27_S29_S29_EEEvvEEEEvNT_6ParamsE:
[----:B------:R-:W1:Y:S01]  /*0000*/  LDC R1, c[0x0][0x37c] ;  /* 0x0000df00ff017b82 */ /* 0x000e620000000800 */
[----:B------:R-:W2:Y:S01]  /*0010*/  S2R R172, SR_TID.X ;  /* 0x0000000000ac7919 */ /* 0x000ea20000002100 */
[----:B------:R-:W3:Y:S06]  /*0020*/  LDCU.64 UR8, c[0x0][0x890] ;  /* 0x00011200ff0877ac */ /* 0x000eec0008000a00 */
[----:B------:R-:W4:Y:S01]  /*0030*/  S2UR UR45, SR_CgaCtaId ;  /* 0x00000000002d79c3 */ /* 0x000f220000008800 */
[----:B------:R-:W-:Y:S02]  /*0040*/  PRMT R158, RZ, 0x7610, R158 ;  /* 0x00007610ff9e7816 */ /* 0x000fe4000000009e */
[----:B------:R-:W-:Y:S01]  /*0050*/  ELECT P1, URZ, PT ;  /* 0x0000000000ff782f */ /* 0x000fe20003820000 */
[----:B---3--:R-:W-:-:S04]  /*0060*/  UISETP.NE.U32.AND UP0, UPT, UR8, URZ, UPT ;  /* 0x000000ff0800728c */ /* 0x008fc8000bf05070 */
[----:B------:R-:W-:Y:S02]  /*0070*/  UISETP.NE.AND.EX UP0, UPT, UR9, URZ, UPT, UP0 ;  /* 0x000000ff0900728c */ /* 0x000fe4000bf05300 */
[----:B----4-:R-:W-:Y:S02]  /*0080*/  ULOP3.LUT UR27, UR45, 0x1, URZ, 0xc0, !UPT ;  /* 0x000000012d1b7892 */ /* 0x010fe4000f8ec0ff */
[----:B------:R-:W-:Y:S01]  /*0090*/  ULOP3.LUT UR28, UR45, 0x1, URZ, 0x3c, !UPT ;  /* 0x000000012d1c7892 */ /* 0x000fe2000f8e3cff */
[----:B--2---:R-:W-:-:S05]  /*00a0*/  SHF.R.U32.HI R159, RZ, 0x5, R172 ;  /* 0x00000005ff9f7819 */ /* 0x004fca00000116ac */
[----:B------:R-:W2:Y:S02]  /*00b0*/  SHFL.IDX PT, R0, R159, RZ, 0x1f ;  /* 0x00001fff9f007589 */ /* 0x000ea400000e0000 */
[----:B--2---:R-:W-:Y:S01]  /*00c0*/  R2UR UR18, R0 ;  /* 0x00000000001272ca */ /* 0x004fe200000e0000 */
[----:B-1----:R-:W-:-:S14]  /*00d0*/  BRA.U UP0, `(.L_x_0) ;  /* 0x0000000100307547 */ /* 0x002fdc000b800000 */
[----:B------:R-:W1:Y:S02]  /*00e0*/  LDCU.64 UR4, c[0x0][0x888] ;  /* 0x00011100ff0477ac */ /* 0x000e640008000a00 */
[----:B-1----:R-:W-:-:S04]  /*00f0*/  UISETP.NE.U32.AND UP0, UPT, UR4, URZ, UPT ;  /* 0x000000ff0400728c */ /* 0x002fc8000bf05070 */
[----:B------:R-:W-:-:S09]  /*0100*/  UISETP.NE.AND.EX UP0, UPT, UR5, URZ, UPT, UP0 ;  /* 0x000000ff0500728c */ /* 0x000fd2000bf05300 */
[----:B------:R-:W-:Y:S05]  /*0110*/  BRA.U !UP0, `(.L_x_1) ;  /* 0x0000000108147547 */ /* 0x000fea000b800000 */
[----:B------:R-:W1:Y:S01]  /*0120*/  LDC.64 R2, c[0x0][0x888] ;  /* 0x00022200ff027b82 */ /* 0x000e620000000a00 */
[----:B------:R-:W1:Y:S02]  /*0130*/  LDCU.64 UR4, c[0x0][0x358] ;  /* 0x00006b00ff0477ac */ /* 0x000e640008000a00 */
[----:B-1----:R1:W5:Y:S01]  /*0140*/  LDG.E R73, desc[UR4][R2.64] ;  /* 0x0000000402497981 */ /* 0x002362000c1e1900 */
[----:B------:R-:W-:Y:S01]  /*0150*/  HFMA2 R158, -RZ, RZ, 0, 5.9604644775390625e-08 ;  /* 0x00000001ff9e7431 */ /* 0x000fe200000001ff */
[----:B------:R-:W-:Y:S05]  /*0160*/  BRA `(.L_x_0) ;  /* 0x00000000000c7947 */ /* 0x000fea0003800000 */
.L_x_1:
[----:B------:R-:W1:Y:S01]  /*0170*/  LDCU UR4, c[0x0][0x880] ;  /* 0x00011000ff0477ac */ /* 0x000e620008000800 */
[----:B------:R-:W-:Y:S01]  /*0180*/  HFMA2 R158, -RZ, RZ, 0, 5.9604644775390625e-08 ;  /* 0x00000001ff9e7431 */ /* 0x000fe200000001ff */
[----:B-1----:R-:W-:-:S07]  /*0190*/  MOV R73, UR4 ;  /* 0x0000000400497c02 */ /* 0x002fce0008000f00 */
.L_x_0:
[----:B------:R-:W2:Y:S02]  /*01a0*/  LDCU.64 UR4, c[0x0][0x8b0] ;  /* 0x00011600ff0477ac */ /* 0x000ea40008000a00 */
[----:B--2---:R-:W-:-:S04]  /*01b0*/  UISETP.NE.U32.AND UP0, UPT, UR4, URZ, UPT ;  /* 0x000000ff0400728c */ /* 0x004fc8000bf05070 */
[----:B------:R-:W-:-:S09]  /*01c0*/  UISETP.NE.AND.EX UP0, UPT, UR5, URZ, UPT, UP0 ;  /* 0x000000ff0500728c */ /* 0x000fd2000bf05300 */
[----:B------:R-:W-:Y:S05]  /*01d0*/  BRA.U UP0, `(.L_x_2) ;  /* 0x0000000100287547 */ /* 0x000fea000b800000 */
[----:B------:R-:W2:Y:S02]  /*01e0*/  LDCU.64 UR4, c[0x0][0x8a8] ;  /* 0x00011500ff0477ac */ /* 0x000ea40008000a00 */
[----:B--2---:R-:W-:-:S04]  /*01f0*/  UISETP.NE.U32.AND UP0, UPT, UR4, URZ, UPT ;  /* 0x000000ff0400728c */ /* 0x004fc8000bf05070 */
[----:B------:R-:W-:-:S09]  /*0200*/  UISETP.NE.AND.EX UP0, UPT, UR5, URZ, UPT, UP0 ;  /* 0x000000ff0500728c */ /* 0x000fd2000bf05300 */
[----:B------:R-:W-:Y:S05]  /*0210*/  BRA.U !UP0, `(.L_x_3) ;  /* 0x0000000108107547 */ /* 0x000fea000b800000 */
[----:B------:R-:W2:Y:S01]  /*0220*/  LDC.64 R70, c[0x0][0x8a8] ;  /* 0x00022a00ff467b82 */ /* 0x000ea20000000a00 */
[----:B------:R-:W2:Y:S02]  /*0230*/  LDCU.64 UR4, c[0x0][0x358] ;  /* 0x00006b00ff0477ac */ /* 0x000ea40008000a00 */
[----:B--2---:R2:W5:Y:S01]  /*0240*/  LDG.E R70, desc[UR4][R70.64] ;  /* 0x0000000446467981 */ /* 0x004562000c1e1900 */
[----:B------:R-:W-:Y:S05]  /*0250*/  BRA `(.L_x_2) ;  /* 0x0000000000087947 */ /* 0x000fea0003800000 */
.L_x_3:
[----:B------:R-:W2:Y:S02]  /*0260*/  LDCU UR4, c[0x0][0x8a0] ;  /* 0x00011400ff0477ac */ /* 0x000ea40008000800 */
[----:B--2---:R-:W-:Y:S02]  /*0270*/  MOV R70, UR4 ;  /* 0x0000000400467c02 */ /* 0x004fe40008000f00 */
.L_x_2:
[----:B------:R-:W-:Y:S01]  /*0280*/  IMAD.U32 R0, RZ, RZ, UR18 ;  /* 0x00000012ff007e24 */ /* 0x000fe2000f8e00ff */
[----:B------:R-:W-:Y:S04]  /*0290*/  BSSY.RECONVERGENT B0, `(.L_x_4) ;  /* 0x000000c000007945 */ /* 0x000fe80003800200 */
[C---:B------:R-:W-:Y:S02]  /*02a0*/  ISETP.NE.OR P2, PT, R0.reuse, 0x1, !P1 ;  /* 0x000000010000780c */ /* 0x040fe40004f45670 */
[----:B------:R-:W-:-:S11]  /*02b0*/  ISETP.NE.OR P0, PT, R0, 0x3, !P1 ;  /* 0x000000030000780c */ /* 0x000fd60004f05670 */
[----:B------:R-:W-:Y:S05]  /*02c0*/  @P2 BRA `(.L_x_5) ;  /* 0x0000000000202947 */ /* 0x000fea0003800000 */
[----:B------:R-:W3:Y:S02]  /*02d0*/  LDCU.64 UR4, c[0x0][0x348] ;  /* 0x00006900ff0477ac */ /* 0x000ee40008000a00 */
[----:B---3--:R-:W-:Y:S02]  /*02e0*/  UIADD3 UR6, UP1, UPT, UR4, 0x80, URZ ;  /* 0x0000008004067890 */ /* 0x008fe4000ff3e0ff */
[----:B------:R-:W-:Y:S02]  /*02f0*/  UIADD3 UR4, UP0, UPT, UR4, 0x180, URZ ;  /* 0x0000018004047890 */ /* 0x000fe4000ff1e0ff */
[----:B------:R-:W-:Y:S02]  /*0300*/  UIADD3.X UR7, UPT, UPT, URZ, UR5, URZ, UP1, !UPT ;  /* 0x00000005ff077290 */ /* 0x000fe40008ffe4ff */
[----:B------:R-:W-:-:S07]  /*0310*/  UIADD3.X UR5, UPT, UPT, URZ, UR5, URZ, UP0, !UPT ;  /* 0x00000005ff057290 */ /* 0x000fce00087fe4ff */
[----:B------:R3:W-:Y:S02]  /*0320*/  UTMACCTL.PF [UR6] ;  /* 0x00000000060079b9 */ /* 0x0007e40008040000 */
[----:B------:R3:W-:Y:S02]  /*0330*/  UTMACCTL.PF [UR4] ;  /* 0x00000000040079b9 */ /* 0x0007e40008040000 */
[----:B---3--:R-:W-:Y:S01]  /*0340*/  NOP ;  /* 0x0000000000007918 */ /* 0x008fe20000000000 */
.L_x_5:
[----:B------:R-:W-:Y:S05]  /*0350*/  BSYNC.RECONVERGENT B0 ;  /* 0x0000000000007941 */ /* 0x000fea0003800200 */
.L_x_4:
[----:B------:R-:W-:Y:S04]  /*0360*/  BSSY.RECONVERGENT B0, `(.L_x_6) ;  /* 0x000000a000007945 */ /* 0x000fe80003800200 */
        /* <DEDUP_REMOVED lines=9> */
.L_x_7:
[----:B------:R-:W-:Y:S05]  /*0400*/  BSYNC.RECONVERGENT B0 ;  /* 0x0000000000007941 */ /* 0x000fea0003800200 */
.L_x_6:
[----:B------:R-:W3:Y:S01]  /*0410*/  LDCU.64 UR4, c[0x0][0x888] ;  /* 0x00011100ff0477ac */ /* 0x000ee20008000a00 */
[----:B------:R-:W-:Y:S02]  /*0420*/  UISETP.EQ.U32.AND UP2, UPT, UR8, URZ, UPT ;  /* 0x000000ff0800728c */ /* 0x000fe4000bf42070 */
[----:B------:R-:W-:Y:S02]  /*0430*/  UPLOP3.LUT UP4, UPT, UPT, UPT, UPT, 0x80, 0x8 ;  /* 0x000000000008789c */ /* 0x000fe40003f8f070 */
[----:B---3--:R-:W-:-:S04]  /*0440*/  UISETP.NE.U32.AND UP0, UPT, UR4, URZ, UPT ;  /* 0x000000ff0400728c */ /* 0x008fc8000bf05070 */
[----:B------:R-:W-:-:S04]  /*0450*/  UISETP.NE.AND.EX UP1, UPT, UR5, URZ, UPT, UP0 ;  /* 0x000000ff0500728c */ /* 0x000fc8000bf25300 */
[----:B------:R-:W-:-:S04]  /*0460*/  UISETP.EQ.OR.EX UP3, UPT, UR9, URZ, !UP1, UP2 ;  /* 0x000000ff0900728c */ /* 0x000fc8000cf62720 */
[----:B------:R-:W-:-:S06]  /*0470*/  UP2UR UR4, UPR, URZ, 0x8 ;  /* 0x00000008ff047883 */ /* 0x000fcc0008000000 */
[----:B------:R-:W-:Y:S01]  /*0480*/  MOV R162, UR4 ;  /* 0x0000000400a27c02 */ /* 0x000fe20008000f00 */
[----:B------:R-:W-:Y:S06]  /*0490*/  BRA.U !UP3, `(.L_x_8) ;  /* 0x000000010b207547 */ /* 0x000fec000b800000 */
[----:B------:R-:W-:Y:S01]  /*04a0*/  UISETP.NE.U32.AND UP2, UPT, UR8, URZ, UPT ;  /* 0x000000ff0800728c */ /* 0x000fe2000bf45070 */
[----:B-----5:R-:W-:Y:S01]  /*04b0*/  FSETP.NEU.AND P0, PT, R73, RZ, PT ;  /* 0x000000ff4900720b */ /* 0x020fe20003f0d000 */
[----:B------:R-:W-:Y:S02]  /*04c0*/  USEL UR4, URZ, 0xffffffff, UP1 ;  /* 0xffffffffff047887 */ /* 0x000fe40008800000 */
[----:B------:R-:W-:-:S10]  /*04d0*/  UISETP.NE.AND.EX UP2, UPT, UR9, URZ, UPT, UP2 ;  /* 0x000000ff0900728c */ /* 0x000fd4000bf45320 */
[----:B------:R-:W-:Y:S01]  /*04e0*/  VOTEU.ANY UP0, P0 ;  /* 0x0000000000ff7886 */ /* 0x000fe20000000100 */
[----:B------:R-:W-:-:S04]  /*04f0*/  @!UP2 USEL UR4, URZ, 0xffffffff, UP0 ;  /* 0xffffffffff04a887 */ /* 0x000fc80008000000 */
[----:B------:R-:W-:-:S04]  /*0500*/  ULOP3.LUT UR4, UR4, 0x1, URZ, 0xc0, !UPT ;  /* 0x0000000104047892 */ /* 0x000fc8000f8ec0ff */
[----:B------:R-:W-:-:S11]  /*0510*/  UISETP.NE.U32.AND UP4, UPT, UR4, 0x1, UPT ;  /* 0x000000010400788c */ /* 0x000fd6000bf85070 */
.L_x_8:
[----:B------:R-:W3:Y:S01]  /*0520*/  SHFL.IDX PT, R0, R159, RZ, 0x1f ;  /* 0x00001fff9f007589 */ /* 0x000ee200000e0000 */
[----:B------:R-:W-:-:S04]  /*0530*/  UISETP.NE.AND UP0, UPT, UR18, 0x2, UPT ;  /* 0x000000021200788c */ /* 0x000fc8000bf05270 */
[----:B------:R-:W-:Y:S02]  /*0540*/  UISETP.EQ.AND UP2, UPT, UR27, URZ, !UP0 ;  /* 0x000000ff1b00728c */ /* 0x000fe4000c742270 */
[----:B------:R-:W-:-:S04]  /*0550*/  USEL UR46, URZ, 0x1, UP0 ;  /* 0x00000001ff2e7887 */ /* 0x000fc80008000000 */
[----:B------:R-:W-:Y:S02]  /*0560*/  PLOP3.LUT P3, PT, P1, PT, UP2, 0x80, 0x8 ;  /* 0x000000000008781c */ /* 0x000fe40000f6f028 */
[----:B---3--:R-:W-:-:S13]  /*0570*/  ISETP.NE.AND P0, PT, R0, RZ, PT ;  /* 0x000000ff0000720c */ /* 0x008fda0003f05270 */
[----:B------:R-:W-:Y:S05]  /*0580*/  @P0 BRA `(.L_x_9) ;  /* 0x0000000000f00947 */ /* 0x000fea0003800000 */
[----:B------:R-:W-:Y:S01]  /*0590*/  ELECT P0, URZ, PT ;  /* 0x0000000000ff782f */ /* 0x000fe20003800000 */
[----:B------:R-:W-:-:S12]  /*05a0*/  BSSY.RECONVERGENT B0, `(.L_x_9) ;  /* 0x000003a000007945 */ /* 0x000fd80003800200 */
[----:B------:R-:W-:Y:S05]  /*05b0*/  @!P0 BRA `(.L_x_10) ;  /* 0x0000000000e08947 */ /* 0x000fea0003800000 */
[----:B------:R-:W-:Y:S01]  /*05c0*/  UMOV UR4, 0x400 ;  /* 0x0000040000047882 */ /* 0x000fe20000000000 */
[----:B------:R-:W-:Y:S01]  /*05d0*/  UMOV UR8, 0x1 ;  /* 0x0000000100087882 */ /* 0x000fe20000000000 */
[----:B------:R-:W-:Y:S01]  /*05e0*/  UMOV UR6, 0x4 ;  /* 0x0000000400067882 */ /* 0x000fe20000000000 */
[----:B------:R-:W-:Y:S02]  /*05f0*/  ULEA UR4, UR45, UR4, 0x18 ;  /* 0x000000042d047291 */ /* 0x000fe4000f8ec0ff */
[----:B------:R-:W-:-:S04]  /*0600*/  UIADD3 UR8, UPT, UPT, -UR8, 0x100000, URZ ;  /* 0x0010000008087890 */ /* 0x000fc8000fffe1ff */
[----:B------:R-:W-:Y:S02]  /*0610*/  USHF.L.U32 UR9, UR8, 0xb, URZ ;  /* 0x0000000b08097899 */ /* 0x000fe400080006ff */
[----:B------:R-:W-:Y:S02]  /*0620*/  USHF.L.U32 UR8, UR8, 0x1, URZ ;  /* 0x0000000108087899 */ /* 0x000fe400080006ff */
[----:B------:R-:W-:-:S04]  /*0630*/  UIADD3 UR6, UPT, UPT, -UR6, 0x100000, URZ ;  /* 0x0010000006067890 */ /* 0x000fc8000fffe1ff */
[----:B------:R-:W-:Y:S02]  /*0640*/  USHF.L.U32 UR7, UR6, 0xb, URZ ;  /* 0x0000000b06077899 */ /* 0x000fe400080006ff */
[----:B------:R-:W-:Y:S01]  /*0650*/  USHF.L.U32 UR6, UR6, 0x1, URZ ;  /* 0x0000000106067899 */ /* 0x000fe200080006ff */
[----:B------:R-:W3:Y:S03]  /*0660*/  FENCE.VIEW.ASYNC.S ;  /* 0x00000000000073c6 */ /* 0x000ee60000000000 */
[----:B---3--:R3:W4:Y:S08]  /*0670*/  SYNCS.EXCH.64 URZ, [UR4], UR8 ;  /* 0x0000000804ff75b2 */ /* 0x0087300008000100 */
[----:B------:R3:W1:Y:S01]  /*0680*/  SYNCS.EXCH.64 URZ, [UR4+0xb0], UR6 ;  /* 0x0000b00604ff75b2 */ /* 0x0006620008000100 */
        /* <DEDUP_REMOVED lines=41> */
[----:B------:R3:W1:Y:S02]  /*0920*/  SYNCS.EXCH.64 URZ, [UR4+0x158], UR6 ;  /* 0x0001580604ff75b2 */ /* 0x0006640008000100 */
[----:B---34-:R-:W-:Y:S01]  /*0930*/  NOP ;  /* 0x0000000000007918 */ /* 0x018fe20000000000 */
.L_x_10:
[----:B------:R-:W-:Y:S05]  /*0940*/  BSYNC.RECONVERGENT B0 ;  /* 0x0000000000007941 */ /* 0x000fea0003800200 */
.L_x_9:
[----:B------:R-:W3:Y:S01]  /*0950*/  SHFL.IDX PT, R0, R159, RZ, 0x1f ;  /* 0x00001fff9f007589 */ /* 0x000ee200000e0000 */
[----:B------:R-:W-:Y:S01]  /*0960*/  NOP ;  /* 0x0000000000007918 */ /* 0x000fe20000000000 */
[----:B---3--:R-:W-:-:S13]  /*0970*/  ISETP.NE.AND P0, PT, R0, 0x1, PT ;  /* 0x000000010000780c */ /* 0x008fda0003f05270 */
[----:B------:R-:W-:Y:S05]  /*0980*/  @P0 BRA `(.L_x_11) ;  /* 0x0000000000540947 */ /* 0x000fea0003800000 */
        /* <DEDUP_REMOVED lines=10> */
[----:B------:R-:W-:Y:S01]  /*0a30*/  ELECT P0, URZ, PT ;  /* 0x0000000000ff782f */ /* 0x000fe20003800000 */
[----:B------:R-:W3:Y:S02]  /*0a40*/  FENCE.VIEW.ASYNC.S ;  /* 0x00000000000073c6 */ /* 0x000ee40000000000 */
[----:B---3--:R3:W4:Y:S08]  /*0a50*/  SYNCS.EXCH.64 URZ, [UR4+0x160], UR8 ;  /* 0x0001600804ff75b2 */ /* 0x0087300008000100 */
[----:B------:R3:W1:Y:S01]  /*0a60*/  SYNCS.EXCH.64 URZ, [UR4+0x180], UR6 ;  /* 0x0001800604ff75b2 */ /* 0x0006620008000100 */
[----:B------:R3:W1:Y:S01]  /*0a70*/  SYNCS.EXCH.64 URZ, [UR4+0x168], UR8 ;  /* 0x0001680804ff75b2 */ /* 0x0006620008000100 */
[----:B------:R3:W1:Y:S01]  /*0a80*/  SYNCS.EXCH.64 URZ, [UR4+0x188], UR6 ;  /* 0x0001880604ff75b2 */ /* 0x0006620008000100 */
[----:B------:R3:W1:Y:S01]  /*0a90*/  SYNCS.EXCH.64 URZ, [UR4+0x170], UR8 ;  /* 0x0001700804ff75b2 */ /* 0x0006620008000100 */
[----:B------:R3:W1:Y:S01]  /*0aa0*/  SYNCS.EXCH.64 URZ, [UR4+0x190], UR6 ;  /* 0x0001900604ff75b2 */ /* 0x0006620008000100 */
[----:B------:R3:W1:Y:S01]  /*0ab0*/  SYNCS.EXCH.64 URZ, [UR4+0x178], UR8 ;  /* 0x0001780804ff75b2 */ /* 0x0006620008000100 */
[----:B------:R3:W1:Y:S01]  /*0ac0*/  SYNCS.EXCH.64 URZ, [UR4+0x198], UR6 ;  /* 0x0001980604ff75b2 */ /* 0x0006620008000100 */
[----:B------:R-:W-:Y:S01]  /*0ad0*/  NOP ;  /* 0x0000000000007918 */ /* 0x000fe20000000000 */
.L_x_11:
[----:B------:R-:W2:Y:S01]  /*0ae0*/  SHFL.IDX PT, R0, R159, RZ, 0x1f ;  /* 0x00001fff9f007589 */ /* 0x000ea200000e0000 */
[----:B------:R-:W-:Y:S01]  /*0af0*/  NOP ;  /* 0x0000000000007918 */ /* 0x000fe20000000000 */
[----:B--2---:R-:W-:-:S13]  /*0b00*/  ISETP.NE.AND P0, PT, R0, 0x3, PT ;  /* 0x000000030000780c */ /* 0x004fda0003f05270 */
[----:B------:R-:W-:Y:S05]  /*0b10*/  @P0 BRA `(.L_x_12) ;  /* 0x00000000002c0947 */ /* 0x000fea0003800000 */
[----:B---3--:R-:W-:Y:S01]  /*0b20*/  UMOV UR6, 0x400 ;  /* 0x0000040000067882 */ /* 0x008fe20000000000 */
[----:B------:R-:W-:Y:S01]  /*0b30*/  UMOV UR4, 0x20 ;  /* 0x0000002000047882 */ /* 0x000fe20000000000 */
[----:B------:R-:W-:Y:S02]  /*0b40*/  ULEA UR6, UR45, UR6, 0x18 ;  /* 0x000000062d067291 */ /* 0x000fe4000f8ec0ff */
[----:B------:R-:W-:-:S04]  /*0b50*/  UIADD3 UR4, UPT, UPT, -UR4, 0x100000, URZ ;  /* 0x0010000004047890 */ /* 0x000fc8000fffe1ff */
[----:B------:R-:W-:Y:S02]  /*0b60*/  USHF.L.U32 UR5, UR4, 0xb, URZ ;  /* 0x0000000b04057899 */ /* 0x000fe400080006ff */
[----:B------:R-:W-:Y:S01]  /*0b70*/  USHF.L.U32 UR4, UR4, 0x1, URZ ;  /* 0x0000000104047899 */ /* 0x000fe200080006ff */
[----:B------:R-:W-:Y:S01]  /*0b80*/  ELECT P0, URZ, PT ;  /* 0x0000000000ff782f */ /* 0x000fe20003800000 */
[----:B------:R-:W2:Y:S10]  /*0b90*/  FENCE.VIEW.ASYNC.S ;  /* 0x00000000000073c6 */ /* 0x000eb40000000000 */
[----:B--2---:R2:W3:Y:S01]  /*0ba0*/  SYNCS.EXCH.64 URZ, [UR6+0x1a0], UR4 ;  /* 0x0001a00406ff75b2 */ /* 0x0044e20008000100 */
[----:B------:R2:W1:Y:S01]  /*0bb0*/  SYNCS.EXCH.64 URZ, [UR6+0x1a8], UR4 ;  /* 0x0001a80406ff75b2 */ /* 0x0004620008000100 */
[----:B------:R-:W-:Y:S01]  /*0bc0*/  NOP ;  /* 0x0000000000007918 */ /* 0x000fe20000000000 */
.L_x_12:
[----:B------:R-:W4:Y:S01]  /*0bd0*/  SHFL.IDX PT, R0, R159, RZ, 0x1f ;  /* 0x00001fff9f007589 */ /* 0x000f2200000e0000 */
[----:B------:R-:W-:Y:S01]  /*0be0*/  NOP ;  /* 0x0000000000007918 */ /* 0x000fe20000000000 */
[----:B----4-:R-:W-:-:S13]  /*0bf0*/  ISETP.NE.AND P0, PT, R0, 0x4, PT ;  /* 0x000000040000780c */ /* 0x010fda0003f05270 */
[----:B------:R-:W-:Y:S05]  /*0c00*/  @P0 BRA `(.L_x_13) ;  /* 0x0000000000480947 */ /* 0x000fea0003800000 */
[----:B--23--:R-:W-:Y:S01]  /*0c10*/  UMOV UR4, 0x720 ;  /* 0x0000072000047882 */ /* 0x00cfe20000000000 */
[----:B------:R-:W-:Y:S01]  /*0c20*/  UMOV UR6, 0x400 ;  /* 0x0000040000067882 */ /* 0x000fe20000000000 */
[----:B------:R-:W-:Y:S01]  /*0c30*/  USEL UR4, UR4, 0x620, UP4 ;  /* 0x0000062004047887 */ /* 0x000fe2000a000000 */
        /* <DEDUP_REMOVED lines=9> */
[----:B------:R-:W2:Y:S02]  /*0cd0*/  FENCE.VIEW.ASYNC.S ;  /* 0x00000000000073c6 */ /* 0x000ea40000000000 */
[----:B--2---:R4:W2:Y:S08]  /*0ce0*/  SYNCS.EXCH.64 URZ, [UR6+0x1b0], UR8 ;  /* 0x0001b00806ff75b2 */ /* 0x0048b00008000100 */
[----:B------:R4:W3:Y:S01]  /*0cf0*/  SYNCS.EXCH.64 URZ, [UR6+0x1c0], UR4 ;  /* 0x0001c00406ff75b2 */ /* 0x0008e20008000100 */
[----:B------:R4:W1:Y:S01]  /*0d00*/  SYNCS.EXCH.64 URZ, [UR6+0x1b8], UR8 ;  /* 0x0001b80806ff75b2 */ /* 0x0008620008000100 */
[----:B------:R4:W1:Y:S02]  /*0d10*/  SYNCS.EXCH.64 URZ, [UR6+0x1c8], UR4 ;  /* 0x0001c80406ff75b2 */ /* 0x0008640008000100 */
[----:B----4-:R-:W-:Y:S01]  /*0d20*/  NOP ;  /* 0x0000000000007918 */ /* 0x010fe20000000000 */
.L_x_13:
[----:B------:R-:W4:Y:S01]  /*0d30*/  SHFL.IDX PT, R0, R159, RZ, 0x1f ;  /* 0x00001fff9f007589 */ /* 0x000f2200000e0000 */
[----:B------:R-:W-:Y:S01]  /*0d40*/  NOP ;  /* 0x0000000000007918 */ /* 0x000fe20000000000 */
[----:B----4-:R-:W-:-:S13]  /*0d50*/  ISETP.NE.AND P0, PT, R0, 0x5, PT ;  /* 0x000000050000780c */ /* 0x010fda0003f05270 */
[----:B------:R-:W-:Y:S05]  /*0d60*/  @P0 BRA `(.L_x_14) ;  /* 0x0000000000440947 */ /* 0x000fea0003800000 */
[----:B--23--:R-:W-:Y:S01]  /*0d70*/  UMOV UR4, 0x400 ;  /* 0x0000040000047882 */ /* 0x00cfe20000000000 */
        /* <DEDUP_REMOVED lines=16> */
.L_x_14:
[----:B------:R-:W4:Y:S01]  /*0e80*/  SHFL.IDX PT, R0, R159, RZ, 0x1f ;  /* 0x00001fff9f007589 */ /* 0x000f2200000e0000 */
[----:B------:R-:W-:Y:S01]  /*0e90*/  ISETP.NE.OR P1, PT, RZ, UR18, !P1 ;  /* 0x00000012ff007c0c */ /* 0x000fe2000cf25670 */
[----:B------:R-:W-:Y:S01]  /*0ea0*/  NOP ;  /* 0x0000000000007918 */ /* 0x000fe20000000000 */
[----:B----4-:R-:W-:-:S13]  /*0eb0*/  ISETP.NE.AND P0, PT, R0, 0x3, PT ;  /* 0x000000030000780c */ /* 0x010fda0003f05270 */
[----:B------:R-:W-:Y:S05]  /*0ec0*/  @P0 BRA `(.L_x_15) ;  /* 0x0000000000340947 */ /* 0x000fea0003800000 */
[----:B--23--:R-:W-:Y:S01]  /*0ed0*/  UMOV UR4, 0x400 ;  /* 0x0000040000047882 */ /* 0x00cfe20000000000 */
[----:B------:R-:W-:Y:S01]  /*0ee0*/  UMOV UR6, 0x20 ;  /* 0x0000002000067882 */ /* 0x000fe20000000000 */
[----:B------:R-:W-:Y:S02]  /*0ef0*/  ULEA UR4, UR45, UR4, 0x18 ;  /* 0x000000042d047291 */ /* 0x000fe4000f8ec0ff */
[----:B------:R-:W-:-:S04]  /*0f00*/  UIADD3 UR6, UPT, UPT, -UR6, 0x100000, URZ ;  /* 0x0010000006067890 */ /* 0x000fc8000fffe1ff */
[----:B------:R-:W-:Y:S02]  /*0f10*/  USHF.L.U32 UR7, UR6, 0xb, URZ ;  /* 0x0000000b06077899 */ /* 0x000fe400080006ff */
[----:B------:R-:W-:Y:S01]  /*0f20*/  USHF.L.U32 UR6, UR6, 0x1, URZ ;  /* 0x0000000106067899 */ /* 0x000fe200080006ff */
[----:B------:R-:W-:Y:S01]  /*0f30*/  ELECT P0, URZ, PT ;  /* 0x0000000000ff782f */ /* 0x000fe20003800000 */
[----:B------:R-:W2:Y:S10]  /*0f40*/  FENCE.VIEW.ASYNC.S ;  /* 0x00000000000073c6 */ /* 0x000eb40000000000 */
[----:B--2---:R4:W2:Y:S01]  /*0f50*/  SYNCS.EXCH.64 URZ, [UR4+0x1f0], UR6 ;  /* 0x0001f00604ff75b2 */ /* 0x0048a20008000100 */
[----:B------:R4:W3:Y:S01]  /*0f60*/  SYNCS.EXCH.64 URZ, [UR4+0x200], UR6 ;  /* 0x0002000604ff75b2 */ /* 0x0008e20008000100 */
[----:B------:R4:W1:Y:S01]  /*0f70*/  SYNCS.EXCH.64 URZ, [UR4+0x1f8], UR6 ;  /* 0x0001f80604ff75b2 */ /* 0x0008620008000100 */
[----:B------:R4:W1:Y:S02]  /*0f80*/  SYNCS.EXCH.64 URZ, [UR4+0x208], UR6 ;  /* 0x0002080604ff75b2 */ /* 0x0008640008000100 */
[----:B----4-:R-:W-:Y:S01]  /*0f90*/  NOP ;  /* 0x0000000000007918 */ /* 0x010fe20000000000 */
.L_x_15:
[----:B------:R-:W-:Y:S01]  /*0fa0*/  VOTEU.ALL UP0, P1 ;  /* 0x0000000000ff7886 */ /* 0x000fe20000800000 */
[----:B--23--:R-:W-:Y:S01]  /*0fb0*/  UMOV UR4, 0x20 ;  /* 0x0000002000047882 */ /* 0x00cfe20000000000 */
[----:B------:R-:W2:Y:S01]  /*0fc0*/  LDCU UR7, c[0x0][0x36c] ;  /* 0x00006d80ff0777ac */ /* 0x000ea20008000800 */
[----:B------:R-:W-:Y:S01]  /*0fd0*/  NOP ;  /* 0x0000000000007918 */ /* 0x000fe20000000000 */
[----:B-1----:R-:W-:Y:S01]  /*0fe0*/  LOP3.LUT R3, R172, 0x1f, RZ, 0xc0, !PT ;  /* 0x0000001fac037812 */ /* 0x002fe200078ec0ff */
[----:B------:R-:W-:Y:S01]  /*0ff0*/  @!UP0 UMOV UR6, 0x400 ;  /* 0x0000040000068882 */ /* 0x000fe20000000000 */
[----:B------:R-:W-:-:S04]  /*1000*/  @!UP0 UIADD3 UR4, UPT, UPT, -UR4, 0x100000, URZ ;  /* 0x0010000004048890 */ /* 0x000fc8000fffe1ff */
[----:B------:R-:W-:Y:S02]  /*1010*/  @!UP0 USHF.L.U32 UR5, UR4, 0xb, URZ ;  /* 0x0000000b04058899 */ /* 0x000fe400080006ff */
[----:B------:R-:W-:Y:S02]  /*1020*/  @!UP0 USHF.L.U32 UR4, UR4, 0x1, URZ ;  /* 0x0000000104048899 */ /* 0x000fe400080006ff */
[----:B------:R-:W-:Y:S01]  /*1030*/  @!UP0 ULEA UR6, UR45, UR6, 0x18 ;  /* 0x000000062d068291 */ /* 0x000fe2000f8ec0ff */
[----:B------:R-:W-:Y:S01]  /*1040*/  VOTEU.ALL UP0, P1 ;  /* 0x0000000000ff7886 */ /* 0x000fe20000800000 */
[----:B------:R-:W-:Y:S02]  /*1050*/  UISETP.NE.AND UP5, UPT, UR18, URZ, UPT ;  /* 0x000000ff1200728c */ /* 0x000fe4000bfa5270 */
[----:B--2---:R-:W-:Y:S01]  /*1060*/  UISETP.EQ.U32.AND UP6, UPT, UR7, 0x1, UPT ;  /* 0x000000010700788c */ /* 0x004fe2000bfc2070 */
[----:B------:R-:W1:Y:S07]  /*1070*/  FENCE.VIEW.ASYNC.S ;  /* 0x00000000000073c6 */ /* 0x000e6e0000000000 */
[----:B-1----:R1:W2:Y:S01]  /*1080*/  @!UP0 SYNCS.EXCH.64 URZ, [UR6+0x210], UR4 ;  /* 0x0002100406ff85b2 */ /* 0x0022a20008000100 */
[----:B------:R-:W-:Y:S05]  /*1090*/  BRA.U !UP6, `(.L_x_16) ;  /* 0x000000010e087547 */ /* 0x000fea000b800000 */
[----:B--2---:R-:W-:Y:S01]  /*10a0*/  UCGABAR_ARV ;  /* 0x00000000000079c7 */ /* 0x004fe20008000000 */
[----:B------:R-:W-:Y:S05]  /*10b0*/  BRA `(.L_x_17) ;  /* 0x0000000000047947 */ /* 0x000fea0003800000 */
.L_x_16:
[----:B--2---:R-:W-:Y:S01]  /*10c0*/  NOP ;  /* 0x0000000000007918 */ /* 0x004fe20000000000 */
.L_x_17:
[----:B------:R-:W2:Y:S01]  /*10d0*/  S2UR UR31, SR_CTAID.X ;  /* 0x00000000001f79c3 */ /* 0x000ea20000002500 */
[----:B------:R-:W-:-:S05]  /*10e0*/  CS2R.32 R161, SR_CgaSize ;  /* 0x0000000000a17805 */ /* 0x000fca0000008a00 */
[----:B------:R-:W-:-:S05]  /*10f0*/  IMAD R161, R161, -0xa0, RZ ;  /* 0xffffff60a1a17824 */ /* 0x000fca00078e02ff */
[----:B-1----:R-:W-:-:S14]  /*1100*/  R2UR UR5, R161 ;  /* 0x00000000a10572ca */ /* 0x002fdc00000e0000 */
[----:B------:R-:W1:Y:S01]  /*1110*/  LDCU UR5, c[0x0][UR5+0x2b0] ;  /* 0x00005600050577ac */ /* 0x000e620008000800 */
[----:B------:R-:W-:-:S05]  /*1120*/  CS2R.32 R161, SR_CgaSize ;  /* 0x0000000000a17805 */ /* 0x000fca0000008a00 */
[----:B------:R-:W-:-:S05]  /*1130*/  IMAD R161, R161, -0xa0, RZ ;  /* 0xffffff60a1a17824 */ /* 0x000fca00078e02ff */
[----:B------:R-:W-:-:S14]  /*1140*/  R2UR UR4, R161 ;  /* 0x00000000a10472ca */ /* 0x000fdc00000e0000 */
[----:B------:R-:W3:Y:S01]  /*1150*/  LDCU UR4, c[0x0][UR4+0x2b4] ;  /* 0x00005680040477ac */ /* 0x000ee20008000800 */
[----:B------:R-:W4:Y:S01]  /*1160*/  S2UR UR30, SR_CTAID.Y ;  /* 0x00000000001e79c3 */ /* 0x000f220000002600 */
[----:B------:R-:W-:-:S05]  /*1170*/  CS2R.32 R161, SR_CgaSize ;  /* 0x0000000000a17805 */ /* 0x000fca0000008a00 */
[----:B------:R-:W-:-:S05]  /*1180*/  IMAD R161, R161, -0xa0, RZ ;  /* 0xffffff60a1a17824 */ /* 0x000fca00078e02ff */
[----:B------:R-:W-:-:S14]  /*1190*/  R2UR UR7, R161 ;  /* 0x00000000a10772ca */ /* 0x000fdc00000e0000 */
[----:B------:R-:W3:Y:S01]  /*11a0*/  LDCU UR7, c[0x0][UR7+0x2a0] ;  /* 0x00005400070777ac */ /* 0x000ee20008000800 */
[----:B------:R-:W-:-:S05]  /*11b0*/  CS2R.32 R161, SR_CgaSize ;  /* 0x0000000000a17805 */ /* 0x000fca0000008a00 */
[----:B------:R-:W-:-:S05]  /*11c0*/  IMAD R161, R161, -0xa0, RZ ;  /* 0xffffff60a1a17824 */ /* 0x000fca00078e02ff */
[----:B------:R-:W-:-:S14]  /*11d0*/  R2UR UR8, R161 ;  /* 0x00000000a10872ca */ /* 0x000fdc00000e0000 */
[----:B------:R-:W3:Y:S01]  /*11e0*/  LDCU UR8, c[0x0][UR8+0x2a4] ;  /* 0x00005480080877ac */ /* 0x000ee20008000800 */
[----:B------:R-:W-:Y:S01]  /*11f0*/  UISETP.GT.U32.AND UP0, UPT, UR27, 0xffff, UPT ;  /* 0x0000ffff1b00788c */ /* 0x000fe2000bf04070 */
[----:B------:R-:W3:Y:S01]  /*1200*/  LDCU UR19, c[0x0][0xb24] ;  /* 0x00016480ff1377ac */ /* 0x000ee20008000800 */
[----:B------:R-:W3:Y:S01]  /*1210*/  LDCU UR42, c[0x0][0xb24] ;  /* 0x00016480ff2a77ac */ /* 0x000ee20008000800 */
[----:B--2---:R-:W-:Y:S01]  /*1220*/  I2FP.F32.U32 R2, UR31 ;  /* 0x0000001f00027c45 */ /* 0x004fe20008201000 */
[----:B------:R-:W2:Y:S04]  /*1230*/  LDCU UR24, c[0x0][0xb30] ;  /* 0x00016600ff1877ac */ /* 0x000ea80008000800 */
[----:B-1----:R-:W-:Y:S01]  /*1240*/  FMUL R2, R2, UR5 ;  /* 0x0000000502027c20 */ /* 0x002fe20008400000 */
[----:B------:R-:W-:Y:S01]  /*1250*/  USHF.L.U32 UR23, UR45, 0x9, URZ ;  /* 0x000000092d177899 */ /* 0x000fe200080006ff */
[----:B----4-:R-:W-:Y:S01]  /*1260*/  I2FP.F32.U32 R0, UR30 ;  /* 0x0000001e00007c45 */ /* 0x010fe20008201000 */
[----:B------:R-:W-:-:S03]  /*1270*/  USHF.L.U32 UR47, UR31, 0x7, URZ ;  /* 0x000000071f2f7899 */ /* 0x000fc600080006ff */
[----:B------:R-:W1:Y:S01]  /*1280*/  F2I.U32.TRUNC.NTZ R2, R2 ;  /* 0x0000000200027305 */ /* 0x000e62000020f000 */
[----:B------:R-:W-:Y:S01]  /*1290*/  USEL UR22, UR27, 0xffff, !UP0 ;  /* 0x0000ffff1b167887 */ /* 0x000fe2000c000000 */
[----:B---3--:R-:W-:-:S06]  /*12a0*/  FMUL R0, R0, UR4 ;  /* 0x0000000400007c20 */ /* 0x008fcc0008400000 */
[----:B------:R-:W3:Y:S01]  /*12b0*/  F2I.U32.TRUNC.NTZ R0, R0 ;  /* 0x0000000000007305 */ /* 0x000ee2000020f000 */
[----:B-1----:R-:W-:Y:S02]  /*12c0*/  R2UR UR4, R2 ;  /* 0x00000000020472ca */ /* 0x002fe400000e0000 */
[----:B------:R-:W-:Y:S02]  /*12d0*/  PRMT R2, RZ, 0x7610, R2 ;  /* 0x00007610ff027816 */ /* 0x000fe40000000002 */
[----:B---3--:R-:W-:Y:S02]  /*12e0*/  R2UR UR6, R0 ;  /* 0x00000000000672ca */ /* 0x008fe400000e0000 */
[----:B------:R-:W-:-:S07]  /*12f0*/  PRMT R0, RZ, 0x7610, R0 ;  /* 0x00007610ff007816 */ /* 0x000fce0000000000 */
[----:B------:R-:W-:-:S04]  /*1300*/  UIADD3 UR5, UPT, UPT, -UR4, URZ, URZ ;  /* 0x000000ff04057290 */ /* 0x000fc8000fffe1ff */
[----:B------:R-:W-:Y:S02]  /*1310*/  UIMAD UR5, UR7, UR5, UR31 ;  /* 0x00000005070572a4 */ /* 0x000fe4000f8e021f */
[----:B------:R-:W-:-:S04]  /*1320*/  UIADD3 UR4, UPT, UPT, -UR6, URZ, URZ ;  /* 0x000000ff06047290 */ /* 0x000fc8000fffe1ff */
[----:B------:R-:W-:Y:S01]  /*1330*/  IMAD.U32 R161, RZ, RZ, UR5 ;  /* 0x00000005ffa17e24 */ /* 0x000fe2000f8e00ff */
[----:B------:R-:W-:-:S06]  /*1340*/  UIMAD UR4, UR8, UR4, UR30 ;  /* 0x00000004080472a4 */ /* 0x000fcc000f8e021e */
[----:B------:R-:W-:Y:S01]  /*1350*/  IMAD.U32 R160, RZ, RZ, UR4 ;  /* 0x00000004ffa07e24 */ /* 0x000fe2000f8e00ff */
[----:B--2---:R-:W-:Y:S06]  /*1360*/  BRA.U UP5, `(.L_x_18) ;  /* 0x00000001056c7547 */ /* 0x004fec000b800000 */
[----:B------:R-:W-:Y:S02]  /*1370*/  R2UR UR4, R160 ;  /* 0x00000000a00472ca */ /* 0x000fe400000e0000 */
[----:B------:R-:W-:-:S11]  /*1380*/  R2UR UR10, R161 ;  /* 0x00000000a10a72ca */ /* 0x000fd600000e0000 */
[----:B------:R-:W-:Y:S02]  /*1390*/  UISETP.NE.AND UP0, UPT, UR4, URZ, UPT ;  /* 0x000000ff0400728c */ /* 0x000fe4000bf05270 */
[----:B------:R-:W-:Y:S02]  /*13a0*/  ULOP3.LUT UR4, UR10, 0x2, URZ, 0x3c, !UPT ;  /* 0x000000020a047892 */ /* 0x000fe4000f8e3cff */
[----:B------:R-:W-:Y:S02]  /*13b0*/  UISETP.GT.U32.AND UP2, UPT, UR10, 0x1, UP0 ;  /* 0x000000010a00788c */ /* 0x000fe40008744070 */
[----:B------:R-:W-:Y:S02]  /*13c0*/  ULOP3.LUT UR5, UR10, 0x4, URZ, 0x3c, !UPT ;  /* 0x000000040a057892 */ /* 0x000fe4000f8e3cff */
[----:B------:R-:W-:Y:S02]  /*13d0*/  USEL UR8, URZ, 0x1, UP2 ;  /* 0x00000001ff087887 */ /* 0x000fe40009000000 */
[----:B------:R-:W-:-:S02]  /*13e0*/  USEL UR7, URZ, 0x2, UP2 ;  /* 0x00000002ff077887 */ /* 0x000fc40009000000 */
[----:B------:R-:W-:Y:S02]  /*13f0*/  UISETP.GT.U32.AND UP2, UPT, UR4, 0x1, UP0 ;  /* 0x000000010400788c */ /* 0x000fe40008744070 */
[----:B------:R-:W-:Y:S02]  /*1400*/  ULOP3.LUT UR4, UR10, 0x6, URZ, 0x3c, !UPT ;  /* 0x000000060a047892 */ /* 0x000fe4000f8e3cff */
[----:B------:R-:W-:Y:S02]  /*1410*/  USEL UR6, URZ, 0x4, UP2 ;  /* 0x00000004ff067887 */ /* 0x000fe40009000000 */
[----:B------:R-:W-:Y:S02]  /*1420*/  USEL UR9, URZ, 0x8, UP2 ;  /* 0x00000008ff097887 */ /* 0x000fe40009000000 */
[----:B------:R-:W-:Y:S02]  /*1430*/  UISETP.GT.U32.AND UP2, UPT, UR5, 0x1, UP0 ;  /* 0x000000010500788c */ /* 0x000fe40008744070 */
[----:B------:R-:W-:-:S02]  /*1440*/  UISETP.GT.U32.AND UP0, UPT, UR4, 0x1, UP0 ;  /* 0x000000010400788c */ /* 0x000fc40008704070 */
[----:B------:R-:W-:Y:S02]  /*1450*/  USEL UR4, URZ, 0x10, UP2 ;  /* 0x00000010ff047887 */ /* 0x000fe40009000000 */
[----:B------:R-:W-:Y:S02]  /*1460*/  UIADD3 UR5, UPT, UPT, UR6, UR7, UR8 ;  /* 0x0000000706057290 */ /* 0x000fe4000fffe008 */
[----:B------:R-:W-:Y:S02]  /*1470*/  USEL UR7, URZ, 0x40, UP0 ;  /* 0x00000040ff077887 */ /* 0x000fe40008000000 */
[----:B------:R-:W-:Y:S02]  /*1480*/  USEL UR8, URZ, 0x20, UP2 ;  /* 0x00000020ff087887 */ /* 0x000fe40009000000 */
[----:B------:R-:W-:Y:S02]  /*1490*/  UIADD3 UR5, UPT, UPT, UR4, UR5, UR9 ;  /* 0x0000000504057290 */ /* 0x000fe4000fffe009 */
[----:B------:R-:W-:-:S02]  /*14a0*/  ULOP3.LUT UR4, UR10, 0xfffffffe, URZ, 0xc0, !UPT ;  /* 0xfffffffe0a047892 */ /* 0x000fc4000f8ec0ff */
[----:B------:R-:W-:Y:S02]  /*14b0*/  USEL UR6, URZ, 0x80, UP0 ;  /* 0x00000080ff067887 */ /* 0x000fe40008000000 */
[----:B------:R-:W-:-:S03]  /*14c0*/  UIADD3 UR5, UPT, UPT, UR7, UR5, UR8 ;  /* 0x0000000507057290 */ /* 0x000fc6000fffe008 */
[----:B------:R-:W-:Y:S01]  /*14d0*/  UMOV UR7, 0x3 ;  /* 0x0000000300077882 */ /* 0x000fe20000000000 */
[----:B------:R-:W-:Y:S02]  /*14e0*/  UIADD3 UR5, UPT, UPT, UR5, UR6, URZ ;  /* 0x0000000605057290 */ /* 0x000fe4000fffe0ff */
[----:B------:R-:W-:-:S04]  /*14f0*/  USHF.L.U32 UR4, UR7, UR4, URZ ;  /* 0x0000000407047299 */ /* 0x000fc800080006ff */
[----:B------:R-:W-:Y:S02]  /*1500*/  IMAD.U32 R2, RZ, RZ, UR5 ;  /* 0x00000005ff027e24 */ /* 0x000fe4000f8e00ff */
[----:B------:R-:W-:-:S07]  /*1510*/  IMAD.U32 R0, RZ, RZ, UR4 ;  /* 0x00000004ff007e24 */ /* 0x000fce000f8e00ff */
.L_x_18:
[----:B------:R-:W1:Y:S01]  /*1520*/  S2UR UR36, SR_CTAID.Z ;  /* 0x00000000002479c3 */ /* 0x000e620000002700 */
[----:B------:R-:W-:Y:S01]  /*1530*/  UISETP.GE.AND UP0, UPT, UR19, 0x1, UPT ;  /* 0x000000011300788c */ /* 0x000fe2000bf06270 */
[----:B------:R-:W-:-:S08]  /*1540*/  UMOV UR25, 0x55 ;  /* 0x0000005500197882 */ /* 0x000fd00000000000 */
[----:B------:R-:W-:Y:S05]  /*1550*/  BRA.U !UP0, `(.L_x_19) ;  /* 0x0000000108d07547 */ /* 0x000fea000b800000 */
[----:B------:R-:W2:Y:S01]  /*1560*/  LDCU.128 UR12, c[0x0][0xb10] ;  /* 0x00016200ff0c77ac */ /* 0x000ea20008000c00 */
[----:B------:R-:W3:Y:S01]  /*1570*/  LDCU UR6, c[0x0][0x370] ;  /* 0x00006e00ff0677ac */ /* 0x000ee20008000800 */
[----:B------:R-:W4:Y:S01]  /*1580*/  LDCU UR7, c[0x0][0x374] ;  /* 0x00006e80ff0777ac */ /* 0x000f220008000800 */
[----:B------:R-:W1:Y:S01]  /*1590*/  LDCU UR20, c[0x0][0xb0c] ;  /* 0x00016180ff1477ac */ /* 0x000e620008000800 */
[----:B------:R-:W1:Y:S01]  /*15a0*/  LDCU UR21, c[0x0][0xb20] ;  /* 0x00016400ff1577ac */ /* 0x000e620008000800 */
[----:B------:R-:W1:Y:S01]  /*15b0*/  LDCU.64 UR8, c[0x0][0xb28] ;  /* 0x00016500ff0877ac */ /* 0x000e620008000a00 */
[----:B--2---:R-:W-:Y:S02]  /*15c0*/  UISETP.NE.AND UP3, UPT, UR14, 0x1, UPT ;  /* 0x000000010e00788c */ /* 0x004fe4000bf65270 */
[----:B----4-:R-:W-:Y:S02]  /*15d0*/  UIMAD.WIDE.U32 UR10, UR7, UR15, URZ ;  /* 0x0000000f070a72a5 */ /* 0x010fe4000f8e00ff */
[----:B---3--:R-:W-:-:S02]  /*15e0*/  UIMAD.WIDE.U32 UR16, UR6, UR12, URZ ;  /* 0x0000000c061072a5 */ /* 0x008fc4000f8e00ff */
[----:B-1----:R-:W-:Y:S02]  /*15f0*/  UISETP.NE.AND UP0, UPT, UR20, 0x1, UPT ;  /* 0x000000011400788c */ /* 0x002fe4000bf05270 */
[----:B------:R-:W-:Y:S01]  /*1600*/  UIMAD.WIDE.U32 UR4, UR31, UR12, URZ ;  /* 0x0000000c1f0472a5 */ /* 0x000fe2000f8e00ff */
[----:B------:R-:W-:Y:S02]  /*1610*/  UMOV UR10, UR11 ;  /* 0x0000000b000a7c82 */ /* 0x000fe40008000000 */
[----:B------:R-:W-:Y:S01]  /*1620*/  UMOV UR16, UR17 ;  /* 0x0000001100107c82 */ /* 0x000fe20008000000 */
[----:B------:R-:W-:Y:S02]  /*1630*/  @UP3 USHF.R.U32.HI UR7, URZ, UR21, UR10 ;  /* 0x00000015ff073299 */ /* 0x000fe4000801160a */
[----:B------:R-:W-:Y:S02]  /*1640*/  UISETP.NE.AND UP2, UPT, UR19, 0x1, UPT ;  /* 0x000000011300788c */ /* 0x000fe4000bf45270 */
[----:B------:R-:W-:-:S02]  /*1650*/  USHF.R.U32.HI UR5, URZ, UR13, UR5 ;  /* 0x0000000dff057299 */ /* 0x000fc40008011605 */
[----:B------:R-:W-:Y:S02]  /*1660*/  @UP0 USHF.R.U32.HI UR6, URZ, UR13, UR16 ;  /* 0x0000000dff060299 */ /* 0x000fe40008011610 */
[----:B------:R-:W-:Y:S02]  /*1670*/  UIMAD.WIDE.U32 UR12, UR30, UR15, URZ ;  /* 0x0000000f1e0c72a5 */ /* 0x000fe4000f8e00ff */
[----:B------:R-:W-:Y:S02]  /*1680*/  UIMAD.WIDE.U32 UR10, UR7, UR8, URZ ;  /* 0x00000008070a72a5 */ /* 0x000fe4000f8e00ff */
[----:B------:R-:W-:Y:S02]  /*1690*/  UIMAD.WIDE.U32 UR16, UR6, UR8, URZ ;  /* 0x00000008061072a5 */ /* 0x000fe4000f8e00ff */
[----:B------:R-:W-:Y:S01]  /*16a0*/  USEL UR5, UR31, UR5, !UP0 ;  /* 0x000000051f057287 */ /* 0x000fe2000c000000 */
[----:B------:R-:W-:Y:S02]  /*16b0*/  UMOV UR4, UR13 ;  /* 0x0000000d00047c82 */ /* 0x000fe40008000000 */
[----:B------:R-:W-:Y:S01]  /*16c0*/  UMOV UR10, UR11 ;  /* 0x0000000b000a7c82 */ /* 0x000fe20008000000 */
[----:B------:R-:W-:-:S02]  /*16d0*/  USHF.R.U32.HI UR4, URZ, UR21, UR4 ;  /* 0x00000015ff047299 */ /* 0x000fc40008011604 */
[----:B------:R-:W-:Y:S01]  /*16e0*/  @UP2 USHF.R.U32.HI UR7, URZ, UR9, UR10 ;  /* 0x00000009ff072299 */ /* 0x000fe2000801160a */
[----:B------:R-:W-:Y:S01]  /*16f0*/  UMOV UR16, UR17 ;  /* 0x0000001100107c82 */ /* 0x000fe20008000000 */
[----:B------:R-:W-:Y:S02]  /*1700*/  USEL UR4, UR30, UR4, !UP3 ;  /* 0x000000041e047287 */ /* 0x000fe4000d800000 */
[----:B------:R-:W-:Y:S02]  /*1710*/  @UP2 USHF.R.U32.HI UR6, URZ, UR9, UR16 ;  /* 0x00000009ff062299 */ /* 0x000fe40008011610 */
[----:B------:R-:W-:Y:S02]  /*1720*/  UIMAD UR7, UR7, UR19, URZ ;  /* 0x00000013070772a4 */ /* 0x000fe4000f8e02ff */
[----:B------:R-:W-:Y:S02]  /*1730*/  UIMAD UR12, UR6, UR19, URZ ;  /* 0x00000013060c72a4 */ /* 0x000fe4000f8e02ff */
[----:B------:R-:W-:-:S02]  /*1740*/  UISETP.GE.AND UP0, UPT, UR4, UR7, UPT ;  /* 0x000000070400728c */ /* 0x000fc4000bf06270 */
[----:B------:R-:W-:Y:S02]  /*1750*/  UIMAD.WIDE.U32 UR10, UR4, UR8, URZ ;  /* 0x00000008040a72a5 */ /* 0x000fe4000f8e00ff */
[----:B------:R-:W-:Y:S02]  /*1760*/  UISETP.GE.OR UP0, UPT, UR5, UR12, UP0 ;  /* 0x0000000c0500728c */ /* 0x000fe40008706670 */
[----:B------:R-:W-:Y:S02]  /*1770*/  UIMAD.WIDE.U32 UR12, UR5, UR8, URZ ;  /* 0x00000008050c72a5 */ /* 0x000fe4000f8e00ff */
[----:B------:R-:W-:Y:S01]  /*1780*/  UIADD3 UR10, UPT, UPT, -UR4, URZ, URZ ;  /* 0x000000ff040a7290 */ /* 0x000fe2000fffe1ff */
[----:B------:R-:W-:Y:S01]  /*1790*/  UMOV UR8, UR11 ;  /* 0x0000000b00087c82 */ /* 0x000fe20008000000 */
[----:B------:R-:W-:Y:S02]  /*17a0*/  UIADD3 UR11, UPT, UPT, -UR5, URZ, URZ ;  /* 0x000000ff050b7290 */ /* 0x000fe4000fffe1ff */
[----:B------:R-:W-:-:S03]  /*17b0*/  USHF.R.U32.HI UR8, URZ, UR9, UR8 ;  /* 0x00000009ff087299 */ /* 0x000fc60008011608 */
[----:B------:R-:W-:Y:S01]  /*17c0*/  @!UP0 UMOV UR7, UR13 ;  /* 0x0000000d00078c82 */ /* 0x000fe20008000000 */
[----:B------:R-:W-:Y:S02]  /*17d0*/  UIMAD UR30, UR14, UR10, UR30 ;  /* 0x0000000a0e1e72a4 */ /* 0x000fe4000f8e021e */
[----:B------:R-:W-:Y:S02]  /*17e0*/  USEL UR8, UR4, UR8, !UP2 ;  /* 0x0000000804087287 */ /* 0x000fe4000d000000 */
[----:B------:R-:W-:Y:S02]  /*17f0*/  @!UP0 USHF.R.U32.HI UR7, URZ, UR9, UR7 ;  /* 0x00000009ff078299 */ /* 0x000fe40008011607 */
[----:B------:R-:W-:Y:S02]  /*1800*/  UIADD3 UR9, UPT, UPT, -UR8, URZ, URZ ;  /* 0x000000ff08097290 */ /* 0x000fe4000fffe1ff */
[----:B------:R-:W-:Y:S02]  /*1810*/  @!UP0 USEL UR7, UR5, UR7, !UP2 ;  /* 0x0000000705078287 */ /* 0x000fe4000d000000 */
[----:B------:R-:W-:-:S02]  /*1820*/  UIMAD UR9, UR19, UR9, UR4 ;  /* 0x00000009130972a4 */ /* 0x000fc4000f8e0204 */
[----:B------:R-:W-:Y:S02]  /*1830*/  @!UP0 UIADD3 UR8, UPT, UPT, UR8, -UR7, URZ ;  /* 0x8000000708088290 */ /* 0x000fe4000fffe0ff */
[----:B------:R-:W-:Y:S02]  /*1840*/  @!UP0 UIMAD UR6, UR9, UR6, UR7 ;  /* 0x00000006090682a4 */ /* 0x000fe4000f8e0207 */
[----:B------:R-:W-:Y:S02]  /*1850*/  @!UP0 UIMAD UR4, UR8, UR19, UR5 ;  /* 0x00000013080482a4 */ /* 0x000fe4000f8e0205 */
[----:B------:R-:W-:Y:S02]  /*1860*/  UIMAD UR31, UR20, UR11, UR31 ;  /* 0x0000000b141f72a4 */ /* 0x000fe4000f8e021f */
[----:B------:R-:W-:Y:S01]  /*1870*/  UIMAD UR30, UR4, UR14, UR30 ;  /* 0x0000000e041e72a4 */ /* 0x000fe2000f8e021e */
[----:B------:R-:W-:Y:S02]  /*1880*/  @!UP0 UMOV UR5, UR6 ;  /* 0x0000000600058c82 */ /* 0x000fe40008000000 */
[----:B------:R-:W-:-:S12]  /*1890*/  UIMAD UR31, UR5, UR20, UR31 ;  /* 0x00000014051f72a4 */ /* 0x000fd8000f8e021f */
.L_x_19:
[----:B------:R-:W-:Y:S02]  /*18a0*/  UISETP.NE.AND UP2, UPT, UR24, 0x1, UPT ;  /* 0x000000011800788c */ /* 0x000fe4000bf45270 */
[----:B------:R-:W-:Y:S02]  /*18b0*/  ULOP3.LUT UR22, UR22, 0xffff, URZ, 0xc0, !UPT ;  /* 0x0000ffff16167892 */ /* 0x000fe4000f8ec0ff */
[----:B------:R-:W-:Y:S02]  /*18c0*/  UISETP.NE.AND UP0, UPT, UR18, 0x2, UPT ;  /* 0x000000021200788c */ /* 0x000fe4000bf05270 */
[----:B------:R-:W-:Y:S02]  /*18d0*/  ULOP3.LUT UR23, UR23, 0xc00, URZ, 0xc0, !UPT ;  /* 0x00000c0017177892 */ /* 0x000fe4000f8ec0ff */
[----:B------:R-:W-:Y:S02]  /*18e0*/  ULOP3.LUT UR47, UR47, 0x80, URZ, 0xc0, !UPT ;  /* 0x000000802f2f7892 */ /* 0x000fe4000f8ec0ff */
[----:B------:R-:W-:Y:S01]  /*18f0*/  USHF.L.U32 UR22, UR25, UR22, URZ ;  /* 0x0000001619167299 */ /* 0x000fe200080006ff */
[----:B------:R-:W-:Y:S11]  /*1900*/  BRA.U UP2, `(.L_x_20) ;  /* 0x0000000102407547 */ /* 0x000ff6000b800000 */
[----:B------:R-:W2:Y:S01]  /*1910*/  LDCU.128 UR8, c[0x0][0xb10] ;  /* 0x00016200ff0877ac */ /* 0x000ea20008000c00 */
[----:B------:R-:W3:Y:S01]  /*1920*/  LDCU UR12, c[0x0][0xb0c] ;  /* 0x00016180ff0c77ac */ /* 0x000ee20008000800 */
[----:B------:R-:W4:Y:S01]  /*1930*/  LDCU UR13, c[0x0][0xb20] ;  /* 0x00016400ff0d77ac */ /* 0x000f220008000800 */
[----:B--2---:R-:W-:Y:S02]  /*1940*/  UIMAD.WIDE.U32 UR4, UR31, UR8, URZ ;  /* 0x000000081f0472a5 */ /* 0x004fe4000f8e00ff */
[----:B------:R-:W-:Y:S02]  /*1950*/  UIMAD.WIDE.U32 UR6, UR30, UR11, URZ ;  /* 0x0000000b1e0672a5 */ /* 0x000fe4000f8e00ff */
[----:B---3--:R-:W-:Y:S02]  /*1960*/  UISETP.NE.AND UP2, UPT, UR12, 0x1, UPT ;  /* 0x000000010c00788c */ /* 0x008fe4000bf45270 */
[----:B------:R-:W-:-:S03]  /*1970*/  USHF.R.U32.HI UR5, URZ, UR9, UR5 ;  /* 0x00000009ff057299 */ /* 0x000fc60008011605 */
[----:B------:R-:W-:Y:S01]  /*1980*/  UMOV UR4, UR7 ;  /* 0x0000000700047c82 */ /* 0x000fe20008000000 */
[----:B------:R-:W-:Y:S02]  /*1990*/  USEL UR5, UR31, UR5, !UP2 ;  /* 0x000000051f057287 */ /* 0x000fe4000d000000 */
[----:B------:R-:W-:Y:S02]  /*19a0*/  UISETP.NE.AND UP2, UPT, UR10, 0x1, UPT ;  /* 0x000000010a00788c */ /* 0x000fe4000bf45270 */
[----:B----4-:R-:W-:-:S04]  /*19b0*/  USHF.R.U32.HI UR4, URZ, UR13, UR4 ;  /* 0x0000000dff047299 */ /* 0x010fc80008011604 */
[----:B------:R-:W-:-:S04]  /*19c0*/  USEL UR4, UR30, UR4, !UP2 ;  /* 0x000000041e047287 */ /* 0x000fc8000d000000 */
[----:B------:R-:W-:Y:S02]  /*19d0*/  UIADD3 UR6, UPT, UPT, UR5, -UR4, URZ ;  /* 0x8000000405067290 */ /* 0x000fe4000fffe0ff */
[----:B------:R-:W-:Y:S02]  /*19e0*/  UIADD3 UR4, UPT, UPT, -UR5, UR4, URZ ;  /* 0x0000000405047290 */ /* 0x000fe4000fffe1ff */
[----:B------:R-:W-:Y:S02]  /*19f0*/  UIMAD UR30, UR6, UR10, UR30 ;  /* 0x0000000a061e72a4 */ /* 0x000fe4000f8e021e */
[----:B------:R-:W-:-:S12]  /*1a00*/  UIMAD UR31, UR4, UR12, UR31 ;  /* 0x0000000c041f72a4 */ /* 0x000fd8000f8e021f */
.L_x_20:
[----:B------:R-:W-:Y:S05]  /*1a10*/  BRA.U !UP6, `(.L_x_21) ;  /* 0x000000010e0c7547 */ /* 0x000fea000b800000 */
[----:B------:R-:W-:Y:S01]  /*1a20*/  UCGABAR_WAIT ;  /* 0x0000000000007dc7 */ /* 0x000fe20008000000 */
[----:B------:R-:W-:Y:S01]  /*1a30*/  CCTL.IVALL ;  /* 0x00000000ff00798f */ /* 0x000fe20002000000 */
[----:B------:R-:W-:Y:S05]  /*1a40*/  BRA `(.L_x_22) ;  /* 0x0000000000047947 */ /* 0x000fea0003800000 */
.L_x_21:
[----:B------:R-:W-:Y:S06]  /*1a50*/  BAR.SYNC.DEFER_BLOCKING 0x0 ;  /* 0x0000000000007b1d */ /* 0x000fec0000010000 */
.L_x_22:
[----:B------:R-:W-:Y:S05]  /*1a60*/  BRA.U UP0, `(.L_x_23) ;  /* 0x0000001d00647547 */ /* 0x000fea000b800000 */
[----:B------:R-:W2:Y:S01]  /*1a70*/  LDCU UR6, c[0x0][0x38c] ;  /* 0x00007180ff0677ac */ /* 0x000ea20008000800 */
[----:B------:R-:W-:Y:S01]  /*1a80*/  PLOP3.LUT P1, PT, PT, PT, UP4, 0x80, 0x8 ;  /* 0x000000000008781c */ /* 0x000fe20003f2f048 */
[----:B------:R-:W-:Y:S01]  /*1a90*/  IMAD.MOV.U32 R12, RZ, RZ, 0x1 ;  /* 0x00000001ff0c7424 */ /* 0x000fe200078e00ff */
[----:B------:R-:W-:Y:S02]  /*1aa0*/  ISETP.NE.AND P2, PT, R3, RZ, P3 ;  /* 0x000000ff0300720c */ /* 0x000fe40001f45270 */
[----:B------:R-:W-:Y:S02]  /*1ab0*/  CS2R R10, SRZ ;  /* 0x00000000000a7805 */ /* 0x000fe4000001ff00 */
[----:B------:R-:W-:Y:S01]  /*1ac0*/  PLOP3.LUT P1, PT, P1, PT, PT, 0x8, 0x80 ;  /* 0x000000000080781c */ /* 0x000fe20000f2e170 */
[----:B------:R-:W-:Y:S01]  /*1ad0*/  IMAD.MOV.U32 R9, RZ, RZ, RZ ;  /* 0x000000ffff097224 */ /* 0x000fe200078e00ff */
[----:B------:R-:W3:Y:S01]  /*1ae0*/  LDCU UR39, c[0x0][0x370] ;  /* 0x00006e00ff2777ac */ /* 0x000ee20008000800 */
[----:B------:R-:W-:Y:S01]  /*1af0*/  IMAD.MOV.U32 R8, RZ, RZ, 0x1 ;  /* 0x00000001ff087424 */ /* 0x000fe200078e00ff */
[----:B------:R-:W4:Y:S01]  /*1b00*/  LDCU.64 UR26, c[0x0][0x348] ;  /* 0x00006900ff1a77ac */ /* 0x000f220008000a00 */
[----:B------:R-:W-:Y:S01]  /*1b10*/  ULEA.HI UR44, UR23, UR47, URZ, 0x1b ;  /* 0x0000002f172c7291 */ /* 0x000fe2000f8fd8ff */
[----:B------:R-:W1:Y:S01]  /*1b20*/  LDCU UR38, c[0x0][0x374] ;  /* 0x00006e80ff2677ac */ /* 0x000e620008000800 */
[----:B--2---:R-:W-:-:S02]  /*1b30*/  UIADD3 UR5, UPT, UPT, UR6, 0x1f, URZ ;  /* 0x0000001f06057890 */ /* 0x004fc4000fffe0ff */
[----:B------:R-:W-:Y:S02]  /*1b40*/  UIADD3 UR48, UPT, UPT, UR6, 0x3e, URZ ;  /* 0x0000003e06307890 */ /* 0x000fe4000fffe0ff */
[----:B------:R-:W-:Y:S01]  /*1b50*/  USHF.R.S32.HI UR4, URZ, 0x1f, UR5 ;  /* 0x0000001fff047899 */ /* 0x000fe20008011405 */
[----:B------:R-:W-:-:S03]  /*1b60*/  UMOV UR7, URZ ;  /* 0x000000ff00077c82 */ /* 0x000fc60008000000 */
[----:B------:R-:W-:Y:S02]  /*1b70*/  ULEA.HI UR4, UR4, UR5, URZ, 0x5 ;  /* 0x0000000504047291 */ /* 0x000fe4000f8f28ff */
[----:B------:R-:W-:Y:S02]  /*1b80*/  UIADD3 UR5, UPT, UPT, UR6, -0x1, URZ ;  /* 0xffffffff06057890 */ /* 0x000fe4000fffe0ff */
[----:B------:R-:W-:Y:S02]  /*1b90*/  USHF.R.S32.HI UR41, URZ, 0x5, UR4 ;  /* 0x00000005ff297899 */ /* 0x000fe40008011404 */
[----:B------:R-:W-:Y:S02]  /*1ba0*/  UISETP.GE.U32.AND UP1, UPT, UR5, -0x3f, UPT ;  /* 0xffffffc10500788c */ /* 0x000fe4000bf26070 */
[----:B------:R-:W-:-:S04]  /*1bb0*/  UISETP.LT.U32.AND UP0, UPT, UR41, 0x16, UPT ;  /* 0x000000162900788c */ /* 0x000fc8000bf01070 */
[----:B------:R-:W-:Y:S02]  /*1bc0*/  USEL UR40, UR41, 0x16, UP0 ;  /* 0x0000001629287887 */ /* 0x000fe40008000000 */
[----:B------:R-:W-:Y:S02]  /*1bd0*/  UISETP.NE.AND UP0, UPT, UR18, URZ, UPT ;  /* 0x000000ff1200728c */ /* 0x000fe4000bf05270 */
[----:B------:R-:W-:Y:S02]  /*1be0*/  UIADD3 UR4, UPT, UPT, UR40, -0x1, URZ ;  /* 0xffffffff28047890 */ /* 0x000fe4000fffe0ff */
[----:B------:R-:W-:Y:S02]  /*1bf0*/  @UP1 UIADD3 UR4, UPT, UPT, UR40, URZ, URZ ;  /* 0x000000ff28041290 */ /* 0x000fe4000fffe0ff */
[----:B------:R-:W-:Y:S02]  /*1c00*/  USEL UR24, UR46, 0x2, UP0 ;  /* 0x000000022e187887 */ /* 0x000fe40008000000 */
[----:B------:R-:W-:-:S02]  /*1c10*/  UIADD3 UR46, UPT, UPT, UR41, -UR40, URZ ;  /* 0x80000028292e7290 */ /* 0x000fc4000fffe0ff */
[----:B------:R-:W-:Y:S02]  /*1c20*/  UIADD3 UR28, UPT, UPT, UR4, 0x1, URZ ;  /* 0x00000001041c7890 */ /* 0x000fe4000fffe0ff */
[----:B-1-34-:R-:W-:-:S12]  /*1c30*/  UIADD3 UR43, UPT, UPT, -UR4, URZ, URZ ;  /* 0x000000ff042b7290 */ /* 0x01afd8000fffe1ff */
.L_x_43:
[----:B------:R-:W-:Y:S01]  /*1c40*/  UISETP.NE.AND UP0, UPT, UR45, URZ, UPT ;  /* 0x000000ff2d00728c */ /* 0x000fe2000bf05270 */
[----:B-1----:R-:W1:Y:S08]  /*1c50*/  S2UR UR45, SR_CgaCtaId ;  /* 0x00000000002d79c3 */ /* 0x002e700000008800 */
[----:B------:R-:W-:Y:S05]  /*1c60*/  BRA.U UP0, `(.L_x_24) ;  /* 0x0000000100347547 */ /* 0x000fea000b800000 */
[----:B------:R-:W2:Y:S01]  /*1c70*/  S2R R0, SR_CgaCtaId ;  /* 0x0000000000007919 */ /* 0x000ea20000008800 */
[----:B------:R-:W-:Y:S02]  /*1c80*/  MOV R3, 0x400 ;  /* 0x0000040000037802 */ /* 0x000fe40000000f00 */
[----:B------:R-:W-:Y:S02]  /*1c90*/  SHF.L.U32 R2, R8, 0x1f, RZ ;  /* 0x0000001f08027819 */ /* 0x000fe400000006ff */
[----:B--2---:R-:W-:-:S05]  /*1ca0*/  LEA R0, R0, R3, 0x18 ;  /* 0x0000000300007211 */ /* 0x004fca00078ec0ff */
[----:B------:R-:W-:-:S04]  /*1cb0*/  IMAD R3, R9, 0x8, R0 ;  /* 0x0000000809037824 */ /* 0x000fc800078e0200 */
[----:B------:R-:W2:Y:S02]  /*1cc0*/  SYNCS.PHASECHK.TRANS64.TRYWAIT P0, [R3+URZ+0x200], R2 ;  /* 0x00020002030075a7 */ /* 0x000ea400080011ff */
[----:B--2---:R-:W-:Y:S05]  /*1cd0*/  @!P0 BRA `(.L_x_25) ;  /* 0x000000ac001c8947 */ /* 0x004fea0003800000 */
.L_x_163:
[----:B------:R-:W-:Y:S01]  /*1ce0*/  VIADD R9, R9, 0x1 ;  /* 0x0000000109097836 */ /* 0x000fe20000000000 */
[----:B------:R2:W-:Y:S04]  /*1cf0*/  SYNCS.ARRIVE.TRANS64.A1T0 RZ, [R3+URZ+0x1f0], RZ ;  /* 0x0001f0ff03ff79a7 */ /* 0x0005e800081000ff */
[----:B------:R-:W-:-:S04]  /*1d00*/  ISETP.NE.AND P0, PT, R9, 0x2, PT ;  /* 0x000000020900780c */ /* 0x000fc80003f05270 */
[----:B------:R-:W-:Y:S02]  /*1d10*/  SEL R9, R9, RZ, P0 ;  /* 0x000000ff09097207 */ /* 0x000fe40000000000 */
[----:B--2---:R-:W-:-:S04]  /*1d20*/  SEL R3, RZ, 0x1, P0 ;  /* 0x00000001ff037807 */ /* 0x004fc80000000000 */
[----:B------:R-:W-:-:S07]  /*1d30*/  LOP3.LUT R8, R8, R3, RZ, 0x3c, !PT ;  /* 0x0000000308087212 */ /* 0x000fce00078e3cff */
.L_x_24:
[----:B------:R-:W-:Y:S01]  /*1d40*/  UMOV UR6, 0x400 ;  /* 0x0000040000067882 */ /* 0x000fe20000000000 */
[----:B------:R-:W-:Y:S01]  /*1d50*/  UISETP.GE.U32.AND UP0, UPT, UR48, 0x3f, UPT ;  /* 0x0000003f3000788c */ /* 0x000fe2000bf06070 */
[----:B------:R-:W-:Y:S01]  /*1d60*/  SHF.L.U32 R0, R12, 0x1f, RZ ;  /* 0x0000001f0c007819 */ /* 0x000fe200000006ff */
[----:B-1----:R-:W-:Y:S02]  /*1d70*/  ULEA UR6, UR45, UR6, 0x18 ;  /* 0x000000062d067291 */ /* 0x002fe4000f8ec0ff */
[----:B------:R-:W-:Y:S02]  /*1d80*/  ULEA UR11, UR30, UR44, 0x8 ;  /* 0x0000002c1e0b7291 */ /* 0x000fe4000f8e40ff */
[----:B------:R-:W-:Y:S01]  /*1d90*/  ULEA UR4, UR7, UR6, 0x3 ;  /* 0x0000000607047291 */ /* 0x000fe2000f8e18ff */
[----:B------:R-:W-:-:S08]  /*1da0*/  UMOV UR13, URZ ;  /* 0x000000ff000d7c82 */ /* 0x000fd00008000000 */
[----:B------:R1:W2:Y:S01]  /*1db0*/  SYNCS.PHASECHK.TRANS64.TRYWAIT P0, [UR4+0xb0], R0 ;  /* 0x0000b000ff0075a7 */ /* 0x0002a20008001104 */
[----:B------:R-:W-:-:S04]  /*1dc0*/  ULEA.HI UR4, UR31, UR31, URZ, 0x1 ;  /* 0x0000001f1f047291 */ /* 0x000fc8000f8f08ff */
[----:B------:R-:W-:-:S04]  /*1dd0*/  USHF.L.U32 UR4, UR4, 0x7, URZ ;  /* 0x0000000704047899 */ /* 0x000fc800080006ff */
[----:B------:R-:W-:Y:S01]  /*1de0*/  ULOP3.LUT UR35, UR47, 0xffffff00, UR4, 0xf8, !UPT ;  /* 0xffffff002f237892 */ /* 0x000fe2000f8ef804 */
[----:B------:R-:W-:Y:S11]  /*1df0*/  BRA.U !UP0, `(.L_x_26) ;  /* 0x0000000108c47547 */ /* 0x000ff6000b800000 */
[----:B------:R-:W-:Y:S01]  /*1e00*/  UMOV UR16, UR43 ;  /* 0x0000002b00107c82 */ /* 0x000fe20008000000 */
[----:B------:R-:W-:Y:S01]  /*1e10*/  UMOV UR4, UR7 ;  /* 0x0000000700047c82 */ /* 0x000fe20008000000 */
[----:B------:R-:W-:-:S05]  /*1e20*/  UMOV UR34, URZ ;  /* 0x000000ff00227c82 */ /* 0x000fca0008000000 */
.L_x_32:
[----:B------:R-:W-:Y:S01]  /*1e30*/  ULEA UR33, UR4, UR6, 0x3 ;  /* 0x0000000604217291 */ /* 0x000fe2000f8e18ff */
[----:B------:R-:W-:Y:S01]  /*1e40*/  @P3 MOV R2, 0x4000 ;  /* 0x0000400000023802 */ /* 0x000fe20000000f00 */
[----:B--234-:R-:W-:Y:S10]  /*1e50*/  @P0 BRA `(.L_x_27) ;  /* 0x00000000000c0947 */ /* 0x01cff40003800000 */
[----:B------:R-:W-:-:S04]  /*1e60*/  SHF.L.U32 R3, R12, 0x1f, RZ ;  /* 0x0000001f0c037819 */ /* 0x000fc800000006ff */
[----:B------:R-:W2:Y:S02]  /*1e70*/  SYNCS.PHASECHK.TRANS64.TRYWAIT P0, [UR33+0xb0], R3 ;  /* 0x0000b003ff0075a7 */ /* 0x000ea40008001121 */
[----:B--2---:R-:W-:Y:S05]  /*1e80*/  @!P0 BRA `(.L_x_28) ;  /* 0x000000a800c48947 */ /* 0x004fea0003800000 */
.L_x_27:
[----:B------:R2:W-:Y:S01]  /*1e90*/  @P3 SYNCS.ARRIVE.TRANS64 RZ, [UR33], R2 ;  /* 0x00000002ffff39a7 */ /* 0x0005e20008000021 */
[----:B------:R-:W-:Y:S02]  /*1ea0*/  ULOP3.LUT UR5, UR24, 0x2, URZ, 0xfc, !UPT ;  /* 0x0000000218057892 */ /* 0x000fe4000f8efcff */
[----:B------:R-:W-:Y:S02]  /*1eb0*/  UIADD3 UR16, UPT, UPT, UR16, 0x1, URZ ;  /* 0x0000000110107890 */ /* 0x000fe4000fffe0ff */
[----:B------:R-:W-:Y:S02]  /*1ec0*/  UISETP.NE.AND UP0, UPT, UR5, 0x2, UPT ;  /* 0x000000020500788c */ /* 0x000fe4000bf05270 */
[----:B------:R-:W-:-:S07]  /*1ed0*/  UISETP.NE.AND UP2, UPT, UR16, 0x1, UPT ;  /* 0x000000011000788c */ /* 0x000fce000bf45270 */
[----:B------:R-:W-:Y:S05]  /*1ee0*/  BRA.U UP0, `(.L_x_29) ;  /* 0x0000000100047547 */ /* 0x000fea000b800000 */
[----:B------:R-:W-:Y:S05]  /*1ef0*/  BPT.TRAP 0x1 ;  /* 0x000000040000795c */ /* 0x000fea0000300000 */
.L_x_29:
[----:B------:R-:W-:Y:S04]  /*1f00*/  BSSY.RECONVERGENT B0, `(.L_x_30) ;  /* 0x0000003000007945 */ /* 0x000fe80003800200 */
[----:B------:R-:W-:Y:S05]  /*1f10*/  @!P2 BRA `(.L_x_31) ;  /* 0x000000000004a947 */ /* 0x000fea0003800000 */
[----:B------:R-:W-:Y:S05]  /*1f20*/  BPT.TRAP 0x1 ;  /* 0x000000040000795c */ /* 0x000fea0000300000 */
.L_x_31:
[----:B------:R-:W-:Y:S05]  /*1f30*/  BSYNC.RECONVERGENT B0 ;  /* 0x0000000000007941 */ /* 0x000fea0003800200 */
.L_x_30:
[----:B------:R-:W-:Y:S02]  /*1f40*/  UIADD3 UR5, UPT, UPT, UR4, 0x1, URZ ;  /* 0x0000000104057890 */ /* 0x000fe4000fffe0ff */
[----:B------:R-:W-:Y:S02]  /*1f50*/  USHF.L.U32 UR32, UR4, 0xc, URZ ;  /* 0x0000000c04207899 */ /* 0x000fe400080006ff */
[----:B------:R-:W-:Y:S02]  /*1f60*/  UISETP.NE.AND UP0, UPT, UR5, 0x16, UPT ;  /* 0x000000160500788c */ /* 0x000fe4000bf05270 */
[----:B------:R-:W-:Y:S02]  /*1f70*/  UIADD3 UR14, UP1, UPT, UR26, 0x80, URZ ;  /* 0x000000801a0e7890 */ /* 0x000fe4000ff3e0ff */
[----:B------:R-:W-:Y:S02]  /*1f80*/  USEL UR8, URZ, 0x1, UP0 ;  /* 0x00000001ff087887 */ /* 0x000fe40008000000 */
[----:B------:R-:W-:-:S02]  /*1f90*/  USEL UR7, UR5, URZ, UP0 ;  /* 0x000000ff05077287 */ /* 0x000fc40008000000 */
[----:B------:R-:W-:Y:S02]  /*1fa0*/  UIADD3 UR4, UP0, UPT, UR26, 0x180, URZ ;  /* 0x000001801a047890 */ /* 0x000fe4000ff1e0ff */
[----:B------:R-:W-:Y:S01]  /*1fb0*/  ULEA UR5, UR7, UR6, 0x3 ;  /* 0x0000000607057291 */ /* 0x000fe2000f8e18ff */
[----:B------:R-:W-:Y:S01]  /*1fc0*/  LOP3.LUT R12, R12, UR8, RZ, 0x3c, !PT ;  /* 0x000000080c0c7c12 */ /* 0x000fe2000f8e3cff */
[----:B------:R-:W-:Y:S02]  /*1fd0*/  ULOP3.LUT UR8, UR32, UR23, URZ, 0xfc, !UPT ;  /* 0x0000001720087292 */ /* 0x000fe4000f8efcff */
[----:B------:R-:W-:Y:S01]  /*1fe0*/  ULOP3.LUT UR33, UR33, 0xfefffff8, URZ, 0xc0, !UPT ;  /* 0xfefffff821217892 */ /* 0x000fe2000f8ec0ff */
[----:B-1----:R-:W-:Y:S01]  /*1ff0*/  SHF.L.U32 R0, R12, 0x1f, RZ ;  /* 0x0000001f0c007819 */ /* 0x002fe200000006ff */
[----:B------:R-:W-:Y:S02]  /*2000*/  UIADD3.X UR15, UPT, UPT, URZ, UR27, URZ, UP1, !UPT ;  /* 0x0000001bff0f7290 */ /* 0x000fe40008ffe4ff */
[----:B------:R-:W-:Y:S01]  /*2010*/  UIADD3 UR32, UPT, UPT, UR6, 0xc600, UR32 ;  /* 0x0000c60006207890 */ /* 0x000fe2000fffe020 */
[----:B------:R3:W4:Y:S01]  /*2020*/  SYNCS.PHASECHK.TRANS64.TRYWAIT P0, [UR5+0xb0], R0 ;  /* 0x0000b000ff0075a7 */ /* 0x0007220008001105 */
[----:B------:R-:W-:-:S02]  /*2030*/  UIADD3 UR8, UPT, UPT, UR6, 0x22600, UR8 ;  /* 0x0002260006087890 */ /* 0x000fc4000fffe008 */
[----:B------:R-:W-:Y:S02]  /*2040*/  UIADD3.X UR5, UPT, UPT, URZ, UR27, URZ, UP0, !UPT ;  /* 0x0000001bff057290 */ /* 0x000fe400087fe4ff */
[----:B------:R-:W-:Y:S01]  /*2050*/  UPRMT UR13, URZ, 0x5410, UR22 ;  /* 0x00005410ff0d7896 */ /* 0x000fe20008000016 */
[----:B------:R-:W-:Y:S01]  /*2060*/  UMOV UR18, 0x0 ;  /* 0x0000000000127882 */ /* 0x000fe20000000000 */
[----:B------:R-:W-:Y:S01]  /*2070*/  UMOV UR19, 0x10000000 ;  /* 0x1000000000137882 */ /* 0x000fe20000000000 */
[----:B------:R-:W-:Y:S01]  /*2080*/  UMOV UR10, UR34 ;  /* 0x00000022000a7c82 */ /* 0x000fe20008000000 */
[----:B------:R-:W-:Y:S01]  /*2090*/  UMOV UR12, UR36 ;  /* 0x00000024000c7c82 */ /* 0x000fe20008000000 */
[----:B------:R-:W-:Y:S01]  /*20a0*/  UMOV UR9, UR33 ;  /* 0x0000002100097c82 */ /* 0x000fe20008000000 */
[----:B------:R1:W-:Y:S03]  /*20b0*/  UTMALDG.3D.2CTA [UR32], [UR14], desc[UR18] ;  /* 0x000012200e0075b4 */ /* 0x0003e60008211000 */
[----:B------:R2:W-:Y:S01]  /*20c0*/  UTMALDG.3D.MULTICAST.2CTA [UR8], [UR4], UR13, desc[UR18] ;  /* 0x00001208040073b4 */ /* 0x0005e2000821180d */
[----:B-1----:R-:W-:Y:S01]  /*20d0*/  UIADD3 UR34, UPT, UPT, UR34, 0x20, URZ ;  /* 0x0000002022227890 */ /* 0x002fe2000fffe0ff */
[----:B--2---:R-:W-:Y:S01]  /*20e0*/  UMOV UR13, UR28 ;  /* 0x0000001c000d7c82 */ /* 0x004fe20008000000 */
[----:B------:R-:W-:Y:S01]  /*20f0*/  UMOV UR4, UR7 ;  /* 0x0000000700047c82 */ /* 0x000fe20008000000 */
[----:B------:R-:W-:Y:S09]  /*2100*/  BRA.U UP2, `(.L_x_32) ;  /* 0xfffffffd02487547 */ /* 0x000ff2000b83ffff */
.L_x_26:
[----:B------:R-:W-:Y:S01]  /*2110*/  ULEA UR4, UR7, UR6, 0x3 ;  /* 0x0000000607047291 */ /* 0x000fe2000f8e18ff */
[----:B-1-3--:R-:W-:Y:S01]  /*2120*/  SHF.L.U32 R0, R12, 0x1f, RZ ;  /* 0x0000001f0c007819 */ /* 0x00afe200000006ff */
[----:B------:R-:W-:Y:S01]  /*2130*/  @!P1 SYNCS.ARRIVE.TRANS64.A1T0 RZ, [UR6+0x1a8], RZ ;  /* 0x0001a8ffffff99a7 */ /* 0x000fe20008100006 */
[----:B------:R-:W-:-:S06]  /*2140*/  UISETP.GT.AND UP0, UPT, UR41, UR40, UPT ;  /* 0x000000282900728c */ /* 0x000fcc000bf04270 */
[----:B--2-4-:R1:W2:Y:S03]  /*2150*/  SYNCS.PHASECHK.TRANS64.TRYWAIT P0, [UR4+0xb0], R0 ;  /* 0x0000b000ff0075a7 */ /* 0x0142a60008001104 */
[----:B------:R-:W-:Y:S05]  /*2160*/  BRA.U !UP0, `(.L_x_33) ;  /* 0x0000000108c47547 */ /* 0x000fea000b800000 */
[----:B------:R-:W-:Y:S01]  /*2170*/  UIADD3 UR25, UPT, UPT, UR46, UR13, URZ ;  /* 0x0000000d2e197290 */ /* 0x000fe2000fffe0ff */
[----:B------:R-:W-:-:S11]  /*2180*/  UMOV UR4, UR7 ;  /* 0x0000000700047c82 */ /* 0x000fd60008000000 */
.L_x_39:
[----:B------:R-:W-:Y:S01]  /*2190*/  ULEA UR17, UR4, UR6, 0x3 ;  /* 0x0000000604117291 */ /* 0x000fe2000f8e18ff */
[----:B--2---:R-:W-:Y:S01]  /*21a0*/  @P3 MOV R2, 0x4000 ;  /* 0x0000400000023802 */ /* 0x004fe20000000f00 */
[----:B--2-4-:R-:W-:Y:S10]  /*21b0*/  @P0 BRA `(.L_x_34) ;  /* 0x00000000000c0947 */ /* 0x014ff40003800000 */
[----:B------:R-:W-:-:S04]  /*21c0*/  SHF.L.U32 R3, R12, 0x1f, RZ ;  /* 0x0000001f0c037819 */ /* 0x000fc800000006ff */
[----:B------:R-:W2:Y:S02]  /*21d0*/  SYNCS.PHASECHK.TRANS64.TRYWAIT P0, [UR17+0xb0], R3 ;  /* 0x0000b003ff0075a7 */ /* 0x000ea40008001111 */
[----:B--2---:R-:W-:Y:S05]  /*21e0*/  @!P0 BRA `(.L_x_35) ;  /* 0x000000a800048947 */ /* 0x004fea0003800000 */
.L_x_34:
[----:B------:R2:W-:Y:S01]  /*21f0*/  @P3 SYNCS.ARRIVE.TRANS64 RZ, [UR17], R2 ;  /* 0x00000002ffff39a7 */ /* 0x0005e20008000011 */
[----:B------:R-:W-:-:S04]  /*2200*/  ULOP3.LUT UR5, UR24, 0x2, URZ, 0xfc, !UPT ;  /* 0x0000000218057892 */ /* 0x000fc8000f8efcff */
[----:B------:R-:W-:-:S09]  /*2210*/  UISETP.NE.AND UP0, UPT, UR5, 0x2, UPT ;  /* 0x000000020500788c */ /* 0x000fd2000bf05270 */
[----:B------:R-:W-:Y:S05]  /*2220*/  BRA.U UP0, `(.L_x_36) ;  /* 0x0000000100047547 */ /* 0x000fea000b800000 */
[----:B------:R-:W-:Y:S05]  /*2230*/  BPT.TRAP 0x1 ;  /* 0x000000040000795c */ /* 0x000fea0000300000 */
.L_x_36:
[----:B------:R-:W-:Y:S04]  /*2240*/  BSSY.RECONVERGENT B0, `(.L_x_37) ;  /* 0x0000003000007945 */ /* 0x000fe80003800200 */
[----:B------:R-:W-:Y:S05]  /*2250*/  @!P2 BRA `(.L_x_38) ;  /* 0x000000000004a947 */ /* 0x000fea0003800000 */
[----:B------:R-:W-:Y:S05]  /*2260*/  BPT.TRAP 0x1 ;  /* 0x000000040000795c */ /* 0x000fea0000300000 */
.L_x_38:
[----:B------:R-:W-:Y:S05]  /*2270*/  BSYNC.RECONVERGENT B0 ;  /* 0x0000000000007941 */ /* 0x000fea0003800200 */
.L_x_37:
        /* <DEDUP_REMOVED lines=10> */
[----:B------:R-:W-:Y:S01]  /*2320*/  USHF.L.U32 UR18, UR13, 0x5, URZ ;  /* 0x000000050d127899 */ /* 0x000fe200080006ff */
[----:B-1----:R-:W-:Y:S01]  /*2330*/  SHF.L.U32 R0, R12, 0x1f, RZ ;  /* 0x0000001f0c007819 */ /* 0x002fe200000006ff */
[----:B------:R-:W-:Y:S02]  /*2340*/  ULOP3.LUT UR17, UR17, 0xfefffff8, URZ, 0xc0, !UPT ;  /* 0xfefffff811117892 */ /* 0x000fe4000f8ec0ff */
[----:B------:R-:W-:Y:S01]  /*2350*/  UIADD3 UR16, UPT, UPT, UR6, 0xc600, UR16 ;  /* 0x0000c60006107890 */ /* 0x000fe2000fffe010 */
[----:B------:R3:W4:Y:S01]  /*2360*/  SYNCS.PHASECHK.TRANS64.TRYWAIT P0, [UR5+0xb0], R0 ;  /* 0x0000b000ff0075a7 */ /* 0x0007220008001105 */
[----:B------:R-:W-:-:S02]  /*2370*/  UIADD3.X UR5, UPT, UPT, URZ, UR27, URZ, UP1, !UPT ;  /* 0x0000001bff057290 */ /* 0x000fc40008ffe4ff */
[----:B------:R-:W-:Y:S02]  /*2380*/  UIADD3 UR8, UPT, UPT, UR6, 0x22600, UR8 ;  /* 0x0002260006087890 */ /* 0x000fe4000fffe008 */
[----:B------:R-:W-:Y:S02]  /*2390*/  UPRMT UR21, URZ, 0x5410, UR22 ;  /* 0x00005410ff157896 */ /* 0x000fe40008000016 */
[----:B------:R-:W-:Y:S01]  /*23a0*/  UIADD3.X UR15, UPT, UPT, URZ, UR27, URZ, UP0, !UPT ;  /* 0x0000001bff0f7290 */ /* 0x000fe200087fe4ff */
[----:B------:R-:W-:Y:S01]  /*23b0*/  UMOV UR30, 0x0 ;  /* 0x00000000001e7882 */ /* 0x000fe20000000000 */
[----:B------:R-:W-:Y:S01]  /*23c0*/  UMOV UR31, 0x10000000 ;  /* 0x10000000001f7882 */ /* 0x000fe20000000000 */
[----:B------:R-:W-:Y:S01]  /*23d0*/  UMOV UR19, UR35 ;  /* 0x0000002300137c82 */ /* 0x000fe20008000000 */
[----:B------:R-:W-:Y:S01]  /*23e0*/  UMOV UR20, UR36 ;  /* 0x0000002400147c82 */ /* 0x000fe20008000000 */
[----:B------:R-:W-:Y:S01]  /*23f0*/  UMOV UR12, UR36 ;  /* 0x00000024000c7c82 */ /* 0x000fe20008000000 */
[----:B------:R-:W-:Y:S01]  /*2400*/  UMOV UR9, UR17 ;  /* 0x0000001100097c82 */ /* 0x000fe20008000000 */
[----:B------:R-:W-:Y:S01]  /*2410*/  UMOV UR10, UR18 ;  /* 0x00000012000a7c82 */ /* 0x000fe20008000000 */
[----:B------:R1:W-:Y:S01]  /*2420*/  UTMALDG.3D.2CTA [UR16], [UR4], desc[UR30] ;  /* 0x00001e10040075b4 */ /* 0x0003e20008211000 */
[----:B------:R-:W-:-:S04]  /*2430*/  UIADD3 UR13, UPT, UPT, UR13, 0x1, URZ ;  /* 0x000000010d0d7890 */ /* 0x000fc8000fffe0ff */
[----:B------:R-:W-:Y:S01]  /*2440*/  UISETP.NE.AND UP0, UPT, UR13, UR25, UPT ;  /* 0x000000190d00728c */ /* 0x000fe2000bf05270 */
[----:B------:R3:W-:Y:S01]  /*2450*/  UTMALDG.3D.MULTICAST.2CTA [UR8], [UR14], UR21, desc[UR30] ;  /* 0x00001e080e0073b4 */ /* 0x0007e20008211815 */
[----:B-1----:R-:W-:-:S07]  /*2460*/  UMOV UR4, UR7 ;  /* 0x0000000700047c82 */ /* 0x002fce0008000000 */
[----:B---3--:R-:W-:Y:S05]  /*2470*/  BRA.U UP0, `(.L_x_39) ;  /* 0xfffffffd00447547 */ /* 0x008fea000b83ffff */
.L_x_33:
[C---:B------:R-:W-:Y:S01]  /*2480*/  LEA R3, R11.reuse, UR6, 0x3 ;  /* 0x000000060b037c11 */ /* 0x040fe2000f8e18ff */
[----:B------:R-:W-:Y:S01]  /*2490*/  NOP ;  /* 0x0000000000007918 */ /* 0x000fe20000000000 */
[----:B-1----:R-:W-:Y:S02]  /*24a0*/  SHF.L.U32 R0, R10, 0x1f, RZ ;  /* 0x0000001f0a007819 */ /* 0x002fe400000006ff */
[----:B------:R-:W-:Y:S02]  /*24b0*/  LEA R5, R11, UR6, 0x4 ;  /* 0x000000060b057c11 */ /* 0x000fe4000f8e20ff */
[----:B--2-4-:R-:W1:Y:S02]  /*24c0*/  SYNCS.PHASECHK.TRANS64.TRYWAIT P0, [R3+URZ+0x1b0], R0 ;  /* 0x0001b000030075a7 */ /* 0x014e6400080011ff */
[----:B-1----:R-:W-:Y:S05]  /*24d0*/  @!P0 BRA `(.L_x_40) ;  /* 0x000000a400608947 */ /* 0x002fea0003800000 */
.L_x_166:
[----:B------:R-:W2:Y:S01]  /*24e0*/  LDS.128 R4, [R5+0x220] ;  /* 0x0002200005047984 */ /* 0x000ea20000000c00 */
[----:B------:R-:W-:Y:S01]  /*24f0*/  UISETP.GE.AND UP0, UPT, UR42, 0x1, UPT ;  /* 0x000000012a00788c */ /* 0x000fe2000bf06270 */
[----:B------:R-:W-:Y:S01]  /*2500*/  @!PT LDS RZ, [RZ] ;  /* 0x00000000fffff984 */ /* 0x000fe20000000800 */
[----:B------:R-:W-:Y:S01]  /*2510*/  @!PT LDS RZ, [RZ] ;  /* 0x00000000fffff984 */ /* 0x000fe20000000800 */
[----:B------:R-:W-:Y:S01]  /*2520*/  @!PT LDS RZ, [RZ] ;  /* 0x00000000fffff984 */ /* 0x000fe20000000800 */
[----:B------:R-:W-:Y:S01]  /*2530*/  @!PT LDS RZ, [RZ] ;  /* 0x00000000fffff984 */ /* 0x000fe20000000800 */
[----:B------:R3:W-:Y:S06]  /*2540*/  MEMBAR.ALL.CTA ;  /* 0x0000000000007992 */ /* 0x0007ec0000008000 */
[----:B---3--:R-:W3:Y:S01]  /*2550*/  FENCE.VIEW.ASYNC.S ;  /* 0x00000000000073c6 */ /* 0x008ee20000000000 */
[----:B--2---:R-:W-:-:S13]  /*2560*/  LOP3.LUT P0, RZ, R6, 0x1, RZ, 0xc0, !PT ;  /* 0x0000000106ff7812 */ /* 0x004fda000780c0ff */
[----:B---3--:R-:W-:Y:S01]  /*2570*/  VOTEU.ANY UP1, P0 ;  /* 0x0000000000ff7886 */ /* 0x008fe20000020100 */
[----:B------:R-:W-:-:S13]  /*2580*/  PLOP3.LUT P0, PT, PT, PT, UP1, 0x80, 0x8 ;  /* 0x000000000008781c */ /* 0x000fda0003f0f018 */
[----:B-1----:R-:W-:Y:S02]  /*2590*/  @P0 LOP3.LUT R0, R5, 0xffff, RZ, 0xc0, !PT ;  /* 0x0000ffff05000812 */ /* 0x002fe400078ec0ff */
[----:B------:R-:W-:Y:S02]  /*25a0*/  @P0 MOV R2, R4 ;  /* 0x0000000400020202 */ /* 0x000fe40000000f00 */
[----:B------:R-:W-:Y:S01]  /*25b0*/  @P0 R2UR UR5, R0 ;  /* 0x00000000000502ca */ /* 0x000fe200000e0000 */
[----:B------:R-:W-:Y:S01]  /*25c0*/  VIADD R0, R3, 0x1c0 ;  /* 0x000001c003007836 */ /* 0x000fe20000000000 */
[----:B------:R-:W-:Y:S02]  /*25d0*/  @P0 SHF.R.U32.HI R4, RZ, 0x10, R5 ;  /* 0x00000010ff040819 */ /* 0x000fe40000011605 */
[----:B------:R-:W-:Y:S02]  /*25e0*/  @P0 R2UR UR8, R2 ;  /* 0x00000000020802ca */ /* 0x000fe400000e0000 */
[----:B------:R-:W-:-:S02]  /*25f0*/  PRMT R0, RZ, 0x654, R0 ;  /* 0x00000654ff007816 */ /* 0x000fc40000000000 */
[----:B------:R-:W-:Y:S02]  /*2600*/  @P0 R2UR UR4, R4 ;  /* 0x00000000040402ca */ /* 0x000fe400000e0000 */
[----:B------:R1:W-:Y:S03]  /*2610*/  SYNCS.ARRIVE.TRANS64.RED.A1T0 RZ, [R0+URZ], RZ ;  /* 0x000000ff00ff79a7 */ /* 0x0003e600081004ff */
[----:B------:R-:W-:-:S04]  /*2620*/  @UP1 UMOV UR29, UR5 ;  /* 0x00000005001d1c82 */ /* 0x000fc80008000000 */
[----:B------:R-:W-:-:S04]  /*2630*/  @UP1 UMOV UR37, UR8 ;  /* 0x0000000800251c82 */ /* 0x000fc80008000000 */
[----:B------:R-:W-:Y:S01]  /*2640*/  @UP1 UMOV UR36, UR4 ;  /* 0x0000000400241c82 */ /* 0x000fe20008000000 */
[----:B------:R-:W-:Y:S05]  /*2650*/  BRA.U !UP0, `(.L_x_41) ;  /* 0x0000000108d47547 */ /* 0x000fea000b800000 */
[----:B------:R-:W2:Y:S01]  /*2660*/  LDCU.128 UR12, c[0x0][0xb10] ;  /* 0x00016200ff0c77ac */ /* 0x000ea20008000c00 */
[----:B------:R-:W3:Y:S01]  /*2670*/  LDCU UR30, c[0x0][0xb20] ;  /* 0x00016400ff1e77ac */ /* 0x000ee20008000800 */
[----:B------:R-:W4:Y:S01]  /*2680*/  LDCU UR25, c[0x0][0xb0c] ;  /* 0x00016180ff1977ac */ /* 0x000f220008000800 */
[----:B------:R-:W1:Y:S01]  /*2690*/  LDCU.64 UR10, c[0x0][0xb28] ;  /* 0x00016500ff0a77ac */ /* 0x000e620008000a00 */
[----:B------:R-:W-:Y:S02]  /*26a0*/  UISETP.NE.AND UP3, UPT, UR42, 0x1, UPT ;  /* 0x000000012a00788c */ /* 0x000fe4000bf65270 */
[----:B--2---:R-:W-:Y:S02]  /*26b0*/  UIMAD.WIDE.U32 UR8, UR38, UR15, URZ ;  /* 0x0000000f260872a5 */ /* 0x004fe4000f8e00ff */
[----:B------:R-:W-:Y:S02]  /*26c0*/  UIMAD.WIDE.U32 UR4, UR39, UR12, URZ ;  /* 0x0000000c270472a5 */ /* 0x000fe4000f8e00ff */
[----:B------:R-:W-:-:S02]  /*26d0*/  UISETP.NE.AND UP0, UPT, UR14, 0x1, UPT ;  /* 0x000000010e00788c */ /* 0x000fc4000bf05270 */
[----:B------:R-:W-:Y:S01]  /*26e0*/  UIMAD.WIDE.U32 UR20, UR29, UR15, URZ ;  /* 0x0000000f1d1472a5 */ /* 0x000fe2000f8e00ff */
[----:B------:R-:W-:Y:S02]  /*26f0*/  UMOV UR8, UR9 ;  /* 0x0000000900087c82 */ /* 0x000fe40008000000 */
[----:B------:R-:W-:Y:S01]  /*2700*/  UMOV UR4, UR5 ;  /* 0x0000000500047c82 */ /* 0x000fe20008000000 */
[----:B---3--:R-:W-:Y:S02]  /*2710*/  USHF.R.U32.HI UR8, URZ, UR30, UR8 ;  /* 0x0000001eff087299 */ /* 0x008fe40008011608 */
[----:B----4-:R-:W-:Y:S02]  /*2720*/  UISETP.NE.AND UP2, UPT, UR25, 0x1, UPT ;  /* 0x000000011900788c */ /* 0x010fe4000bf45270 */
[----:B------:R-:W-:Y:S02]  /*2730*/  USHF.R.U32.HI UR4, URZ, UR13, UR4 ;  /* 0x0000000dff047299 */ /* 0x000fe40008011604 */
[----:B------:R-:W-:-:S02]  /*2740*/  USEL UR5, UR38, UR8, !UP0 ;  /* 0x0000000826057287 */ /* 0x000fc4000c000000 */
[----:B------:R-:W-:Y:S02]  /*2750*/  USEL UR8, UR39, UR4, !UP2 ;  /* 0x0000000427087287 */ /* 0x000fe4000d000000 */
[----:B-1----:R-:W-:Y:S01]  /*2760*/  UIMAD.WIDE.U32 UR16, UR5, UR10, URZ ;  /* 0x0000000a051072a5 */ /* 0x002fe2000f8e00ff */
[----:B------:R-:W-:Y:S01]  /*2770*/  UMOV UR4, UR21 ;  /* 0x0000001500047c82 */ /* 0x000fe20008000000 */
[----:B------:R-:W-:Y:S02]  /*2780*/  UIMAD.WIDE.U32 UR18, UR37, UR12, URZ ;  /* 0x0000000c251272a5 */ /* 0x000fe4000f8e00ff */
[----:B------:R-:W-:-:S03]  /*2790*/  UIMAD.WIDE.U32 UR20, UR8, UR10, URZ ;  /* 0x0000000a081472a5 */ /* 0x000fc6000f8e00ff */
[----:B------:R-:W-:Y:S01]  /*27a0*/  UMOV UR16, UR17 ;  /* 0x0000001100107c82 */ /* 0x000fe20008000000 */
[----:B------:R-:W-:Y:S02]  /*27b0*/  USHF.R.U32.HI UR4, URZ, UR30, UR4 ;  /* 0x0000001eff047299 */ /* 0x000fe40008011604 */
[----:B------:R-:W-:Y:S01]  /*27c0*/  @UP3 USHF.R.U32.HI UR5, URZ, UR11, UR16 ;  /* 0x0000000bff053299 */ /* 0x000fe20008011610 */
[----:B------:R-:W-:Y:S01]  /*27d0*/  UMOV UR18, UR19 ;  /* 0x0000001300127c82 */ /* 0x000fe20008000000 */
[----:B------:R-:W-:Y:S01]  /*27e0*/  UMOV UR20, UR21 ;  /* 0x0000001500147c82 */ /* 0x000fe20008000000 */
[----:B------:R-:W-:Y:S02]  /*27f0*/  USHF.R.U32.HI UR13, URZ, UR13, UR18 ;  /* 0x0000000dff0d7299 */ /* 0x000fe40008011612 */
[----:B------:R-:W-:Y:S02]  /*2800*/  USEL UR4, UR29, UR4, !UP0 ;  /* 0x000000041d047287 */ /* 0x000fe4000c000000 */
[----:B------:R-:W-:-:S02]  /*2810*/  @UP3 USHF.R.U32.HI UR8, URZ, UR11, UR20 ;  /* 0x0000000bff083299 */ /* 0x000fc40008011614 */
[----:B------:R-:W-:Y:S02]  /*2820*/  UIMAD UR9, UR42, UR5, URZ ;  /* 0x000000052a0972a4 */ /* 0x000fe4000f8e02ff */
[----:B------:R-:W-:Y:S02]  /*2830*/  USEL UR5, UR37, UR13, !UP2 ;  /* 0x0000000d25057287 */ /* 0x000fe4000d000000 */
[----:B------:R-:W-:Y:S02]  /*2840*/  UIMAD UR12, UR42, UR8, URZ ;  /* 0x000000082a0c72a4 */ /* 0x000fe4000f8e02ff */
[----:B------:R-:W-:Y:S02]  /*2850*/  UISETP.GE.AND UP0, UPT, UR4, UR9, UPT ;  /* 0x000000090400728c */ /* 0x000fe4000bf06270 */
[----:B------:R-:W-:Y:S02]  /*2860*/  UIMAD.WIDE.U32 UR16, UR4, UR10, URZ ;  /* 0x0000000a041072a5 */ /* 0x000fe4000f8e00ff */
[----:B------:R-:W-:-:S02]  /*2870*/  UISETP.GE.OR UP0, UPT, UR5, UR12, UP0 ;  /* 0x0000000c0500728c */ /* 0x000fc40008706670 */
        /* <DEDUP_REMOVED lines=19> */
.L_x_41:
[----:B------:R-:W2:Y:S02]  /*29b0*/  LDCU UR4, c[0x0][0xb30] ;  /* 0x00016600ff0477ac */ /* 0x000ea40008000800 */
[----:B--2---:R-:W-:-:S09]  /*29c0*/  UISETP.NE.AND UP0, UPT, UR4, 0x1, UPT ;  /* 0x000000010400788c */ /* 0x004fd2000bf05270 */
[----:B------:R-:W-:Y:S05]  /*29d0*/  BRA.U UP0, `(.L_x_42) ;  /* 0x0000000100447547 */ /* 0x000fea000b800000 */
[----:B------:R-:W2:Y:S01]  /*29e0*/  LDCU.128 UR12, c[0x0][0xb10] ;  /* 0x00016200ff0c77ac */ /* 0x000ea20008000c00 */
[----:B------:R-:W3:Y:S01]  /*29f0*/  LDCU UR10, c[0x0][0xb0c] ;  /* 0x00016180ff0a77ac */ /* 0x000ee20008000800 */
[----:B------:R-:W4:Y:S01]  /*2a00*/  LDCU UR11, c[0x0][0xb20] ;  /* 0x00016400ff0b77ac */ /* 0x000f220008000800 */
[----:B--2---:R-:W-:Y:S02]  /*2a10*/  UIMAD.WIDE.U32 UR8, UR37, UR12, URZ ;  /* 0x0000000c250872a5 */ /* 0x004fe4000f8e00ff */
[----:B------:R-:W-:Y:S02]  /*2a20*/  UIMAD.WIDE.U32 UR4, UR29, UR15, URZ ;  /* 0x0000000f1d0472a5 */ /* 0x000fe4000f8e00ff */
[----:B---3--:R-:W-:Y:S02]  /*2a30*/  UISETP.NE.AND UP2, UPT, UR10, 0x1, UPT ;  /* 0x000000010a00788c */ /* 0x008fe4000bf45270 */
[----:B------:R-:W-:Y:S01]  /*2a40*/  UISETP.NE.AND UP0, UPT, UR14, 0x1, UPT ;  /* 0x000000010e00788c */ /* 0x000fe2000bf05270 */
[----:B------:R-:W-:-:S02]  /*2a50*/  UMOV UR8, UR9 ;  /* 0x0000000900087c82 */ /* 0x000fc40008000000 */
[----:B------:R-:W-:Y:S01]  /*2a60*/  UMOV UR4, UR5 ;  /* 0x0000000500047c82 */ /* 0x000fe20008000000 */
[----:B------:R-:W-:Y:S02]  /*2a70*/  USHF.R.U32.HI UR13, URZ, UR13, UR8 ;  /* 0x0000000dff0d7299 */ /* 0x000fe40008011608 */
[----:B----4-:R-:W-:Y:S02]  /*2a80*/  USHF.R.U32.HI UR4, URZ, UR11, UR4 ;  /* 0x0000000bff047299 */ /* 0x010fe40008011604 */
[----:B------:R-:W-:Y:S02]  /*2a90*/  USEL UR5, UR37, UR13, !UP2 ;  /* 0x0000000d25057287 */ /* 0x000fe4000d000000 */
[----:B------:R-:W-:-:S04]  /*2aa0*/  USEL UR4, UR29, UR4, !UP0 ;  /* 0x000000041d047287 */ /* 0x000fc8000c000000 */
[----:B------:R-:W-:Y:S02]  /*2ab0*/  UIADD3 UR8, UPT, UPT, UR5, -UR4, URZ ;  /* 0x8000000405087290 */ /* 0x000fe4000fffe0ff */
[----:B------:R-:W-:Y:S02]  /*2ac0*/  UIADD3 UR4, UPT, UPT, -UR5, UR4, URZ ;  /* 0x0000000405047290 */ /* 0x000fe4000fffe1ff */
[----:B------:R-:W-:Y:S02]  /*2ad0*/  UIMAD UR29, UR8, UR14, UR29 ;  /* 0x0000000e081d72a4 */ /* 0x000fe4000f8e021d */
[----:B------:R-:W-:-:S12]  /*2ae0*/  UIMAD UR37, UR4, UR10, UR37 ;  /* 0x0000000a042572a4 */ /* 0x000fd8000f8e0225 */
.L_x_42:
[----:B------:R-:W-:Y:S01]  /*2af0*/  VIADD R11, R11, 0x1 ;  /* 0x000000010b0b7836 */ /* 0x000fe20000000000 */
[----:B------:R-:W-:Y:S02]  /*2b00*/  R2UR UR5, R161 ;  /* 0x00000000a10572ca */ /* 0x000fe400000e0000 */
[----:B------:R-:W-:Y:S02]  /*2b10*/  R2UR UR4, R160 ;  /* 0x00000000a00472ca */ /* 0x000fe400000e0000 */
[C---:B------:R-:W-:Y:S02]  /*2b20*/  ISETP.NE.AND P0, PT, R11.reuse, 0x2, PT ;  /* 0x000000020b00780c */ /* 0x040fe40003f05270 */
[----:B------:R-:W-:Y:S02]  /*2b30*/  PLOP3.LUT P1, PT, PT, PT, PT, 0x80, 0x8 ;  /* 0x000000000008781c */ /* 0x000fe40003f2f070 */
[----:B------:R-:W-:Y:S02]  /*2b40*/  SEL R3, RZ, 0x1, P0 ;  /* 0x00000001ff037807 */ /* 0x000fe40000000000 */
[----:B------:R-:W-:-:S02]  /*2b50*/  SEL R11, R11, RZ, P0 ;  /* 0x000000ff0b0b7207 */ /* 0x000fc40000000000 */
[----:B------:R-:W-:Y:S01]  /*2b60*/  LOP3.LUT R10, R10, R3, RZ, 0x3c, !PT ;  /* 0x000000030a0a7212 */ /* 0x000fe200078e3cff */
[----:B------:R-:W-:Y:S02]  /*2b70*/  UIADD3 UR31, UPT, UPT, UR37, UR5, URZ ;  /* 0x00000005251f7290 */ /* 0x000fe4000fffe0ff */
[----:B------:R-:W-:Y:S01]  /*2b80*/  UIADD3 UR30, UPT, UPT, UR29, UR4, URZ ;  /* 0x000000041d1e7290 */ /* 0x000fe2000fffe0ff */
[----:B------:R-:W-:Y:S11]  /*2b90*/  BRA.U UP1, `(.L_x_43) ;  /* 0xfffffff101287547 */ /* 0x000ff6000b83ffff */
[----:B------:R-:W-:Y:S01]  /*2ba0*/  UIADD3 UR8, UPT, UPT, UR6, 0xb0, URZ ;  /* 0x000000b006087890 */ /* 0x000fe2000fffe0ff */
[----:B------:R-:W-:-:S03]  /*2bb0*/  SHF.L.U32 R3, R12, 0x1f, RZ ;  /* 0x0000001f0c037819 */ /* 0x000fc600000006ff */
[----:B------:R-:W-:-:S09]  /*2bc0*/  ULEA UR4, UR7, UR8, 0x3 ;  /* 0x0000000807047291 */ /* 0x000fd2000f8e18ff */
[----:B------:R-:W2:Y:S02]  /*2bd0*/  SYNCS.PHASECHK.TRANS64.TRYWAIT P0, [UR4], R3 ;  /* 0x00000003ff0075a7 */ /* 0x000ea40008001104 */
[----:B--2---:R-:W-:Y:S05]  /*2be0*/  @!P0 BRA `(.L_x_44) ;  /* 0x0000009c00b08947 */ /* 0x004fea0003800000 */
.L_x_168:
[----:B------:R-:W-:-:S04]  /*2bf0*/  UIADD3 UR4, UPT, UPT, UR7, 0x1, URZ ;  /* 0x0000000107047890 */ /* 0x000fc8000fffe0ff */
[----:B------:R-:W-:-:S04]  /*2c00*/  UISETP.NE.AND UP0, UPT, UR4, 0x16, UPT ;  /* 0x000000160400788c */ /* 0x000fc8000bf05270 */
[----:B------:R-:W-:Y:S02]  /*2c10*/  USEL UR6, URZ, 0x1, UP0 ;  /* 0x00000001ff067887 */ /* 0x000fe40008000000 */
[----:B------:R-:W-:-:S04]  /*2c20*/  USEL UR4, UR4, URZ, UP0 ;  /* 0x000000ff04047287 */ /* 0x000fc80008000000 */
[----:B------:R-:W-:Y:S01]  /*2c30*/  ULEA UR5, UR4, UR8, 0x3 ;  /* 0x0000000804057291 */ /* 0x000fe2000f8e18ff */
[----:B------:R-:W-:-:S04]  /*2c40*/  LOP3.LUT R2, R12, UR6, RZ, 0x3c, !PT ;  /* 0x000000060c027c12 */ /* 0x000fc8000f8e3cff */
[----:B-1----:R-:W-:-:S04]  /*2c50*/  SHF.L.U32 R3, R2, 0x1f, RZ ;  /* 0x0000001f02037819 */ /* 0x002fc800000006ff */
[----:B------:R-:W1:Y:S02]  /*2c60*/  SYNCS.PHASECHK.TRANS64.TRYWAIT P0, [UR5], R3 ;  /* 0x00000003ff0075a7 */ /* 0x000e640008001105 */
[----:B-1----:R-:W-:Y:S05]  /*2c70*/  @!P0 BRA `(.L_x_45) ;  /* 0x0000009c00a48947 */ /* 0x002fea0003800000 */
.L_x_170:
        /* <DEDUP_REMOVED lines=9> */
.L_x_172:
        /* <DEDUP_REMOVED lines=9> */
.L_x_174:
        /* <DEDUP_REMOVED lines=9> */
.L_x_176:
        /* <DEDUP_REMOVED lines=9> */
.L_x_178:
        /* <DEDUP_REMOVED lines=9> */
.L_x_180:
        /* <DEDUP_REMOVED lines=9> */
.L_x_182:
        /* <DEDUP_REMOVED lines=9> */
.L_x_184:
        /* <DEDUP_REMOVED lines=9> */
.L_x_186:
        /* <DEDUP_REMOVED lines=9> */
.L_x_188:
        /* <DEDUP_REMOVED lines=9> */
.L_x_190:
        /* <DEDUP_REMOVED lines=9> */
.L_x_192:
        /* <DEDUP_REMOVED lines=9> */
.L_x_194:
        /* <DEDUP_REMOVED lines=9> */
.L_x_196:
        /* <DEDUP_REMOVED lines=9> */
.L_x_198:
        /* <DEDUP_REMOVED lines=9> */
.L_x_200:
        /* <DEDUP_REMOVED lines=9> */
.L_x_202:
        /* <DEDUP_REMOVED lines=9> */
.L_x_204:
        /* <DEDUP_REMOVED lines=9> */
.L_x_206:
        /* <DEDUP_REMOVED lines=9> */
.L_x_208:
[----:B------:R-:W-:-:S04]  /*3730*/  UIADD3 UR4, UPT, UPT, UR4, 0x1, URZ ;  /* 0x0000000104047890 */ /* 0x000fc8000fffe0ff */
[----:B------:R-:W-:-:S04]  /*3740*/  UISETP.NE.AND UP0, UPT, UR4, 0x16, UPT ;  /* 0x000000160400788c */ /* 0x000fc8000bf05270 */
[----:B------:R-:W-:Y:S02]  /*3750*/  USEL UR5, URZ, 0x1, UP0 ;  /* 0x00000001ff057887 */ /* 0x000fe40008000000 */
[----:B------:R-:W-:-:S04]  /*3760*/  USEL UR4, UR4, URZ, UP0 ;  /* 0x000000ff04047287 */ /* 0x000fc80008000000 */
[----:B------:R-:W-:Y:S01]  /*3770*/  ULEA UR4, UR4, UR8, 0x3 ;  /* 0x0000000804047291 */ /* 0x000fe2000f8e18ff */
[----:B-1----:R-:W-:-:S04]  /*3780*/  LOP3.LUT R3, R2, UR5, RZ, 0x3c, !PT ;  /* 0x0000000502037c12 */ /* 0x002fc8000f8e3cff */
[----:B------:R-:W-:Y:S01]  /*3790*/  SHF.L.U32 R3, R3, 0x1f, RZ ;  /* 0x0000001f03037819 */ /* 0x000fe200000006ff */
[----:B------:R-:W-:-:S07]  /*37a0*/  IMAD.U32 R0, RZ, RZ, UR4 ;  /* 0x00000004ff007e24 */ /* 0x000fce000f8e00ff */
.L_x_65:
[----:B-1----:R1:W2:Y:S02]  /*37b0*/  SYNCS.PHASECHK.TRANS64.TRYWAIT P0, [R0+URZ], R3 ;  /* 0x00000003000075a7 */ /* 0x0022a400080011ff */
[----:B--2---:R-:W-:Y:S05]  /*37c0*/  @!P0 NANOSLEEP.SYNCS 0x989680 ;  /* 0x009896800000895d */ /* 0x004fea0003900000 */
[----:B------:R-:W2:Y:S02]  /*37d0*/  @!P0 SYNCS.PHASECHK.TRANS64 P0, [R0+URZ], R3 ;  /* 0x00000003000085a7 */ /* 0x000ea400080010ff */
[----:B--2---:R-:W-:Y:S05]  /*37e0*/  @P0 EXIT ;  /* 0x000000000000094d */ /* 0x004fea0003800000 */
[----:B------:R-:W-:Y:S05]  /*37f0*/  BRA `(.L_x_65) ;  /* 0xfffffffc00ec7947 */ /* 0x000fea000383ffff */
.L_x_23:
[----:B------:R-:W-:-:S04]  /*3800*/  UISETP.NE.AND UP0, UPT, UR45, URZ, UPT ;  /* 0x000000ff2d00728c */ /* 0x000fc8000bf05270 */
[----:B------:R-:W-:-:S09]  /*3810*/  UISETP.NE.OR UP0, UPT, UR18, 0x1, UP0 ;  /* 0x000000011200788c */ /* 0x000fd20008705670 */
[----:B------:R-:W-:Y:S05]  /*3820*/  BRA.U UP0, `(.L_x_66) ;  /* 0x0000000500487547 */ /* 0x000fea000b800000 */
[----:B------:R-:W-:Y:S01]  /*3830*/  ISETP.GE.U32.AND P2, PT, R3, 0x8, PT ;  /* 0x000000080300780c */ /* 0x000fe20003f46070 */
[----:B------:R-:W-:Y:S01]  /*3840*/  IMAD.MOV.U32 R12, RZ, RZ, 0x1 ;  /* 0x00000001ff0c7424 */ /* 0x000fe200078e00ff */
[----:B------:R-:W-:Y:S02]  /*3850*/  CS2R R10, SRZ ;  /* 0x00000000000a7805 */ /* 0x000fe4000001ff00 */
[----:B------:R-:W-:Y:S01]  /*3860*/  CS2R R8, SRZ ;  /* 0x0000000000087805 */ /* 0x000fe2000001ff00 */
[----:B------:R-:W-:Y:S01]  /*3870*/  UMOV UR6, 0x400 ;  /* 0x0000040000067882 */ /* 0x000fe20000000000 */
[----:B------:R-:W-:Y:S01]  /*3880*/  UMOV UR5, URZ ;  /* 0x000000ff00057c82 */ /* 0x000fe20008000000 */
[----:B------:R-:W-:-:S12]  /*3890*/  ULEA UR6, UR45, UR6, 0x18 ;  /* 0x000000062d067291 */ /* 0x000fd8000f8ec0ff */
.L_x_70:
[----:B------:R-:W-:Y:S02]  /*38a0*/  LEA R0, R8, UR6, 0x3 ;  /* 0x0000000608007c11 */ /* 0x000fe4000f8e18ff */
[----:B------:R-:W-:-:S03]  /*38b0*/  SHF.L.U32 R5, R9, 0x1f, RZ ;  /* 0x0000001f09057819 */ /* 0x000fc600000006ff */
[----:B------:R-:W-:Y:S01]  /*38c0*/  VIADD R4, R0, 0x200 ;  /* 0x0000020000047836 */ /* 0x000fe20000000000 */
[----:B------:R-:W2:Y:S02]  /*38d0*/  SYNCS.PHASECHK.TRANS64.TRYWAIT P0, [R0+URZ+0x1f0], R5 ;  /* 0x0001f005000075a7 */ /* 0x000ea400080011ff */
[----:B--2---:R-:W-:Y:S05]  /*38e0*/  @!P0 BRA `(.L_x_67) ;  /* 0x0000009800688947 */ /* 0x004fea0003800000 */
.L_x_209:
[----:B------:R-:W-:Y:S01]  /*38f0*/  ULEA UR4, UR5, UR6, 0x3 ;  /* 0x0000000605047291 */ /* 0x000fe2000f8e18ff */
[----:B------:R-:W-:Y:S01]  /*3900*/  PRMT R4, RZ, 0x654, R4 ;  /* 0x00000654ff047816 */ /* 0x000fe20000000004 */
[----:B--2---:R-:W-:Y:S01]  /*3910*/  @!P2 IMAD.MOV.U32 R5, RZ, RZ, 0x10 ;  /* 0x00000010ff05a424 */ /* 0x004fe200078e00ff */
[----:B------:R-:W-:Y:S01]  /*3920*/  SHF.L.U32 R7, R12, 0x1f, RZ ;  /* 0x0000001f0c077819 */ /* 0x000fe200000006ff */
[----:B------:R-:W-:Y:S01]  /*3930*/  UIADD3 UR7, UPT, UPT, UR4, 0x1b0, URZ ;  /* 0x000001b004077890 */ /* 0x000fe2000fffe0ff */
[----:B------:R2:W-:Y:S05]  /*3940*/  SYNCS.ARRIVE.TRANS64.RED.A1T0 RZ, [R4+URZ], RZ ;  /* 0x000000ff04ff79a7 */ /* 0x0005ea00081004ff */
[----:B------:R-:W-:Y:S01]  /*3950*/  IMAD.U32 R0, RZ, RZ, UR7 ;  /* 0x00000007ff007e24 */ /* 0x000fe2000f8e00ff */
[----:B------:R-:W3:Y:S04]  /*3960*/  SYNCS.PHASECHK.TRANS64.TRYWAIT P0, [UR4+0x1c0], R7 ;  /* 0x0001c007ff0075a7 */ /* 0x000ee80008001104 */
[----:B------:R-:W-:Y:S01]  /*3970*/  PRMT R13, R3, 0x654, R0 ;  /* 0x00000654030d7816 */ /* 0x000fe20000000000 */
[----:B--23--:R-:W-:Y:S06]  /*3980*/  @!P0 BRA `(.L_x_68) ;  /* 0x0000009800548947 */ /* 0x00cfec0003800000 */
.L_x_211:
[----:B------:R-:W-:Y:S01]  /*3990*/  ULEA UR8, UR5, UR6, 0x4 ;  /* 0x0000000605087291 */ /* 0x000fe2000f8e20ff */
[----:B------:R-:W-:Y:S01]  /*39a0*/  SEL R2, R13, R2, !P2 ;  /* 0x000000020d027207 */ /* 0x000fe20005000000 */
[----:B------:R-:W-:Y:S01]  /*39b0*/  UIADD3 UR9, UPT, UPT, UR4, 0x1b0, URZ ;  /* 0x000001b004097890 */ /* 0x000fe2000fffe0ff */
[----:B--2---:R-:W-:Y:S01]  /*39c0*/  LEA R0, R11, UR6, 0x3 ;  /* 0x000000060b007c11 */ /* 0x004fe2000f8e18ff */
[----:B------:R-:W-:Y:S01]  /*39d0*/  UIADD3 UR8, UPT, UPT, UR8, 0x220, URZ ;  /* 0x0000022008087890 */ /* 0x000fe2000fffe0ff */
[----:B------:R2:W-:Y:S01]  /*39e0*/  @!P2 SYNCS.ARRIVE.TRANS64.RED RZ, [R2+URZ], R5 ;  /* 0x0000000502ffa9a7 */ /* 0x0005e200080004ff */
[----:B------:R-:W-:Y:S01]  /*39f0*/  UIADD3 UR4, UPT, UPT, UR5, 0x1, URZ ;  /* 0x0000000105047890 */ /* 0x000fe2000fffe0ff */
[----:B------:R-:W-:-:S03]  /*3a00*/  VIADD R8, R8, 0x1 ;  /* 0x0000000108087836 */ /* 0x000fc60000000000 */
[----:B------:R-:W-:Y:S02]  /*3a10*/  UISETP.NE.AND UP0, UPT, UR4, 0x2, UPT ;  /* 0x000000020400788c */ /* 0x000fe4000bf05270 */
[----:B------:R-:W-:Y:S01]  /*3a20*/  ISETP.NE.AND P0, PT, R8, 0x2, PT ;  /* 0x000000020800780c */ /* 0x000fe20003f05270 */
[----:B------:R-:W-:Y:S06]  /*3a30*/  UGETNEXTWORKID.BROADCAST [UR8], [UR9] ;  /* 0x00000000080073ca */ /* 0x000fec0008000100 */
[----:B------:R-:W-:Y:S02]  /*3a40*/  USEL UR7, URZ, 0x1, UP0 ;  /* 0x00000001ff077887 */ /* 0x000fe40008000000 */
[----:B------:R-:W-:-:S04]  /*3a50*/  USEL UR5, UR4, URZ, UP0 ;  /* 0x000000ff04057287 */ /* 0x000fc80008000000 */
[----:B------:R-:W-:Y:S02]  /*3a60*/  LOP3.LUT R12, R12, UR7, RZ, 0x3c, !PT ;  /* 0x000000070c0c7c12 */ /* 0x000fe4000f8e3cff */
[----:B--2---:R-:W-:-:S04]  /*3a70*/  SHF.L.U32 R5, R10, 0x1f, RZ ;  /* 0x0000001f0a057819 */ /* 0x004fc800000006ff */
[----:B------:R-:W2:Y:S02]  /*3a80*/  SYNCS.PHASECHK.TRANS64.TRYWAIT P1, [R0+URZ+0x1b0], R5 ;  /* 0x0001b005000075a7 */ /* 0x000ea400080211ff */
[----:B--2---:R-:W-:Y:S05]  /*3a90*/  @!P1 BRA `(.L_x_69) ;  /* 0x0000009800289947 */ /* 0x004fea0003800000 */
.L_x_212:
[C---:B------:R-:W-:Y:S01]  /*3aa0*/  LEA R4, R11.reuse, UR6, 0x4 ;  /* 0x000000060b047c11 */ /* 0x040fe2000f8e20ff */
[----:B--2---:R-:W-:Y:S01]  /*3ab0*/  VIADD R0, R0, 0x1c0 ;  /* 0x000001c000007836 */ /* 0x004fe20000000000 */
[----:B------:R-:W-:Y:S01]  /*3ac0*/  SEL R8, R8, RZ, P0 ;  /* 0x000000ff08087207 */ /* 0x000fe20000000000 */
[----:B------:R-:W-:-:S03]  /*3ad0*/  VIADD R11, R11, 0x1 ;  /* 0x000000010b0b7836 */ /* 0x000fc60000000000 */
[----:B------:R-:W2:Y:S01]  /*3ae0*/  LDS.128 R4, [R4+0x220] ;  /* 0x0002200004047984 */ /* 0x000ea20000000c00 */
[----:B------:R-:W-:Y:S02]  /*3af0*/  PRMT R0, RZ, 0x654, R0 ;  /* 0x00000654ff007816 */ /* 0x000fe40000000000 */
[C---:B------:R-:W-:Y:S01]  /*3b00*/  ISETP.NE.AND P1, PT, R11.reuse, 0x2, PT ;  /* 0x000000020b00780c */ /* 0x040fe20003f25270 */
[----:B------:R-:W-:Y:S01]  /*3b10*/  @!PT LDS RZ, [RZ] ;  /* 0x00000000fffff984 */ /* 0x000fe20000000800 */
[----:B------:R-:W-:Y:S01]  /*3b20*/  @!PT LDS RZ, [RZ] ;  /* 0x00000000fffff984 */ /* 0x000fe20000000800 */
[----:B------:R-:W-:Y:S01]  /*3b30*/  @!PT LDS RZ, [RZ] ;  /* 0x00000000fffff984 */ /* 0x000fe20000000800 */
[----:B------:R-:W-:Y:S01]  /*3b40*/  @!PT LDS RZ, [RZ] ;  /* 0x00000000fffff984 */ /* 0x000fe20000000800 */
[----:B------:R3:W-:Y:S06]  /*3b50*/  MEMBAR.ALL.CTA ;  /* 0x0000000000007992 */ /* 0x0007ec0000008000 */
[----:B---3--:R-:W3:Y:S01]  /*3b60*/  FENCE.VIEW.ASYNC.S ;  /* 0x00000000000073c6 */ /* 0x008ee20000000000 */
[----:B------:R-:W-:Y:S01]  /*3b70*/  SEL R11, R11, RZ, P1 ;  /* 0x000000ff0b0b7207 */ /* 0x000fe20000800000 */
[----:B---3--:R3:W-:Y:S01]  /*3b80*/  SYNCS.ARRIVE.TRANS64.RED.A1T0 RZ, [R0+URZ], RZ ;  /* 0x000000ff00ff79a7 */ /* 0x0087e200081004ff */
[----:B--2---:R-:W-:-:S02]  /*3b90*/  LOP3.LUT P3, RZ, R6, 0x1, RZ, 0xc0, !PT ;  /* 0x0000000106ff7812 */ /* 0x004fc4000786c0ff */
[----:B------:R-:W-:-:S04]  /*3ba0*/  SEL R5, RZ, 0x1, P1 ;  /* 0x00000001ff057807 */ /* 0x000fc80000800000 */
[----:B------:R-:W-:Y:S02]  /*3bb0*/  LOP3.LUT R10, R10, R5, RZ, 0x3c, !PT ;  /* 0x000000050a0a7212 */ /* 0x000fe400078e3cff */
[----:B---3--:R-:W-:-:S04]  /*3bc0*/  SEL R0, RZ, 0x1, P0 ;  /* 0x00000001ff007807 */ /* 0x008fc80000000000 */
[----:B------:R-:W-:Y:S01]  /*3bd0*/  LOP3.LUT R9, R9, R0, RZ, 0x3c, !PT ;  /* 0x0000000009097212 */ /* 0x000fe200078e3cff */
[----:B------:R-:W-:Y:S06]  /*3be0*/  @P3 BRA `(.L_x_70) ;  /* 0xfffffffc002c3947 */ /* 0x000fec000383ffff */
[----:B------:R-:W-:Y:S01]  /*3bf0*/  ULEA UR4, UR5, UR6, 0x3 ;  /* 0x0000000605047291 */ /* 0x000fe2000f8e18ff */
[----:B------:R-:W-:-:S08]  /*3c00*/  SHF.L.U32 R3, R12, 0x1f, RZ ;  /* 0x0000001f0c037819 */ /* 0x000fd000000006ff */
[----:B------:R-:W2:Y:S02]  /*3c10*/  SYNCS.PHASECHK.TRANS64 P0, [UR4+0x1c0], R3 ;  /* 0x0001c003ff0075a7 */ /* 0x000ea40008001004 */
[----:B--2---:R-:W-:Y:S05]  /*3c20*/  @P0 BRA `(.L_x_71) ;  /* 0x0000000000080947 */ /* 0x004fea0003800000 */
[----:B------:R-:W2:Y:S02]  /*3c30*/  SYNCS.PHASECHK.TRANS64.TRYWAIT P0, [UR4+0x1c0], R3 ;  /* 0x0001c003ff0075a7 */ /* 0x000ea40008001104 */
[----:B--2---:R-:W-:Y:S05]  /*3c40*/  @!P0 BRA `(.L_x_72) ;  /* 0x0000009400d08947 */ /* 0x004fea0003800000 */
.L_x_71:
[----:B------:R-:W-:-:S04]  /*3c50*/  UIADD3 UR7, UPT, UPT, UR5, 0x1, URZ ;  /* 0x0000000105077890 */ /* 0x000fc8000fffe0ff */
[----:B------:R-:W-:-:S04]  /*3c60*/  UISETP.NE.AND UP0, UPT, UR7, 0x2, UPT ;  /* 0x000000020700788c */ /* 0x000fc8000bf05270 */
[----:B------:R-:W-:Y:S02]  /*3c70*/  USEL UR8, URZ, 0x1, UP0 ;  /* 0x00000001ff087887 */ /* 0x000fe40008000000 */
[----:B------:R-:W-:-:S04]  /*3c80*/  USEL UR7, UR7, URZ, UP0 ;  /* 0x000000ff07077287 */ /* 0x000fc80008000000 */
[----:B------:R-:W-:Y:S01]  /*3c90*/  ULEA UR7, UR7, UR6, 0x3 ;  /* 0x0000000607077291 */ /* 0x000fe2000f8e18ff */
[----:B--2---:R-:W-:-:S04]  /*3ca0*/  LOP3.LUT R3, R12, UR8, RZ, 0x3c, !PT ;  /* 0x000000080c037c12 */ /* 0x004fc8000f8e3cff */
[----:B------:R-:W-:-:S04]  /*3cb0*/  SHF.L.U32 R0, R3, 0x1f, RZ ;  /* 0x0000001f03007819 */ /* 0x000fc800000006ff */
[----:B------:R-:W2:Y:S02]  /*3cc0*/  SYNCS.PHASECHK.TRANS64 P0, [UR7+0x1c0], R0 ;  /* 0x0001c000ff0075a7 */ /* 0x000ea40008001007 */
[----:B-12---:R-:W-:Y:S05]  /*3cd0*/  @P0 EXIT ;  /* 0x000000000000094d */ /* 0x006fea0003800000 */
[----:B------:R-:W-:Y:S02]  /*3ce0*/  SHF.L.U32 R3, R3, 0x1f, RZ ;  /* 0x0000001f03037819 */ /* 0x000fe400000006ff */
[----:B------:R-:W-:-:S07]  /*3cf0*/  MOV R0, UR7 ;  /* 0x0000000700007c02 */ /* 0x000fce0008000f00 */
.L_x_73:
[----:B-1----:R1:W2:Y:S02]  /*3d00*/  SYNCS.PHASECHK.TRANS64.TRYWAIT P0, [R0+URZ+0x1c0], R3 ;  /* 0x0001c003000075a7 */ /* 0x0022a400080011ff */
[----:B--2---:R-:W-:Y:S05]  /*3d10*/  @!P0 NANOSLEEP.SYNCS 0x989680 ;  /* 0x009896800000895d */ /* 0x004fea0003900000 */
[----:B------:R-:W2:Y:S02]  /*3d20*/  @!P0 SYNCS.PHASECHK.TRANS64 P0, [R0+URZ+0x1c0], R3 ;  /* 0x0001c003000085a7 */ /* 0x000ea400080010ff */
[----:B--2---:R-:W-:Y:S05]  /*3d30*/  @P0 EXIT ;  /* 0x000000000000094d */ /* 0x004fea0003800000 */
[----:B------:R-:W-:Y:S05]  /*3d40*/  BRA `(.L_x_73) ;  /* 0xfffffffc00ec7947 */ /* 0x000fea000383ffff */
.L_x_66:
[----:B------:R-:W-:Y:S05]  /*3d50*/  BRA.U UP5, `(.L_x_74) ;  /* 0x00000011053c7547 */ /* 0x000fea000b800000 */
[----:B------:R-:W-:Y:S01]  /*3d60*/  UMOV UR4, 0x40 ;  /* 0x0000004000047882 */ /* 0x000fe20000000000 */
[----:B------:R-:W-:Y:S01]  /*3d70*/  NOP ;  /* 0x0000000000007918 */ /* 0x000fe20000000000 */
[----:B------:R-:W-:Y:S01]  /*3d80*/  ULEA UR5, UR45, UR4, 0x18 ;  /* 0x000000042d057291 */ /* 0x000fe2000f8ec0ff */
[----:B------:R-:W-:Y:S02]  /*3d90*/  UMOV UR6, 0x400 ;  /* 0x0000040000067882 */ /* 0x000fe40000000000 */
[----:B------:R-:W-:-:S06]  /*3da0*/  ULEA UR6, UR45, UR6, 0x18 ;  /* 0x000000062d067291 */ /* 0x000fcc000f8ec0ff */
[----:B------:R-:W2:Y:S02]  /*3db0*/  LDS.U8 R3, [UR5+0x1c] ;  /* 0x00001c05ff037984 */ /* 0x000ea40008000000 */
[----:B--2---:R-:W-:-:S13]  /*3dc0*/  ISETP.NE.AND P0, PT, R3, RZ, PT ;  /* 0x000000ff0300720c */ /* 0x004fda0003f05270 */
[----:B------:R-:W-:Y:S05]  /*3dd0*/  @P0 BRA `(.L_x_75) ;  /* 0x0000000400080947 */ /* 0x000fea0003800000 */
[----:B------:R-:W-:Y:S02]  /*3de0*/  UISETP.NE.U32.AND UP1, UPT, UR27, 0x1, UPT ;  /* 0x000000011b00788c */ /* 0x000fe4000bf25070 */
[----:B------:R-:W-:-:S07]  /*3df0*/  UIADD3 UR7, UPT, UPT, UR5, 0x8, URZ ;  /* 0x0000000805077890 */ /* 0x000fce000fffe0ff */
[----:B------:R-:W-:Y:S05]  /*3e00*/  BRA.U !UP1, `(.L_x_76) ;  /* 0x00000001099c7547 */ /* 0x000fea000b800000 */
[----:B------:R-:W-:Y:S01]  /*3e10*/  ELECT P0, URZ, PT ;  /* 0x0000000000ff782f */ /* 0x000fe20003800000 */
[----:B------:R-:W-:-:S12]  /*3e20*/  BSSY B0, `(.L_x_76) ;  /* 0x0000025000007945 */ /* 0x000fd80003800000 */
[----:B------:R-:W-:Y:S05]  /*3e30*/  @!P0 BRA `(.L_x_77) ;  /* 0x00000000008c8947 */ /* 0x000fea0003800000 */
[----:B------:R-:W-:-:S05]  /*3e40*/  UMOV UR4, 0x10 ;  /* 0x0000001000047882 */ /* 0x000fca0000000000 */
[----:B------:R-:W-:Y:S04]  /*3e50*/  DEPBAR.LE SB2, 0x36 ;  /* 0x0000ad800000791a */ /* 0x000fe80000000000 */
[----:B------:R-:W2:Y:S02]  /*3e60*/  UTCATOMSWS.2CTA.FIND_AND_SET.ALIGN UP0, UR4, UR4 ;  /* 0x00000004000475e3 */ /* 0x000ea40008200800 */
[----:B--2---:R-:W-:Y:S01]  /*3e70*/  MOV R10, UR4 ;  /* 0x00000004000a7c02 */ /* 0x004fe20008000f00 */
[----:B------:R-:W-:Y:S06]  /*3e80*/  BRA.U UP0, `(.L_x_78) ;  /* 0x0000000100187547 */ /* 0x000fec000b800000 */
.L_x_79:
[----:B------:R-:W-:Y:S05]  /*3e90*/  NANOSLEEP 0x64 ;  /* 0x000000640000795d */ /* 0x000fea0003800000 */
[----:B------:R-:W-:-:S05]  /*3ea0*/  UMOV UR4, 0x10 ;  /* 0x0000001000047882 */ /* 0x000fca0000000000 */
[----:B------:R-:W-:Y:S04]  /*3eb0*/  DEPBAR.LE SB2, 0x36 ;  /* 0x0000ad800000791a */ /* 0x000fe80000000000 */
[----:B------:R-:W2:Y:S02]  /*3ec0*/  UTCATOMSWS.2CTA.FIND_AND_SET.ALIGN UP0, UR4, UR4 ;  /* 0x00000004000475e3 */ /* 0x000ea40008200800 */
[----:B--2---:R-:W-:Y:S01]  /*3ed0*/  MOV R10, UR4 ;  /* 0x00000004000a7c02 */ /* 0x004fe20008000f00 */
[----:B------:R-:W-:Y:S05]  /*3ee0*/  BRA.U !UP0, `(.L_x_79) ;  /* 0xfffffffd08e87547 */ /* 0x000fea000b83ffff */
.L_x_78:
[----:B------:R-:W2:Y:S01]  /*3ef0*/  LDS R6, [UR5+0x10] ;  /* 0x00001005ff067984 */ /* 0x000ea20008000800 */
[----:B------:R-:W-:Y:S01]  /*3f00*/  IMAD.U32 R3, RZ, RZ, UR6 ;  /* 0x00000006ff037e24 */ /* 0x000fe2000f8e00ff */
[----:B------:R-:W-:-:S03]  /*3f10*/  MOV R4, UR28 ;  /* 0x0000001c00047c02 */ /* 0x000fc60008000f00 */
[----:B------:R-:W-:Y:S01]  /*3f20*/  VIADD R3, R3, 0x240 ;  /* 0x0000024003037836 */ /* 0x000fe20000000000 */
[----:B--2---:R-:W-:-:S04]  /*3f30*/  SHF.L.U32 R6, R6, 0x1f, RZ ;  /* 0x0000001f06067819 */ /* 0x004fc800000006ff */
[----:B------:R-:W2:Y:S02]  /*3f40*/  SYNCS.PHASECHK.TRANS64.TRYWAIT P0, [UR5+0x8], R6 ;  /* 0x00000806ff0075a7 */ /* 0x000ea40008001105 */
[----:B--2---:R-:W-:Y:S05]  /*3f50*/  @P0 BRA `(.L_x_80) ;  /* 0x0000000000080947 */ /* 0x004fea0003800000 */
[----:B------:R-:W2:Y:S02]  /*3f60*/  SYNCS.PHASECHK.TRANS64.TRYWAIT P0, [UR5+0x8], R6 ;  /* 0x00000806ff0075a7 */ /* 0x000ea40008001105 */
[----:B--2---:R-:W-:Y:S05]  /*3f70*/  @!P0 BRA `(.L_x_81) ;  /* 0x00000094001c8947 */ /* 0x004fea0003800000 */
.L_x_80:
[----:B------:R-:W-:Y:S01]  /*3f80*/  PRMT R4, R4, 0x654, R3 ;  /* 0x0000065404047816 */ /* 0x000fe20000000003 */
[----:B------:R-:W-:Y:S01]  /*3f90*/  HFMA2 R3, -RZ, RZ, 0, 5.9604644775390625e-08 ;  /* 0x00000001ff037431 */ /* 0x000fe200000001ff */
[----:B------:R-:W-:Y:S01]  /*3fa0*/  UPRMT UR4, UR28, 0x654, UR7 ;  /* 0x000006541c047896 */ /* 0x000fe20008000007 */
[----:B------:R-:W-:Y:S02]  /*3fb0*/  IMAD.MOV.U32 R7, RZ, RZ, 0xffff ;  /* 0x0000ffffff077424 */ /* 0x000fe400078e00ff */
[----:B--2---:R-:W-:Y:S02]  /*3fc0*/  IMAD.MOV.U32 R6, RZ, RZ, 0x4 ;  /* 0x00000004ff067424 */ /* 0x004fe400078e00ff */
[----:B------:R-:W-:Y:S01]  /*3fd0*/  IMAD.SHL.U32 R9, R10, 0x20, RZ ;  /* 0x000000200a097824 */ /* 0x000fe200078e00ff */
[----:B------:R-:W-:Y:S02]  /*3fe0*/  MOV R5, UR4 ;  /* 0x0000000400057c02 */ /* 0x000fe40008000f00 */
[-C--:B------:R-:W-:Y:S01]  /*3ff0*/  SHF.L.U32 R8, R7, R10.reuse, RZ ;  /* 0x0000000a07087219 */ /* 0x080fe200000006ff */
[----:B------:R2:W-:Y:S01]  /*4000*/  SYNCS.ARRIVE.TRANS64.RED RZ, [UR4], R6 ;  /* 0x00000006ffff79a7 */ /* 0x0005e20008000404 */
[----:B------:R-:W-:Y:S01]  /*4010*/  SHF.L.U32 R7, R3, R10, RZ ;  /* 0x0000000a03077219 */ /* 0x000fe200000006ff */
[----:B------:R2:W-:Y:S04]  /*4020*/  STS [UR6+0x240], R9 ;  /* 0x00024009ff007988 */ /* 0x0005e80008000806 */
[----:B------:R2:W-:Y:S04]  /*4030*/  STAS [R4.64], R10 ;  /* 0x0000000a04007dbd */ /* 0x0005e8000c0008ff */
[----:B------:R2:W-:Y:S04]  /*4040*/  ATOMS.OR RZ, [UR5+0x14], R8 ;  /* 0x00001408ffff798c */ /* 0x0005e8000b000005 */
[----:B------:R2:W-:Y:S04]  /*4050*/  ATOMS.OR RZ, [UR5+0x18], R7 ;  /* 0x00001807ffff798c */ /* 0x0005e8000b000005 */
[----:B------:R2:W-:Y:S02]  /*4060*/  ATOMS.XOR RZ, [UR5+0x10], R3 ;  /* 0x00001003ffff798c */ /* 0x0005e4000b800005 */
.L_x_77:
[----:B-1----:R-:W-:Y:S05]  /*4070*/  BSYNC B0 ;  /* 0x0000000000007941 */ /* 0x002fea0003800000 */
.L_x_76:
[----:B------:R-:W-:Y:S05]  /*4080*/  BRA.U UP1, `(.L_x_82) ;  /* 0x00000001016c7547 */ /* 0x000fea000b800000 */
[----:B------:R-:W-:-:S03]  /*4090*/  UMOV UR4, 0xffffffff ;  /* 0xffffffff00047882 */ /* 0x000fc60000000000 */
[----:B------:R-:W-:Y:S05]  /*40a0*/  BRA.DIV UR4, `(.L_x_83) ;  /* 0x0000009204e87947 */ /* 0x000fea000b800000 */
[----:B------:R-:W-:-:S13]  /*40b0*/  ELECT P0, URZ, PT ;  /* 0x0000000000ff782f */ /* 0x000fda0003800000 */
.L_x_216:
[----:B------:R-:W-:Y:S05]  /*40c0*/  @!P0 BRA `(.L_x_82) ;  /* 0x00000000005c8947 */ /* 0x000fea0003800000 */
[----:B--2---:R-:W2:Y:S02]  /*40d0*/  LDS R4, [UR5+0x10] ;  /* 0x00001005ff047984 */ /* 0x004ea40008000800 */
[----:B--2---:R-:W-:-:S04]  /*40e0*/  SHF.L.U32 R4, R4, 0x1f, RZ ;  /* 0x0000001f04047819 */ /* 0x004fc800000006ff */
[----:B------:R-:W2:Y:S02]  /*40f0*/  SYNCS.PHASECHK.TRANS64.TRYWAIT P0, [UR5+0x8], R4 ;  /* 0x00000804ff0075a7 */ /* 0x000ea40008001105 */
[----:B--2---:R-:W-:Y:S05]  /*4100*/  @P0 BRA `(.L_x_84) ;  /* 0x0000000000080947 */ /* 0x004fea0003800000 */
[----:B------:R-:W2:Y:S02]  /*4110*/  SYNCS.PHASECHK.TRANS64.TRYWAIT P0, [UR5+0x8], R4 ;  /* 0x00000804ff0075a7 */ /* 0x000ea40008001105 */
[----:B--2---:R-:W-:Y:S05]  /*4120*/  @!P0 BRA `(.L_x_85) ;  /* 0x0000009000ec8947 */ /* 0x004fea0003800000 */
.L_x_84:
[----:B------:R-:W3:Y:S01]  /*4130*/  LDS R6, [UR6+0x240] ;  /* 0x00024006ff067984 */ /* 0x000ee20008000800 */
[----:B--2---:R-:W-:Y:S02]  /*4140*/  HFMA2 R3, -RZ, RZ, 0, 5.9604644775390625e-08 ;  /* 0x00000001ff037431 */ /* 0x004fe400000001ff */
[----:B------:R-:W-:Y:S01]  /*4150*/  IMAD.MOV.U32 R4, RZ, RZ, 0xffff ;  /* 0x0000ffffff047424 */ /* 0x000fe200078e00ff */
[----:B------:R-:W-:Y:S01]  /*4160*/  UPRMT UR4, UR28, 0x654, UR7 ;  /* 0x000006541c047896 */ /* 0x000fe20008000007 */
[----:B---3--:R-:W-:-:S03]  /*4170*/  IMAD.SHL.U32 R5, R6, 0x20, RZ ;  /* 0x0000002006057824 */ /* 0x008fc600078e00ff */
[-C--:B------:R-:W-:Y:S02]  /*4180*/  SHF.L.U32 R4, R4, R6.reuse, RZ ;  /* 0x0000000604047219 */ /* 0x080fe400000006ff */
[----:B------:R-:W-:Y:S01]  /*4190*/  SHF.L.U32 R6, R3, R6, RZ ;  /* 0x0000000603067219 */ /* 0x000fe200000006ff */
[----:B------:R3:W-:Y:S04]  /*41a0*/  STS [UR6+0x240], R5 ;  /* 0x00024005ff007988 */ /* 0x0007e80008000806 */
[----:B------:R3:W-:Y:S04]  /*41b0*/  ATOMS.OR RZ, [UR5+0x14], R4 ;  /* 0x00001404ffff798c */ /* 0x0007e8000b000005 */
[----:B------:R3:W-:Y:S01]  /*41c0*/  ATOMS.OR RZ, [UR5+0x18], R6 ;  /* 0x00001806ffff798c */ /* 0x0007e2000b000005 */
[----:B------:R-:W-:Y:S03]  /*41d0*/  SYNCS.ARRIVE.TRANS64.RED.A1T0 RZ, [UR4], RZ ;  /* 0x000000ffffff79a7 */ /* 0x000fe60008100404 */
[----:B------:R3:W-:Y:S01]  /*41e0*/  ATOMS.XOR RZ, [UR5+0x10], R3 ;  /* 0x00001003ffff798c */ /* 0x0007e2000b800005 */
[----:B------:R-:W-:Y:S05]  /*41f0*/  BRA `(.L_x_82) ;  /* 0x0000000000107947 */ /* 0x000fea0003800000 */
.L_x_75:
[----:B------:R-:W-:Y:S02]  /*4200*/  MOV R3, 0xffffffff ;  /* 0xffffffff00037802 */ /* 0x000fe40000000f00 */
[----:B------:R-:W-:-:S03]  /*4210*/  MOV R4, 0x4240 ;  /* 0x0000424000047802 */ /* 0x000fc60000000f00 */
[----:B------:R2:W-:Y:S04]  /*4220*/  STS [UR6+0x240], R3 ;  /* 0x00024003ff007988 */ /* 0x0005e80008000806 */
[----:B-12--5:R-:W-:Y:S05]  /*4230*/  CALL.REL.NOINC `($__internal_1_$__cuda_sm10x_tcgen05_guardrail_trap_phase_invalid_during_alloc) ;  /* 0x00000098008c7944 */ /* 0x026fea0003c00000 */
.L_x_82:
[----:B------:R-:W-:Y:S05]  /*4240*/  WARPSYNC.ALL ;  /* 0x0000000000007948 */ /* 0x000fea0003800000 */
[----:B------:R-:W4:Y:S01]  /*4250*/  S2UR UR4, SR_CgaCtaId ;  /* 0x00000000000479c3 */ /* 0x000f220000008800 */
[----:B------:R-:W-:Y:S01]  /*4260*/  UMOV UR13, 0x400 ;  /* 0x00000400000d7882 */ /* 0x000fe20000000000 */
[----:B------:R-:W-:-:S06]  /*4270*/  NOP ;  /* 0x0000000000007918 */ /* 0x000fcc0000000000 */
[----:B------:R-:W-:Y:S06]  /*4280*/  BAR.ARV 0x6, 0xa0 ;  /* 0x0182800000007b1d */ /* 0x000fec0000002000 */
[----:B------:R-:W1:Y:S01]  /*4290*/  LDCU UR6, c[0x0][0x38c] ;  /* 0x00007180ff0677ac */ /* 0x000e620008000800 */
[----:B------:R-:W-:Y:S01]  /*42a0*/  LOP3.LUT R0, R0, 0xffff, RZ, 0xc0, !PT ;  /* 0x0000ffff00007812 */ /* 0x000fe200078ec0ff */
[----:B--2---:R-:W-:Y:S01]  /*42b0*/  IMAD.MOV.U32 R9, RZ, RZ, 0x1 ;  /* 0x00000001ff097424 */ /* 0x004fe200078e00ff */
[----:B------:R-:W-:Y:S01]  /*42c0*/  LOP3.LUT R2, R2, 0xffff, RZ, 0xc0, !PT ;  /* 0x0000ffff02027812 */ /* 0x000fe200078ec0ff */
[----:B------:R-:W-:Y:S01]  /*42d0*/  IMAD.MOV.U32 R8, RZ, RZ, RZ ;  /* 0x000000ffff087224 */ /* 0x000fe200078e00ff */
[----:B------:R-:W-:Y:S01]  /*42e0*/  R2UR UR24, R0 ;  /* 0x00000000001872ca */ /* 0x000fe200000e0000 */
[----:B------:R-:W-:Y:S01]  /*42f0*/  UMOV UR20, URZ ;  /* 0x000000ff00147c82 */ /* 0x000fe20008000000 */
[----:B------:R-:W-:Y:S01]  /*4300*/  R2UR UR16, R2 ;  /* 0x00000000021072ca */ /* 0x000fe200000e0000 */
[----:B------:R-:W-:Y:S01]  /*4310*/  UMOV UR10, URZ ;  /* 0x000000ff000a7c82 */ /* 0x000fe20008000000 */
[----:B------:R-:W-:-:S02]  /*4320*/  UISETP.NE.AND UP3, UPT, UR27, URZ, UPT ;  /* 0x000000ff1b00728c */ /* 0x000fc4000bf65270 */
[----:B----4-:R-:W-:Y:S01]  /*4330*/  ULEA UR13, UR4, UR13, 0x18 ;  /* 0x0000000d040d7291 */ /* 0x010fe2000f8ec0ff */
[----:B------:R-:W-:Y:S01]  /*4340*/  UMOV UR11, URZ ;  /* 0x000000ff000b7c82 */ /* 0x000fe20008000000 */
[----:B------:R-:W-:Y:S02]  /*4350*/  UMOV UR22, 0x0 ;  /* 0x0000000000167882 */ /* 0x000fe40000000000 */
[----:B------:R-:W-:Y:S02]  /*4360*/  UIADD3 UR5, UPT, UPT, UR13, 0xc600, URZ ;  /* 0x0000c6000d057890 */ /* 0x000fe4000fffe0ff */
[----:B------:R-:W-:Y:S02]  /*4370*/  UIADD3 UR4, UPT, UPT, UR13, 0x22600, URZ ;  /* 0x000226000d047890 */ /* 0x000fe4000fffe0ff */
[----:B-1----:R-:W-:Y:S01]  /*4380*/  UIADD3 UR6, UPT, UPT, UR6, 0x1f, URZ ;  /* 0x0000001f06067890 */ /* 0x002fe2000fffe0ff */
[----:B---3--:R-:W1:Y:S01]  /*4390*/  LDS R3, [UR13+0x240] ;  /* 0x0002400dff037984 */ /* 0x008e620008000800 */
[----:B------:R-:W-:-:S02]  /*43a0*/  USHF.R.U32.HI UR5, URZ, 0x4, UR5 ;  /* 0x00000004ff057899 */ /* 0x000fc40008011605 */
[----:B------:R-:W-:Y:S02]  /*43b0*/  USHF.R.S32.HI UR21, URZ, 0x1f, UR6 ;  /* 0x0000001fff157899 */ /* 0x000fe40008011406 */
[----:B------:R-:W-:Y:S02]  /*43c0*/  USHF.R.U32.HI UR4, URZ, 0x4, UR4 ;  /* 0x00000004ff047899 */ /* 0x000fe40008011604 */
[----:B------:R-:W-:Y:S02]  /*43d0*/  ULEA.HI UR21, UR21, UR6, URZ, 0x5 ;  /* 0x0000000615157291 */ /* 0x000fe4000f8f28ff */
[----:B------:R-:W-:Y:S02]  /*43e0*/  ULOP3.LUT UR5, UR5, 0x3fff, URZ, 0xc0, !UPT ;  /* 0x00003fff05057892 */ /* 0x000fe4000f8ec0ff */
[----:B------:R-:W-:Y:S02]  /*43f0*/  USHF.R.S32.HI UR21, URZ, 0x5, UR21 ;  /* 0x00000005ff157899 */ /* 0x000fe40008011415 */
[----:B------:R-:W-:-:S02]  /*4400*/  ULOP3.LUT UR18, UR4, 0x3fff, URZ, 0xc0, !UPT ;  /* 0x00003fff04127892 */ /* 0x000fc4000f8ec0ff */
[----:B------:R-:W-:Y:S02]  /*4410*/  UISETP.LT.AND UP0, UPT, UR21, 0x1, UPT ;  /* 0x000000011500788c */ /* 0x000fe4000bf01270 */
[----:B------:R-:W-:Y:S02]  /*4420*/  ULOP3.LUT UR17, UR5, 0x10000, URZ, 0xfc, !UPT ;  /* 0x0001000005117892 */ /* 0x000fe4000f8efcff */
[----:B------:R-:W-:Y:S02]  /*4430*/  ULOP3.LUT UR18, UR18, 0x10000, URZ, 0xfc, !UPT ;  /* 0x0001000012127892 */ /* 0x000fe4000f8efcff */
[----:B------:R-:W-:Y:S01]  /*4440*/  USEL UR25, UR21, 0x1, !UP0 ;  /* 0x0000000115197887 */ /* 0x000fe2000c000000 */
[----:B------:R-:W-:Y:S01]  /*4450*/  UMOV UR23, 0x10400490 ;  /* 0x1040049000177882 */ /* 0x000fe20000000000 */
[----:B-1----:R-:W-:Y:S02]  /*4460*/  R2UR UR26, R3 ;  /* 0x00000000031a72ca */ /* 0x002fe400000e0000 */
[----:B------:R-:W-:-:S13]  /*4470*/  CS2R R2, SRZ ;  /* 0x0000000000027805 */ /* 0x000fda000001ff00 */
.L_x_93:
[C---:B------:R-:W-:Y:S02]  /*4480*/  LEA R0, R8.reuse, UR13, 0x3 ;  /* 0x0000000d08007c11 */ /* 0x040fe4000f8e18ff */
[----:B------:R-:W-:Y:S02]  /*4490*/  SHF.L.U32 R5, R3, 0x1f, RZ ;  /* 0x0000001f03057819 */ /* 0x000fe400000006ff */
[----:B------:R-:W-:Y:S02]  /*44a0*/  LEA R4, R8, UR13, 0x4 ;  /* 0x0000000d08047c11 */ /* 0x000fe4000f8e20ff */
[----:B------:R-:W1:Y:S02]  /*44b0*/  SYNCS.PHASECHK.TRANS64.TRYWAIT P0, [R0+URZ+0x1b0], R5 ;  /* 0x0001b005000075a7 */ /* 0x000e6400080011ff */
[----:B-1-3--:R-:W-:Y:S05]  /*44c0*/  @!P0 BRA `(.L_x_86) ;  /* 0x00000090001c8947 */ /* 0x00afea0003800000 */
.L_x_217:
[----:B-1----:R-:W1:Y:S01]  /*44d0*/  LDS.128 R4, [R4+0x220] ;  /* 0x0002200004047984 */ /* 0x002e620000000c00 */
[----:B------:R-:W-:Y:S02]  /*44e0*/  VIADD R0, R0, 0x1c0 ;  /* 0x000001c000007836 */ /* 0x000fe40000000000 */
[----:B------:R-:W-:Y:S01]  /*44f0*/  VIADD R8, R8, 0x1 ;  /* 0x0000000108087836 */ /* 0x000fe20000000000 */
[----:B------:R-:W-:Y:S01]  /*4500*/  @!PT LDS RZ, [RZ] ;  /* 0x00000000fffff984 */ /* 0x000fe20000000800 */
[----:B------:R-:W-:Y:S01]  /*4510*/  @!PT LDS RZ, [RZ] ;  /* 0x00000000fffff984 */ /* 0x000fe20000000800 */
[----:B------:R-:W-:Y:S01]  /*4520*/  @!PT LDS RZ, [RZ] ;  /* 0x00000000fffff984 */ /* 0x000fe20000000800 */
[----:B------:R-:W-:Y:S01]  /*4530*/  @!PT LDS RZ, [RZ] ;  /* 0x00000000fffff984 */ /* 0x000fe20000000800 */
[----:B------:R2:W-:Y:S06]  /*4540*/  MEMBAR.ALL.CTA ;  /* 0x0000000000007992 */ /* 0x0005ec0000008000 */
[----:B--2---:R-:W2:Y:S01]  /*4550*/  FENCE.VIEW.ASYNC.S ;  /* 0x00000000000073c6 */ /* 0x004ea20000000000 */
[----:B------:R-:W-:-:S04]  /*4560*/  PRMT R0, RZ, 0x654, R0 ;  /* 0x00000654ff007816 */ /* 0x000fc80000000000 */
[----:B--2---:R2:W-:Y:S01]  /*4570*/  SYNCS.ARRIVE.TRANS64.RED.A1T0 RZ, [R0+URZ], RZ ;  /* 0x000000ff00ff79a7 */ /* 0x0045e200081004ff */
[----:B-1----:R-:W-:Y:S01]  /*4580*/  LOP3.LUT P1, RZ, R6, 0x1, RZ, 0xc0, !PT ;  /* 0x0000000106ff7812 */ /* 0x002fe2000782c0ff */
[----:B--2---:R-:W-:-:S12]  /*4590*/  BRA.U UP3, `(.L_x_87) ;  /* 0x0000000103cc7547 */ /* 0x004fd8000b800000 */
[----:B------:R-:W1:Y:S01]  /*45a0*/  LDCU UR4, c[0x0][0x38c] ;  /* 0x00007180ff0477ac */ /* 0x000e620008000800 */
[----:B------:R-:W-:Y:S02]  /*45b0*/  PLOP3.LUT P2, PT, PT, PT, PT, 0x80, 0x8 ;  /* 0x000000000008781c */ /* 0x000fe40003f4f070 */
[----:B------:R-:W-:Y:S01]  /*45c0*/  SHF.L.U32 R5, R9, 0x1f, RZ ;  /* 0x0000001f09057819 */ /* 0x000fe200000006ff */
[----:B------:R-:W-:Y:S02]  /*45d0*/  ULEA UR19, UR20, UR13, 0x3 ;  /* 0x0000000d14137291 */ /* 0x000fe4000f8e18ff */
[----:B-1----:R-:W-:-:S06]  /*45e0*/  UISETP.GE.AND UP0, UPT, UR4, 0x1, UPT ;  /* 0x000000010400788c */ /* 0x002fcc000bf06270 */
[----:B------:R-:W-:-:S05]  /*45f0*/  PLOP3.LUT P0, PT, PT, PT, UP0, 0x80, 0x8 ;  /* 0x000000000008781c */ /* 0x000fca0003f0f008 */
[----:B------:R-:W-:-:S08]  /*4600*/  @UP0 ULEA UR4, UR10, UR13, 0x3 ;  /* 0x0000000d0a040291 */ /* 0x000fd0000f8e18ff */
[----:B------:R-:W-:-:S04]  /*4610*/  @P0 SHF.L.U32 R0, R2, 0x1f, RZ ;  /* 0x0000001f02000819 */ /* 0x000fc800000006ff */
[----:B------:R1:W2:Y:S01]  /*4620*/  @P0 SYNCS.PHASECHK.TRANS64.TRYWAIT P2, [UR4], R0 ;  /* 0x00000000ff0005a7 */ /* 0x0002a20008041104 */
[----:B------:R-:W3:Y:S02]  /*4630*/  SYNCS.PHASECHK.TRANS64.TRYWAIT P0, [UR19+0x1e0], R5 ;  /* 0x0001e005ff0075a7 */ /* 0x000ee40008001113 */
[----:B-123--:R-:W-:Y:S05]  /*4640*/  @!P0 BRA `(.L_x_88) ;  /* 0x0000008c00d08947 */ /* 0x00efea0003800000 */
.L_x_219:
[----:B------:R-:W-:Y:S01]  /*4650*/  UMOV UR14, UR11 ;  /* 0x0000000b000e7c82 */ /* 0x000fe20008000000 */
[----:B------:R-:W-:Y:S05]  /*4660*/  BRA.U !UP0, `(.L_x_89) ;  /* 0x0000000108887547 */ /* 0x000fea000b800000 */
[----:B------:R-:W-:Y:S02]  /*4670*/  UIADD3 UR14, UPT, UPT, UR25, UR11, URZ ;  /* 0x0000000b190e7290 */ /* 0x000fe4000fffe0ff */
[----:B------:R-:W-:Y:S02]  /*4680*/  ULEA UR15, UR20, UR26, 0x8 ;  /* 0x0000001a140f7291 */ /* 0x000fe4000f8e40ff */
[----:B------:R-:W-:Y:S01]  /*4690*/  UPLOP3.LUT UP2, UPT, UPT, UPT, UPT, 0x40, 0x4 ;  /* 0x000000000004789c */ /* 0x000fe20003f4e870 */
[----:B------:R-:W-:Y:S01]  /*46a0*/  UMOV UR12, UR21 ;  /* 0x00000015000c7c82 */ /* 0x000fe20008000000 */
[----:B------:R-:W-:-:S09]  /*46b0*/  UMOV UR5, UR10 ;  /* 0x0000000a00057c82 */ /* 0x000fd20008000000 */
.L_x_92:
[----:B--2---:R-:W-:Y:S01]  /*46c0*/  ULEA UR6, UR5, UR13, 0x3 ;  /* 0x0000000d05067291 */ /* 0x004fe2000f8e18ff */
[----:B---3--:R-:W-:Y:S11]  /*46d0*/  @P2 BRA `(.L_x_90) ;  /* 0x00000000000c2947 */ /* 0x008ff60003800000 */
[----:B-1----:R-:W-:Y:S04]  /*46e0*/  SHF.L.U32 R5, R2, 0x1f, RZ ;  /* 0x0000001f02057819 */ /* 0x002fe800000006ff */
[----:B------:R-:W1:Y:S02]  /*46f0*/  SYNCS.PHASECHK.TRANS64.TRYWAIT P0, [UR6], R5 ;  /* 0x00000005ff0075a7 */ /* 0x000e640008001106 */
[----:B-1----:R-:W-:Y:S05]  /*4700*/  @!P0 BRA `(.L_x_91) ;  /* 0x0000008c00b88947 */ /* 0x002fea0003800000 */
.L_x_90:
[----:B------:R-:W-:Y:S01]  /*4710*/  UISETP.NE.AND UP0, UPT, UR12, 0x1, UPT ;  /* 0x000000010c00788c */ /* 0x000fe2000bf05270 */
[----:B------:R-:W-:Y:S01]  /*4720*/  PLOP3.LUT P2, PT, PT, PT, PT, 0x80, 0x8 ;  /* 0x000000000008781c */ /* 0x000fe20003f4f070 */
[----:B------:R-:W-:Y:S02]  /*4730*/  UIADD3 UR4, UPT, UPT, UR5, 0x1, URZ ;  /* 0x0000000105047890 */ /* 0x000fe4000fffe0ff */
[----:B------:R-:W-:Y:S02]  /*4740*/  ULEA UR8, UR5, UR18, 0x8 ;  /* 0x0000001205087291 */ /* 0x000fe4000f8e40ff */
[----:B------:R-:W-:Y:S01]  /*4750*/  UISETP.NE.AND UP1, UPT, UR4, 0x16, UPT ;  /* 0x000000160400788c */ /* 0x000fe2000bf25270 */
[----:B------:R-:W-:Y:S01]  /*4760*/  PLOP3.LUT P0, PT, PT, PT, UP0, 0x80, 0x8 ;  /* 0x000000000008781c */ /* 0x000fe20003f0f008 */
[----:B------:R-:W-:Y:S02]  /*4770*/  UIADD3 UR11, UPT, UPT, UR11, 0x1, URZ ;  /* 0x000000010b0b7890 */ /* 0x000fe4000fffe0ff */
[----:B------:R-:W-:Y:S02]  /*4780*/  USEL UR7, URZ, 0x1, UP1 ;  /* 0x00000001ff077887 */ /* 0x000fe40008800000 */
[----:B------:R-:W-:Y:S01]  /*4790*/  USEL UR10, UR4, URZ, UP1 ;  /* 0x000000ff040a7287 */ /* 0x000fe20008800000 */
[----:B------:R-:W-:Y:S01]  /*47a0*/  UMOV UR9, 0xc0004010 ;  /* 0xc000401000097882 */ /* 0x000fe20000000000 */
[----:B------:R-:W-:Y:S02]  /*47b0*/  UIADD3 UR12, UPT, UPT, UR12, -0x1, URZ ;  /* 0xffffffff0c0c7890 */ /* 0x000fe4000fffe0ff */
[----:B------:R-:W-:Y:S01]  /*47c0*/  LOP3.LUT R2, R2, UR7, RZ, 0x3c, !PT ;  /* 0x0000000702027c12 */ /* 0x000fe2000f8e3cff */
[----:B------:R-:W-:Y:S01]  /*47d0*/  @UP0 ULEA UR4, UR10, UR13, 0x3 ;  /* 0x0000000d0a040291 */ /* 0x000fe2000f8e18ff */
[----:B------:R-:W-:Y:S02]  /*47e0*/  UMOV UR7, 0xc0004010 ;  /* 0xc000401000077882 */ /* 0x000fe40000000000 */
[----:B-1----:R-:W-:Y:S01]  /*47f0*/  @P0 SHF.L.U32 R0, R2, 0x1f, RZ ;  /* 0x0000001f02000819 */ /* 0x002fe200000006ff */
[----:B------:R-:W-:Y:S05]  /*4800*/  UISETP.NE.AND UP0, UPT, UR11, UR14, UPT ;  /* 0x0000000e0b00728c */ /* 0x000fea000bf05270 */
[----:B------:R2:W3:Y:S01]  /*4810*/  @P0 SYNCS.PHASECHK.TRANS64.TRYWAIT P2, [UR4], R0 ;  /* 0x00000000ff0005a7 */ /* 0x0004e20008041104 */
[----:B------:R-:W-:Y:S02]  /*4820*/  UIADD3 UR4, UPT, UPT, UR6, 0xb0, URZ ;  /* 0x000000b006047890 */ /* 0x000fe4000fffe0ff */
[----:B------:R-:W-:Y:S03]  /*4830*/  ULEA UR6, UR5, UR17, 0x8 ;  /* 0x0000001105067291 */ /* 0x000fe6000f8e40ff */
[----:B------:R-:W-:Y:S06]  /*4840*/  UMOV UR5, UR10 ;  /* 0x0000000a00057c82 */ /* 0x000fec0008000000 */
[----:B------:R2:W-:Y:S01]  /*4850*/  UTCQMMA.2CTA gdesc[UR6], gdesc[UR8], tmem[UR15], tmem[UR22], idesc[UR23], UP2 ;  /* 0x00ff1608060075ea */ /* 0x0005e2000920030f */
[----:B------:R-:W-:Y:S01]  /*4860*/  UPLOP3.LUT UP2, UPT, UPT, UPT, UPT, 0x80, 0x8 ;  /* 0x000000000008789c */ /* 0x000fe20003f4f070 */
[----:B------:R2:W-:Y:S01]  /*4870*/  UTCBAR.2CTA.MULTICAST [UR4], URZ, UR16 ;  /* 0x000000ff040073e9 */ /* 0x0005e20008200810 */
[----:B------:R-:W-:Y:S09]  /*4880*/  BRA.U UP0, `(.L_x_92) ;  /* 0xfffffffd008c7547 */ /* 0x000ff2000b83ffff */
.L_x_89:
[----:B--2---:R-:W-:Y:S01]  /*4890*/  UIADD3 UR4, UPT, UPT, UR19, 0x1d0, URZ ;  /* 0x000001d013047890 */ /* 0x004fe2000fffe0ff */
[----:B------:R-:W-:-:S08]  /*48a0*/  UMOV UR11, UR14 ;  /* 0x0000000e000b7c82 */ /* 0x000fd00008000000 */
[----:B------:R2:W-:Y:S01]  /*48b0*/  UTCBAR.2CTA.MULTICAST [UR4], URZ, UR24 ;  /* 0x000000ff040073e9 */ /* 0x0005e20008200818 */
[----:B------:R-:W-:Y:S02]  /*48c0*/  NOP ;  /* 0x0000000000007918 */ /* 0x000fe40000000000 */
.L_x_87:
[----:B--2---:R-:W-:Y:S01]  /*48d0*/  UIADD3 UR4, UPT, UPT, UR20, 0x1, URZ ;  /* 0x0000000114047890 */ /* 0x004fe2000fffe0ff */
[----:B------:R-:W-:-:S03]  /*48e0*/  ISETP.NE.AND P0, PT, R8, 0x2, PT ;  /* 0x000000020800780c */ /* 0x000fc60003f05270 */
[----:B------:R-:W-:Y:S01]  /*48f0*/  UISETP.NE.AND UP0, UPT, UR4, 0x2, UPT ;  /* 0x000000020400788c */ /* 0x000fe2000bf05270 */
[----:B-1----:R-:W-:Y:S02]  /*4900*/  SEL R0, RZ, 0x1, P0 ;  /* 0x00000001ff007807 */ /* 0x002fe40000000000 */
[----:B------:R-:W-:Y:S01]  /*4910*/  SEL R8, R8, RZ, P0 ;  /* 0x000000ff08087207 */ /* 0x000fe20000000000 */
[----:B------:R-:W-:Y:S01]  /*4920*/  USEL UR5, URZ, 0x1, UP0 ;  /* 0x00000001ff057887 */ /* 0x000fe20008000000 */
[----:B------:R-:W-:Y:S01]  /*4930*/  LOP3.LUT R3, R3, R0, RZ, 0x3c, !PT ;  /* 0x0000000003037212 */ /* 0x000fe200078e3cff */
[----:B------:R-:W-:-:S04]  /*4940*/  USEL UR20, UR4, URZ, UP0 ;  /* 0x000000ff04147287 */ /* 0x000fc80008000000 */
[----:B------:R-:W-:Y:S01]  /*4950*/  LOP3.LUT R9, R9, UR5, RZ, 0x3c, !PT ;  /* 0x0000000509097c12 */ /* 0x000fe2000f8e3cff */
[----:B------:R-:W-:Y:S07]  /*4960*/  @P1 BRA `(.L_x_93) ;  /* 0xfffffff800c41947 */ /* 0x000fee000383ffff */
[----:B------:R-:W1:Y:S01]  /*4970*/  S2UR UR8, SR_CgaCtaId ;  /* 0x00000000000879c3 */ /* 0x000e620000008800 */
[----:B------:R-:W-:Y:S01]  /*4980*/  ELECT P0, URZ, PT ;  /* 0x0000000000ff782f */ /* 0x000fe20003800000 */
[----:B------:R-:W-:Y:S01]  /*4990*/  HFMA2 R0, -RZ, RZ, 0, 5.9604644775390625e-08 ;  /* 0x00000001ff007431 */ /* 0x000fe200000001ff */
[----:B------:R-:W-:-:S05]  /*49a0*/  UMOV UR4, 0x40 ;  /* 0x0000004000047882 */ /* 0x000fca0000000000 */
[----:B------:R-:W-:Y:S01]  /*49b0*/  UVIRTCOUNT.DEALLOC.SMPOOL 0x80 ;  /* 0x000000800000784c */ /* 0x000fe20000000000 */
[----:B------:R-:W-:Y:S02]  /*49c0*/  UISETP.NE.AND UP0, UPT, UR27, URZ, UPT ;  /* 0x000000ff1b00728c */ /* 0x000fe4000bf05270 */
[----:B-1----:R-:W-:-:S09]  /*49d0*/  ULEA UR8, UR8, UR4, 0x18 ;  /* 0x0000000408087291 */ /* 0x002fd2000f8ec0ff */
[----:B------:R1:W-:Y:S01]  /*49e0*/  @P0 STS.U8 [UR8+0x1c], R0 ;  /* 0x00001c00ff000988 */ /* 0x0003e20008000008 */
[----:B------:R-:W-:Y:S05]  /*49f0*/  BRA.U UP0, `(.L_x_94) ;  /* 0x0000000100587547 */ /* 0x000fea000b800000 */
[----:B------:R-:W-:Y:S01]  /*4a00*/  UIADD3 UR5, UPT, UPT, UR13, 0x1e0, URZ ;  /* 0x000001e00d057890 */ /* 0x000fe2000fffe0ff */
[----:B------:R-:W-:-:S03]  /*4a10*/  SHF.L.U32 R3, R9, 0x1f, RZ ;  /* 0x0000001f09037819 */ /* 0x000fc600000006ff */
[----:B------:R-:W-:-:S09]  /*4a20*/  ULEA UR4, UR20, UR5, 0x3 ;  /* 0x0000000514047291 */ /* 0x000fd2000f8e18ff */
[----:B------:R-:W2:Y:S02]  /*4a30*/  SYNCS.PHASECHK.TRANS64.TRYWAIT P0, [UR4], R3 ;  /* 0x00000003ff0075a7 */ /* 0x000ea40008001104 */
[----:B--2---:R-:W-:Y:S05]  /*4a40*/  @!P0 BRA `(.L_x_95) ;  /* 0x0000008c00008947 */ /* 0x004fea0003800000 */
.L_x_222:
[----:B------:R-:W-:-:S04]  /*4a50*/  UIADD3 UR4, UPT, UPT, UR20, 0x1, URZ ;  /* 0x0000000114047890 */ /* 0x000fc8000fffe0ff */
[----:B------:R-:W-:-:S04]  /*4a60*/  UISETP.NE.AND UP1, UPT, UR4, 0x2, UPT ;  /* 0x000000020400788c */ /* 0x000fc8000bf25270 */
[----:B------:R-:W-:Y:S02]  /*4a70*/  USEL UR6, URZ, 0x1, UP1 ;  /* 0x00000001ff067887 */ /* 0x000fe40008800000 */
[----:B------:R-:W-:-:S04]  /*4a80*/  USEL UR4, UR4, URZ, UP1 ;  /* 0x000000ff04047287 */ /* 0x000fc80008800000 */
[----:B------:R-:W-:Y:S01]  /*4a90*/  ULEA UR4, UR4, UR5, 0x3 ;  /* 0x0000000504047291 */ /* 0x000fe2000f8e18ff */
[----:B-1----:R-:W-:-:S04]  /*4aa0*/  LOP3.LUT R3, R9, UR6, RZ, 0x3c, !PT ;  /* 0x0000000609037c12 */ /* 0x002fc8000f8e3cff */
[----:B------:R-:W-:Y:S01]  /*4ab0*/  SHF.L.U32 R3, R3, 0x1f, RZ ;  /* 0x0000001f03037819 */ /* 0x000fe200000006ff */
[----:B------:R-:W-:-:S04]  /*4ac0*/  IMAD.U32 R0, RZ, RZ, UR4 ;  /* 0x00000004ff007e24 */ /* 0x000fc8000f8e00ff */
[----:B------:R1:W2:Y:S03]  /*4ad0*/  SYNCS.PHASECHK.TRANS64.TRYWAIT P0, [R0+URZ], R3 ;  /* 0x00000003000075a7 */ /* 0x0002a600080011ff */
[----:B--2---:R-:W-:Y:S05]  /*4ae0*/  @!P0 NANOSLEEP.SYNCS 0x989680 ;  /* 0x009896800000895d */ /* 0x004fea0003900000 */
[----:B------:R-:W2:Y:S02]  /*4af0*/  @!P0 SYNCS.PHASECHK.TRANS64 P0, [R0+URZ], R3 ;  /* 0x00000003000085a7 */ /* 0x000ea400080010ff */
[----:B--2---:R-:W-:Y:S05]  /*4b00*/  @P0 BRA `(.L_x_96) ;  /* 0x0000000000200947 */ /* 0x004fea0003800000 */
.L_x_97:
[----:B--2---:R2:W4:Y:S02]  /*4b10*/  SYNCS.PHASECHK.TRANS64.TRYWAIT P0, [R0+URZ], R3 ;  /* 0x00000003000075a7 */ /* 0x00452400080011ff */
[----:B----4-:R-:W-:Y:S05]  /*4b20*/  @!P0 NANOSLEEP.SYNCS 0x989680 ;  /* 0x009896800000895d */ /* 0x010fea0003900000 */
[----:B------:R-:W4:Y:S02]  /*4b30*/  @!P0 SYNCS.PHASECHK.TRANS64 P0, [R0+URZ], R3 ;  /* 0x00000003000085a7 */ /* 0x000f2400080010ff */
[----:B----4-:R-:W-:Y:S05]  /*4b40*/  @!P0 BRA `(.L_x_97) ;  /* 0xfffffffc00f08947 */ /* 0x010fea000383ffff */
[----:B------:R-:W-:Y:S05]  /*4b50*/  BRA `(.L_x_96) ;  /* 0x00000000000c7947 */ /* 0x000fea0003800000 */
.L_x_94:
[----:B------:R-:W-:-:S04]  /*4b60*/  UIADD3 UR4, UPT, UPT, UR13, 0x210, URZ ;  /* 0x000002100d047890 */ /* 0x000fc8000fffe0ff */
[----:B------:R-:W-:-:S09]  /*4b70*/  UPRMT UR4, UR28, 0x654, UR4 ;  /* 0x000006541c047896 */ /* 0x000fd20008000004 */
[----:B------:R-:W-:Y:S03]  /*4b80*/  SYNCS.ARRIVE.TRANS64.RED.A1T0 RZ, [UR4], RZ ;  /* 0x000000ffffff79a7 */ /* 0x000fe60008100404 */
.L_x_96:
[----:B-12---:R-:W-:Y:S01]  /*4b90*/  SHF.L.U32 R3, RZ, 0x1f, RZ ;  /* 0x0000001fff037819 */ /* 0x006fe200000006ff */
[----:B------:R-:W-:Y:S01]  /*4ba0*/  UIADD3 UR4, UPT, UPT, UR13, 0x210, URZ ;  /* 0x000002100d047890 */ /* 0x000fe2000fffe0ff */
[----:B------:R-:W-:Y:S02]  /*4bb0*/  PLOP3.LUT P0, PT, PT, PT, UP0, 0x80, 0x8 ;  /* 0x000000000008781c */ /* 0x000fe40003f0f008 */
[----:B------:R-:W1:Y:S02]  /*4bc0*/  SYNCS.PHASECHK.TRANS64.TRYWAIT P1, [UR13+0x210], R3 ;  /* 0x00021003ff0075a7 */ /* 0x000e64000802110d */
[----:B-1----:R-:W-:Y:S09]  /*4bd0*/  @!P1 BRA `(.L_x_98) ;  /* 0x0000008800b49947 */ /* 0x002ff20003800000 */
.L_x_224:
[----:B------:R-:W-:Y:S01]  /*4be0*/  @!UP0 UPRMT UR4, UR28, 0x654, UR4 ;  /* 0x000006541c048896 */ /* 0x000fe20008000004 */
[----:B------:R-:W-:Y:S01]  /*4bf0*/  UMOV UR5, 0xffff ;  /* 0x0000ffff00057882 */ /* 0x000fe20000000000 */
[----:B------:R-:W-:-:S07]  /*4c00*/  UMOV UR6, 0x1 ;  /* 0x0000000100067882 */ /* 0x000fce0000000000 */
[----:B------:R-:W-:Y:S01]  /*4c10*/  @!P0 SYNCS.ARRIVE.TRANS64.RED.A1T0 RZ, [UR4], RZ ;  /* 0x000000ffffff89a7 */ /* 0x000fe20008100404 */
[----:B------:R-:W-:Y:S01]  /*4c20*/  NOP ;  /* 0x0000000000007918 */ /* 0x000fe20000000000 */
[----:B-1----:R-:W1:Y:S01]  /*4c30*/  LDS R0, [UR8+0x14] ;  /* 0x00001408ff007984 */ /* 0x002e620008000800 */
[----:B------:R-:W-:-:S04]  /*4c40*/  ULOP3.LUT UR4, UR26, 0xffff, URZ, 0xc0, !UPT ;  /* 0x0000ffff1a047892 */ /* 0x000fc8000f8ec0ff */
[----:B------:R-:W-:-:S04]  /*4c50*/  USHF.R.U32.HI UR4, URZ, 0x5, UR4 ;  /* 0x00000005ff047899 */ /* 0x000fc80008011604 */
[----:B------:R-:W-:Y:S02]  /*4c60*/  USHF.L.U32 UR5, UR5, UR4, URZ ;  /* 0x0000000405057299 */ /* 0x000fe400080006ff */
[----:B------:R-:W-:-:S04]  /*4c70*/  USHF.L.U32 UR4, UR6, UR4, URZ ;  /* 0x0000000406047299 */ /* 0x000fc800080006ff */
[----:B-1----:R-:W-:-:S04]  /*4c80*/  LOP3.LUT R0, R0, UR5, RZ, 0xc0, !PT ;  /* 0x0000000500007c12 */ /* 0x002fc8000f8ec0ff */
[----:B------:R-:W-:-:S13]  /*4c90*/  ISETP.NE.AND P0, PT, R0, UR5, PT ;  /* 0x0000000500007c0c */ /* 0x000fda000bf05270 */
[----:B------:R-:W-:Y:S05]  /*4ca0*/  @P0 BRA `(.L_x_99) ;  /* 0x0000000000580947 */ /* 0x000fea0003800000 */
[----:B------:R-:W1:Y:S02]  /*4cb0*/  LDS R0, [UR8+0x18] ;  /* 0x00001808ff007984 */ /* 0x000e640008000800 */
[----:B-1----:R-:W-:-:S04]  /*4cc0*/  LOP3.LUT R0, R0, UR4, RZ, 0xc0, !PT ;  /* 0x0000000400007c12 */ /* 0x002fc8000f8ec0ff */
[----:B------:R-:W-:-:S13]  /*4cd0*/  ISETP.NE.AND P0, PT, R0, UR4, PT ;  /* 0x0000000400007c0c */ /* 0x000fda000bf05270 */
[----:B------:R-:W-:Y:S05]  /*4ce0*/  @P0 BRA `(.L_x_100) ;  /* 0x00000000003c0947 */ /* 0x000fea0003800000 */
[----:B------:R-:W1:Y:S01]  /*4cf0*/  S2R R2, SR_LANEID ;  /* 0x0000000000027919 */ /* 0x000e620000000000 */
[----:B------:R-:W-:Y:S01]  /*4d00*/  ULOP3.LUT UR5, URZ, UR5, URZ, 0x33, !UPT ;  /* 0x00000005ff057292 */ /* 0x000fe2000f8e33ff */
[----:B------:R-:W-:Y:S01]  /*4d10*/  LOP3.LUT R4, RZ, UR4, RZ, 0x33, !PT ;  /* 0x00000004ff047c12 */ /* 0x000fe2000f8e33ff */
[----:B------:R-:W-:Y:S02]  /*4d20*/  VOTEU.ANY UR4, UPT, PT ;  /* 0x0000000000047886 */ /* 0x000fe400038e0100 */
[----:B------:R-:W-:Y:S01]  /*4d30*/  UFLO.U32 UR4, UR4 ;  /* 0x00000004000472bd */ /* 0x000fe200080e0000 */
[----:B------:R-:W2:Y:S01]  /*4d40*/  REDUX UR6, R4 ;  /* 0x00000000040673c4 */ /* 0x000ea20000000000 */
[----:B------:R-:W-:-:S06]  /*4d50*/  IMAD.U32 R0, RZ, RZ, UR5 ;  /* 0x00000005ff007e24 */ /* 0x000fcc000f8e00ff */
[----:B------:R4:W-:Y:S01]  /*4d60*/  UTCATOMSWS.AND URZ, UR5 ;  /* 0x0000000500ff79e3 */ /* 0x0009e20008000000 */
[----:B------:R-:W3:Y:S01]  /*4d70*/  REDUX UR7, R0 ;  /* 0x00000000000773c4 */ /* 0x000ee20000000000 */
[----:B-1----:R-:W-:Y:S01]  /*4d80*/  ISETP.EQ.U32.AND P0, PT, R2, UR4, PT ;  /* 0x0000000402007c0c */ /* 0x002fe2000bf02070 */
[----:B--2---:R-:W-:Y:S01]  /*4d90*/  IMAD.U32 R2, RZ, RZ, UR6 ;  /* 0x00000006ff027e24 */ /* 0x004fe2000f8e00ff */
[----:B---3--:R-:W-:-:S11]  /*4da0*/  MOV R3, UR7 ;  /* 0x0000000700037c02 */ /* 0x008fd60008000f00 */
[----:B------:R4:W-:Y:S04]  /*4db0*/  @P0 ATOMS.AND RZ, [UR8+0x14], R3 ;  /* 0x00001403ffff098c */ /* 0x0009e8000a800008 */
[----:B------:R4:W-:Y:S01]  /*4dc0*/  @P0 ATOMS.AND RZ, [UR8+0x18], R2 ;  /* 0x00001802ffff098c */ /* 0x0009e2000a800008 */
[----:B------:R-:W-:Y:S05]  /*4dd0*/  BRA `(.L_x_101) ;  /* 0x0000000000147947 */ /* 0x000fea0003800000 */
.L_x_100:
[----:B------:R-:W-:Y:S02]  /*4de0*/  MOV R2, 0x4e00 ;  /* 0x00004e0000027802 */ /* 0x000fe40000000f00 */
[----:B---3-5:R-:W-:Y:S05]  /*4df0*/  CALL.REL.NOINC `($__internal_0_$__cuda_sm10x_tcgen05_guardrail_trap_col_being_dealloced_not_returned_by_alloc) ;  /* 0x0000008c00907944 */ /* 0x028fea0003c00000 */
[----:B------:R-:W-:Y:S05]  /*4e00*/  BRA `(.L_x_101) ;  /* 0x0000000000087947 */ /* 0x000fea0003800000 */
.L_x_99:
[----:B------:R-:W-:Y:S02]  /*4e10*/  MOV R2, 0x4e30 ;  /* 0x00004e3000027802 */ /* 0x000fe40000000f00 */
[----:B---3-5:R-:W-:Y:S05]  /*4e20*/  CALL.REL.NOINC `($__internal_2_$__cuda_sm10x_tcgen05_guardrail_trap_unallocated_columns_being_dealloced) ;  /* 0x0000008c009c7944 */ /* 0x028fea0003c00000 */
.L_x_101:
[----:B------:R-:W-:Y:S01]  /*4e30*/  NOP ;  /* 0x0000000000007918 */ /* 0x000fe20000000000 */
[----:B----4-:R-:W-:Y:S05]  /*4e40*/  EXIT ;  /* 0x000000000000794d */ /* 0x010fea0003800000 */
.L_x_74:
[----:B------:R-:W-:-:S09]  /*4e50*/  UISETP.NE.OR UP0, UPT, UR18, 0x3, !UP4 ;  /* 0x000000031200788c */ /* 0x000fd2000e705670 */
[----:B------:R-:W-:Y:S05]  /*4e60*/  BRA.U UP0, `(.L_x_102) ;  /* 0x0000001100807547 */ /* 0x000fea000b800000 */
[----:B------:R-:W2:Y:S01]  /*4e70*/  LDCU.64 UR4, c[0x0][0x888] ;  /* 0x00011100ff0477ac */ /* 0x000ea20008000a00 */
[----:B------:R-:W3:Y:S01]  /*4e80*/  LDC.64 R12, c[0x0][0x348] ;  /* 0x0000d200ff0c7b82 */ /* 0x000ee20000000a00 */
[----:B------:R-:W-:Y:S02]  /*4e90*/  HFMA2 R9, -RZ, RZ, 0, 0 ;  /* 0x00000000ff097431 */ /* 0x000fe400000001ff */
[----:B------:R-:W-:Y:S01]  /*4ea0*/  IMAD.MOV.U32 R11, RZ, RZ, 0x1 ;  /* 0x00000001ff0b7424 */ /* 0x000fe200078e00ff */
[----:B------:R-:W4:Y:S01]  /*4eb0*/  LDCU UR40, c[0x0][0x370] ;  /* 0x00006e00ff2877ac */ /* 0x000f220008000800 */
[----:B------:R-:W-:Y:S01]  /*4ec0*/  IMAD.MOV.U32 R10, RZ, RZ, RZ ;  /* 0x000000ffff0a7224 */ /* 0x000fe200078e00ff */
[----:B------:R-:W-:Y:S01]  /*4ed0*/  MOV R3, 0x2000 ;  /* 0x0000200000037802 */ /* 0x000fe20000000f00 */
[----:B------:R-:W4:Y:S01]  /*4ee0*/  LDCU.128 UR48, c[0x0][0xb10] ;  /* 0x00016200ff3077ac */ /* 0x000f220008000c00 */
[----:B------:R-:W1:Y:S01]  /*4ef0*/  LDCU UR37, c[0x0][0x374] ;  /* 0x00006e80ff2577ac */ /* 0x000e620008000800 */
[----:B------:R-:W1:Y:S01]  /*4f00*/  LDCU.64 UR38, c[0x0][0x890] ;  /* 0x00011200ff2677ac */ /* 0x000e620008000a00 */
[----:B------:R-:W1:Y:S01]  /*4f10*/  LDCU UR15, c[0x0][0xb0c] ;  /* 0x00016180ff0f77ac */ /* 0x000e620008000800 */
[----:B--2---:R-:W-:Y:S01]  /*4f20*/  UISETP.NE.U32.AND UP0, UPT, UR4, URZ, UPT ;  /* 0x000000ff0400728c */ /* 0x004fe2000bf05070 */
[----:B------:R-:W2:Y:S01]  /*4f30*/  LDCU UR47, c[0x0][0xb20] ;  /* 0x00016400ff2f77ac */ /* 0x000ea20008000800 */
[----:B------:R-:W2:Y:S01]  /*4f40*/  LDCU UR4, c[0x0][0xb30] ;  /* 0x00016600ff0477ac */ /* 0x000ea20008000800 */
[----:B------:R-:W-:Y:S01]  /*4f50*/  UMOV UR21, 0x400 ;  /* 0x0000040000157882 */ /* 0x000fe20000000000 */
[----:B----4-:R-:W-:-:S02]  /*4f60*/  UIMAD.WIDE.U32 UR6, UR40, UR48, URZ ;  /* 0x00000030280672a5 */ /* 0x010fc4000f8e00ff */
[----:B-1----:R-:W-:Y:S02]  /*4f70*/  UIMAD.WIDE.U32 UR8, UR37, UR51, URZ ;  /* 0x00000033250872a5 */ /* 0x002fe4000f8e00ff */
[----:B------:R-:W-:Y:S02]  /*4f80*/  ULEA UR21, UR45, UR21, 0x18 ;  /* 0x000000152d157291 */ /* 0x000fe4000f8ec0ff */
[----:B------:R-:W-:Y:S02]  /*4f90*/  UISETP.NE.U32.AND UP6, UPT, UR38, URZ, UPT ;  /* 0x000000ff2600728c */ /* 0x000fe4000bfc5070 */
[----:B------:R-:W-:Y:S02]  /*4fa0*/  UIADD3 UR41, UPT, UPT, UR21, 0x178, URZ ;  /* 0x0000017815297890 */ /* 0x000fe4000fffe0ff */
[----:B------:R-:W-:Y:S02]  /*4fb0*/  UISETP.NE.AND.EX UP5, UPT, UR5, URZ, UPT, UP0 ;  /* 0x000000ff0500728c */ /* 0x000fe4000bfa5300 */
[----:B------:R-:W-:Y:S01]  /*4fc0*/  UISETP.NE.AND UP0, UPT, UR42, 0x1, UPT ;  /* 0x000000012a00788c */ /* 0x000fe2000bf05270 */
[----:B------:R-:W-:Y:S01]  /*4fd0*/  UMOV UR6, UR7 ;  /* 0x0000000700067c82 */ /* 0x000fe20008000000 */
[----:B------:R-:W-:Y:S01]  /*4fe0*/  UMOV UR43, UR9 ;  /* 0x00000009002b7c82 */ /* 0x000fe20008000000 */
[----:B------:R-:W-:-:S02]  /*4ff0*/  UISETP.NE.AND UP0, UPT, UR15, 0x1, UPT ;  /* 0x000000010f00788c */ /* 0x000fc4000bf05270 */
[----:B------:R-:W-:Y:S02]  /*5000*/  UPLOP3.LUT UP4, UPT, UPT, UPT, UPT, 0x40, 0x4 ;  /* 0x000000000004789c */ /* 0x000fe40003f8e870 */
[----:B------:R-:W-:Y:S01]  /*5010*/  UISETP.GE.AND UP2, UPT, UR42, 0x1, UPT ;  /* 0x000000012a00788c */ /* 0x000fe2000bf46270 */
[----:B------:R-:W1:Y:S01]  /*5020*/  LDCU.64 UR22, c[0x0][0xb28] ;  /* 0x00016500ff1677ac */ /* 0x000e620008000a00 */
[----:B------:R-:W-:Y:S02]  /*5030*/  UISETP.NE.AND.EX UP6, UPT, UR39, URZ, UPT, UP6 ;  /* 0x000000ff2700728c */ /* 0x000fe4000bfc5360 */
[----:B------:R-:W-:Y:S02]  /*5040*/  UIADD3 UR33, UPT, UPT, UR21, 0x160, URZ ;  /* 0x0000016015217890 */ /* 0x000fe4000fffe0ff */
[----:B------:R-:W-:Y:S02]  /*5050*/  UIADD3 UR25, UPT, UPT, UR21, 0x168, URZ ;  /* 0x0000016815197890 */ /* 0x000fe4000fffe0ff */
[----:B------:R-:W-:-:S02]  /*5060*/  UIADD3 UR17, UPT, UPT, UR21, 0x170, URZ ;  /* 0x0000017015117890 */ /* 0x000fc4000fffe0ff */
[----:B------:R-:W-:Y:S02]  /*5070*/  UPRMT UR41, UR45, 0x654, UR41 ;  /* 0x000006542d297896 */ /* 0x000fe40008000029 */
[----:B------:R-:W-:Y:S02]  /*5080*/  USHF.R.U32.HI UR44, URZ, UR49, UR6 ;  /* 0x00000031ff2c7299 */ /* 0x000fe40008011606 */
[----:B--2---:R-:W-:Y:S02]  /*5090*/  USHF.R.U32.HI UR43, URZ, UR47, UR43 ;  /* 0x0000002fff2b7299 */ /* 0x004fe4000801162b */
[----:B------:R-:W-:Y:S02]  /*50a0*/  UISETP.NE.AND UP0, UPT, UR50, 0x1, UPT ;  /* 0x000000013200788c */ /* 0x000fe4000bf05270 */
[----:B---3--:R-:W-:-:S11]  /*50b0*/  UISETP.NE.AND UP3, UPT, UR4, 0x1, UPT ;  /* 0x000000010400788c */ /* 0x008fd6000bf65270 */
.L_x_113:
[C---:B------:R-:W-:Y:S02]  /*50c0*/  LEA R8, R10.reuse, UR21, 0x3 ;  /* 0x000000150a087c11 */ /* 0x040fe4000f8e18ff */
[----:B------:R-:W-:Y:S02]  /*50d0*/  SHF.L.U32 R5, R9, 0x1f, RZ ;  /* 0x0000001f09057819 */ /* 0x000fe400000006ff */
[----:B------:R-:W-:Y:S02]  /*50e0*/  LEA R6, R10, UR21, 0x4 ;  /* 0x000000150a067c11 */ /* 0x000fe4000f8e20ff */
[----:B--2---:R-:W2:Y:S02]  /*50f0*/  SYNCS.PHASECHK.TRANS64.TRYWAIT P0, [R8+URZ+0x1b0], R5 ;  /* 0x0001b005080075a7 */ /* 0x004ea400080011ff */
[----:B--2---:R-:W-:Y:S05]  /*5100*/  @!P0 BRA `(.L_x_103) ;  /* 0x0000008400808947 */ /* 0x004fea0003800000 */
.L_x_225:
[----:B--2---:R-:W2:Y:S01]  /*5110*/  LDS.128 R4, [R6+0x220] ;  /* 0x0002200006047984 */ /* 0x004ea20000000c00 */
[----:B------:R-:W-:Y:S01]  /*5120*/  UISETP.GE.AND UP0, UPT, UR42, 0x1, UPT ;  /* 0x000000012a00788c */ /* 0x000fe2000bf06270 */
[----:B------:R-:W-:Y:S01]  /*5130*/  @!PT LDS RZ, [RZ] ;  /* 0x00000000fffff984 */ /* 0x000fe20000000800 */
[----:B------:R-:W-:Y:S01]  /*5140*/  @!PT LDS RZ, [RZ] ;  /* 0x00000000fffff984 */ /* 0x000fe20000000800 */
[----:B------:R-:W-:Y:S01]  /*5150*/  @!PT LDS RZ, [RZ] ;  /* 0x00000000fffff984 */ /* 0x000fe20000000800 */
[----:B------:R-:W-:Y:S01]  /*5160*/  @!PT LDS RZ, [RZ] ;  /* 0x00000000fffff984 */ /* 0x000fe20000000800 */
[----:B------:R3:W-:Y:S06]  /*5170*/  MEMBAR.ALL.CTA ;  /* 0x0000000000007992 */ /* 0x0007ec0000008000 */
[----:B---3--:R-:W3:Y:S01]  /*5180*/  FENCE.VIEW.ASYNC.S ;  /* 0x00000000000073c6 */ /* 0x008ee20000000000 */
[----:B--2---:R-:W-:Y:S11]  /*5190*/  LOP3.LUT P0, RZ, R6, 0x1, RZ, 0xc0, !PT ;  /* 0x0000000106ff7812 */ /* 0x004ff6000780c0ff */
[----:B------:R-:W-:Y:S02]  /*51a0*/  @!UPT UIADD3 URZ, UPT, UPT, URZ, URZ, URZ ;  /* 0x000000fffffff290 */ /* 0x000fe4000fffe0ff */
[----:B---3--:R-:W-:Y:S01]  /*51b0*/  VOTEU.ANY UP2, P0 ;  /* 0x0000000000ff7886 */ /* 0x008fe20000040100 */
[----:B------:R-:W-:Y:S11]  /*51c0*/  PLOP3.LUT P0, PT, PT, PT, UP2, 0x80, 0x8 ;  /* 0x000000000008781c */ /* 0x000ff60003f0f028 */
[----:B------:R-:W-:Y:S02]  /*51d0*/  @!UPT UIADD3 URZ, UPT, UPT, URZ, URZ, URZ ;  /* 0x000000fffffff290 */ /* 0x000fe4000fffe0ff */
[----:B------:R-:W-:Y:S02]  /*51e0*/  @P0 SHF.R.U32.HI R0, RZ, 0x10, R5 ;  /* 0x00000010ff000819 */ /* 0x000fe40000011605 */
[----:B------:R-:W-:Y:S02]  /*51f0*/  @P0 MOV R2, R4 ;  /* 0x0000000400020202 */ /* 0x000fe40000000f00 */
[----:B------:R-:W-:Y:S01]  /*5200*/  @P0 R2UR UR4, R0 ;  /* 0x00000000000402ca */ /* 0x000fe200000e0000 */
[----:B------:R-:W-:Y:S01]  /*5210*/  VIADD R0, R8, 0x1c0 ;  /* 0x000001c008007836 */ /* 0x000fe20000000000 */
[----:B------:R-:W-:Y:S02]  /*5220*/  @P0 LOP3.LUT R4, R5, 0xffff, RZ, 0xc0, !PT ;  /* 0x0000ffff05040812 */ /* 0x000fe400078ec0ff */
[----:B------:R-:W-:Y:S02]  /*5230*/  @P0 R2UR UR6, R2 ;  /* 0x00000000020602ca */ /* 0x000fe400000e0000 */
[----:B------:R-:W-:Y:S02]  /*5240*/  PRMT R0, RZ, 0x654, R0 ;  /* 0x00000654ff007816 */ /* 0x000fe40000000000 */
[----:B------:R-:W-:Y:S02]  /*5250*/  @P0 R2UR UR5, R4 ;  /* 0x00000000040502ca */ /* 0x000fe400000e0000 */
[----:B------:R2:W-:Y:S03]  /*5260*/  SYNCS.ARRIVE.TRANS64.RED.A1T0 RZ, [R0+URZ], RZ ;  /* 0x000000ff00ff79a7 */ /* 0x0005e600081004ff */
[----:B------:R-:W-:Y:S04]  /*5270*/  @UP2 UMOV UR29, UR4 ;  /* 0x00000004001d2c82 */ /* 0x000fe80008000000 */
[----:B------:R-:W-:Y:S04]  /*5280*/  @UP2 UMOV UR14, UR6 ;  /* 0x00000006000e2c82 */ /* 0x000fe80008000000 */
[----:B------:R-:W-:Y:S01]  /*5290*/  @UP2 UMOV UR13, UR5 ;  /* 0x00000005000d2c82 */ /* 0x000fe20008000000 */
[----:B------:R-:W-:Y:S05]  /*52a0*/  BRA.U !UP0, `(.L_x_104) ;  /* 0x0000000108c07547 */ /* 0x000fea000b800000 */
[----:B------:R-:W-:Y:S02]  /*52b0*/  UIMAD.WIDE.U32 UR18, UR13, UR51, URZ ;  /* 0x000000330d1272a5 */ /* 0x000fe4000f8e00ff */
[----:B------:R-:W-:Y:S02]  /*52c0*/  UP2UR UR16, UPR, URZ, 0x4 ;  /* 0x00000004ff107883 */ /* 0x000fe40008000000 */
[----:B------:R-:W-:Y:S02]  /*52d0*/  UISETP.NE.AND UP2, UPT, UR50, 0x1, UPT ;  /* 0x000000013200788c */ /* 0x000fe4000bf45270 */
[----:B------:R-:W-:Y:S02]  /*52e0*/  UIMAD.WIDE.U32 UR26, UR14, UR48, URZ ;  /* 0x000000300e1a72a5 */ /* 0x000fe4000f8e00ff */
[----:B------:R-:W-:Y:S02]  /*52f0*/  USEL UR4, UR37, UR43, !UP2 ;  /* 0x0000002b25047287 */ /* 0x000fe4000d000000 */
[----:B------:R-:W-:Y:S02]  /*5300*/  UISETP.NE.AND UP0, UPT, UR15, 0x1, UPT ;  /* 0x000000010f00788c */ /* 0x000fe4000bf05270 */
[----:B------:R-:W-:Y:S02]  /*5310*/  UP2UR UR20, UPR, URZ, 0x2 ;  /* 0x00000002ff147883 */ /* 0x000fe40008000000 */
[----:B------:R-:W-:Y:S02]  /*5320*/  UISETP.NE.AND UP1, UPT, UR42, 0x1, UPT ;  /* 0x000000012a00788c */ /* 0x000fe4000bf25270 */
[----:B-1----:R-:W-:Y:S02]  /*5330*/  UIMAD.WIDE.U32 UR8, UR4, UR22, URZ ;  /* 0x00000016040872a5 */ /* 0x002fe4000f8e00ff */
[----:B------:R-:W-:Y:S01]  /*5340*/  USEL UR7, UR40, UR44, !UP0 ;  /* 0x0000002c28077287 */ /* 0x000fe2000c000000 */
[----:B------:R-:W-:Y:S02]  /*5350*/  UMOV UR5, UR19 ;  /* 0x0000001300057c82 */ /* 0x000fe40008000000 */
[----:B------:R-:W-:Y:S02]  /*5360*/  USHF.R.U32.HI UR6, URZ, UR47, UR5 ;  /* 0x0000002fff067299 */ /* 0x000fe40008011605 */
[----:B------:R-:W-:Y:S02]  /*5370*/  UIMAD.WIDE.U32 UR10, UR7, UR22, URZ ;  /* 0x00000016070a72a5 */ /* 0x000fe4000f8e00ff */
[----:B------:R-:W-:Y:S02]  /*5380*/  USEL UR6, UR13, UR6, !UP2 ;  /* 0x000000060d067287 */ /* 0x000fe4000d000000 */
[----:B------:R-:W-:Y:S01]  /*5390*/  UISETP.NE.AND UP2, UPT, UR16, URZ, UPT ;  /* 0x000000ff1000728c */ /* 0x000fe2000bf45270 */
[----:B------:R-:W-:Y:S02]  /*53a0*/  UMOV UR5, UR27 ;  /* 0x0000001b00057c82 */ /* 0x000fe40008000000 */
[----:B------:R-:W-:Y:S03]  /*53b0*/  USHF.R.U32.HI UR12, URZ, UR49, UR5 ;  /* 0x00000031ff0c7299 */ /* 0x000fe60008011605 */
[----:B------:R-:W-:Y:S02]  /*53c0*/  UMOV UR5, UR9 ;  /* 0x0000000900057c82 */ /* 0x000fe40008000000 */
[----:B------:R-:W-:Y:S03]  /*53d0*/  @UP1 USHF.R.U32.HI UR4, URZ, UR23, UR5 ;  /* 0x00000017ff041299 */ /* 0x000fe60008011605 */
[----:B------:R-:W-:Y:S01]  /*53e0*/  UMOV UR5, UR11 ;  /* 0x0000000b00057c82 */ /* 0x000fe20008000000 */
[----:B------:R-:W-:Y:S02]  /*53f0*/  UIMAD UR4, UR42, UR4, URZ ;  /* 0x000000042a0472a4 */ /* 0x000fe4000f8e02ff */
[----:B------:R-:W-:Y:S02]  /*5400*/  @UP1 USHF.R.U32.HI UR7, URZ, UR23, UR5 ;  /* 0x00000017ff071299 */ /* 0x000fe40008011605 */
[----:B------:R-:W-:Y:S02]  /*5410*/  USEL UR5, UR14, UR12, !UP0 ;  /* 0x0000000c0e057287 */ /* 0x000fe4000c000000 */
[----:B------:R-:W-:Y:S02]  /*5420*/  UIMAD.WIDE.U32 UR10, UR6, UR22, URZ ;  /* 0x00000016060a72a5 */ /* 0x000fe4000f8e00ff */
[----:B------:R-:W-:Y:S02]  /*5430*/  UIMAD UR8, UR42, UR7, URZ ;  /* 0x000000072a0872a4 */ /* 0x000fe4000f8e02ff */
[----:B------:R-:W-:Y:S03]  /*5440*/  UISETP.GE.AND UP0, UPT, UR6, UR4, UPT ;  /* 0x000000040600728c */ /* 0x000fe6000bf06270 */
[----:B------:R-:W-:Y:S01]  /*5450*/  UMOV UR4, UR11 ;  /* 0x0000000b00047c82 */ /* 0x000fe20008000000 */
[----:B------:R-:W-:Y:S02]  /*5460*/  UISETP.GE.OR UP0, UPT, UR5, UR8, UP0 ;  /* 0x000000080500728c */ /* 0x000fe40008706670 */
[----:B------:R-:W-:Y:S02]  /*5470*/  USHF.R.U32.HI UR4, URZ, UR23, UR4 ;  /* 0x00000017ff047299 */ /* 0x000fe40008011604 */
[----:B------:R-:W-:Y:S02]  /*5480*/  UIMAD.WIDE.U32 UR8, UR5, UR22, URZ ;  /* 0x00000016050872a5 */ /* 0x000fe4000f8e00ff */
[----:B------:R-:W-:Y:S04]  /*5490*/  USEL UR10, UR6, UR4, !UP1 ;  /* 0x00000004060a7287 */ /* 0x000fe8000c800000 */
[----:B------:R-:W-:Y:S01]  /*54a0*/  UIADD3 UR11, UPT, UPT, -UR10, URZ, URZ ;  /* 0x000000ff0a0b7290 */ /* 0x000fe2000fffe1ff */
[----:B------:R-:W-:Y:S02]  /*54b0*/  @!UP0 UMOV UR4, UR9 ;  /* 0x0000000900048c82 */ /* 0x000fe40008000000 */
[----:B------:R-:W-:Y:S02]  /*54c0*/  @!UP0 USHF.R.U32.HI UR4, URZ, UR23, UR4 ;  /* 0x00000017ff048299 */ /* 0x000fe40008011604 */
[----:B------:R-:W-:Y:S02]  /*54d0*/  UIMAD UR8, UR42, UR11, UR6 ;  /* 0x0000000b2a0872a4 */ /* 0x000fe4000f8e0206 */
[----:B------:R-:W-:Y:S02]  /*54e0*/  @!UP0 USEL UR4, UR5, UR4, !UP1 ;  /* 0x0000000405048287 */ /* 0x000fe4000c800000 */
[----:B------:R-:W-:Y:S02]  /*54f0*/  UISETP.NE.AND UP1, UPT, UR20, URZ, UPT ;  /* 0x000000ff1400728c */ /* 0x000fe4000bf25270 */
[----:B------:R-:W-:Y:S02]  /*5500*/  @!UP0 UIMAD UR8, UR7, UR8, UR4 ;  /* 0x00000008070882a4 */ /* 0x000fe4000f8e0204 */
[----:B------:R-:W-:Y:S02]  /*5510*/  @!UP0 UIADD3 UR9, UPT, UPT, UR10, -UR4, URZ ;  /* 0x800000040a098290 */ /* 0x000fe4000fffe0ff */
[----:B------:R-:W-:Y:S02]  /*5520*/  UIADD3 UR4, UPT, UPT, -UR5, URZ, URZ ;  /* 0x000000ff05047290 */ /* 0x000fe4000fffe1ff */
[----:B------:R-:W-:Y:S02]  /*5530*/  UIADD3 UR7, UPT, UPT, -UR6, URZ, URZ ;  /* 0x000000ff06077290 */ /* 0x000fe4000fffe1ff */
[----:B------:R-:W-:Y:S02]  /*5540*/  @!UP0 UIMAD UR6, UR9, UR42, UR5 ;  /* 0x0000002a090682a4 */ /* 0x000fe4000f8e0205 */
[----:B------:R-:W-:Y:S02]  /*5550*/  UIMAD UR14, UR15, UR4, UR14 ;  /* 0x000000040f0e72a4 */ /* 0x000fe4000f8e020e */
[----:B------:R-:W-:Y:S01]  /*5560*/  UIMAD UR13, UR50, UR7, UR13 ;  /* 0x00000007320d72a4 */ /* 0x000fe2000f8e020d */
[----:B------:R-:W-:Y:S02]  /*5570*/  @!UP0 UMOV UR5, UR8 ;  /* 0x0000000800058c82 */ /* 0x000fe40008000000 */
[----:B------:R-:W-:Y:S02]  /*5580*/  UIMAD UR14, UR5, UR15, UR14 ;  /* 0x0000000f050e72a4 */ /* 0x000fe4000f8e020e */
[----:B------:R-:W-:Y:S11]  /*5590*/  UIMAD UR13, UR6, UR50, UR13 ;  /* 0x00000032060d72a4 */ /* 0x000ff6000f8e020d */
[----:B------:R-:W-:Y:S01]  /*55a0*/  @!UPT UIADD3 URZ, UPT, UPT, URZ, URZ, URZ ;  /* 0x000000fffffff290 */ /* 0x000fe2000fffe0ff */
.L_x_104:
[----:B------:R-:W3:Y:S01]  /*55b0*/  @!UP3 LDCU.128 UR8, c[0x0][0xb10] ;  /* 0x00016200ff08b7ac */ /* 0x000ee20008000c00 */
[----:B------:R-:W-:Y:S02]  /*55c0*/  ISETP.NE.U32.AND P0, PT, RZ, UR38, PT ;  /* 0x00000026ff007c0c */ /* 0x000fe4000bf05070 */
[----:B------:R-:W-:Y:S02]  /*55d0*/  SHF.L.U32 R4, R11, 0x1f, RZ ;  /* 0x0000001f0b047819 */ /* 0x000fe400000006ff */
[----:B------:R-:W-:Y:S01]  /*55e0*/  ISETP.NE.AND.EX P0, PT, RZ, UR39, PT, P0 ;  /* 0x00000027ff007c0c */ /* 0x000fe2000bf05300 */
[----:B------:R-:W4:Y:S01]  /*55f0*/  @!UP3 LDCU UR5, c[0x0][0xb0c] ;  /* 0x00016180ff05b7ac */ /* 0x000f220008000800 */
[----:B------:R-:W-:Y:S02]  /*5600*/  USHF.L.U32 UR35, UR31, 0x7, URZ ;  /* 0x000000071f237899 */ /* 0x000fe400080006ff */
[----:B------:R-:W-:Y:S02]  /*5610*/  USHF.L.U32 UR34, UR30, 0x8, URZ ;  /* 0x000000081e227899 */ /* 0x000fe400080006ff */
[----:B---3--:R-:W-:Y:S07]  /*5620*/  UIMAD.WIDE.U32 UR6, UR14, UR8, URZ ;  /* 0x000000080e0672a5 */ /* 0x008fee000f8e00ff */
[----:B------:R-:W-:Y:S01]  /*5630*/  @!UP3 UMOV UR4, UR7 ;  /* 0x000000070004bc82 */ /* 0x000fe20008000000 */
[----:B----4-:R-:W-:Y:S02]  /*5640*/  @!UP3 UISETP.NE.AND UP0, UPT, UR5, 0x1, UPT ;  /* 0x000000010500b88c */ /* 0x010fe4000bf05270 */
[----:B------:R-:W-:Y:S02]  /*5650*/  @!UP3 USHF.R.U32.HI UR4, URZ, UR9, UR4 ;  /* 0x00000009ff04b299 */ /* 0x000fe40008011604 */
[----:B------:R-:W-:Y:S02]  /*5660*/  UIMAD.WIDE.U32 UR6, UR13, UR11, URZ ;  /* 0x0000000b0d0672a5 */ /* 0x000fe4000f8e00ff */
[----:B------:R-:W-:Y:S02]  /*5670*/  @!UP3 USEL UR8, UR14, UR4, !UP0 ;  /* 0x000000040e08b287 */ /* 0x000fe4000c000000 */
[----:B------:R-:W-:Y:S03]  /*5680*/  @!UP3 UISETP.NE.AND UP0, UPT, UR10, 0x1, UPT ;  /* 0x000000010a00b88c */ /* 0x000fe6000bf05270 */
[----:B------:R-:W-:Y:S02]  /*5690*/  @!UP3 UMOV UR6, UR7 ;  /* 0x000000070006bc82 */ /* 0x000fe40008000000 */
[----:B------:R-:W3:Y:S02]  /*56a0*/  @!UP3 LDCU UR4, c[0x0][0xb20] ;  /* 0x00016400ff04b7ac */ /* 0x000ee40008000800 */
[----:B---3--:R-:W-:Y:S04]  /*56b0*/  @!UP3 USHF.R.U32.HI UR6, URZ, UR4, UR6 ;  /* 0x00000004ff06b299 */ /* 0x008fe80008011606 */
[----:B------:R-:W-:Y:S04]  /*56c0*/  @!UP3 USEL UR6, UR13, UR6, !UP0 ;  /* 0x000000060d06b287 */ /* 0x000fe8000c000000 */
[----:B------:R-:W-:Y:S02]  /*56d0*/  @!UP3 UIADD3 UR4, UPT, UPT, -UR8, UR6, URZ ;  /* 0x000000060804b290 */ /* 0x000fe4000fffe1ff */
[----:B------:R-:W-:Y:S02]  /*56e0*/  @!UP3 UIADD3 UR6, UPT, UPT, UR8, -UR6, URZ ;  /* 0x800000060806b290 */ /* 0x000fe4000fffe0ff */
[----:B------:R-:W-:Y:S02]  /*56f0*/  @!UP3 UIMAD UR14, UR4, UR5, UR14 ;  /* 0x00000005040eb2a4 */ /* 0x000fe4000f8e020e */
[----:B------:R-:W-:Y:S01]  /*5700*/  @!UP3 UIMAD UR13, UR6, UR10, UR13 ;  /* 0x0000000a060db2a4 */ /* 0x000fe2000f8e020d */
[----:B------:R-:W-:Y:S11]  /*5710*/  BRA.U UP4, `(.L_x_105) ;  /* 0x0000000104107547 */ /* 0x000ff6000b800000 */
[----:B--2---:R-:W-:Y:S04]  /*5720*/  MOV R0, UR46 ;  /* 0x0000002e00007c02 */ /* 0x004fe80008000f00 */
[----:B------:R-:W-:Y:S04]  /*5730*/  SHF.L.U32 R5, R0, 0x1f, RZ ;  /* 0x0000001f00057819 */ /* 0x000fe800000006ff */
[----:B------:R-:W2:Y:S02]  /*5740*/  SYNCS.PHASECHK.TRANS64.TRYWAIT P1, [UR21+0x1a8], R5 ;  /* 0x0001a805ff0075a7 */ /* 0x000ea40008021115 */
[----:B--2---:R-:W-:Y:S05]  /*5750*/  @!P1 BRA `(.L_x_106) ;  /* 0x0000008000009947 */ /* 0x004fea0003800000 */
.L_x_105:
[----:B------:R-:W-:Y:S05]  /*5760*/  BRA.U !UP6, `(.L_x_107) ;  /* 0x000000010e387547 */ /* 0x000fea000b800000 */
[----:B------:R-:W-:Y:S01]  /*5770*/  UPLOP3.LUT UP1, UPT, UPT, UPT, UP5, 0x80, 0x8 ;  /* 0x000000000008789c */ /* 0x000fe20003f2f050 */
[----:B--2---:R-:W-:Y:S01]  /*5780*/  HFMA2 R0, -RZ, RZ, 0, 5.9604644775390625e-08 ;  /* 0x00000001ff007431 */ /* 0x004fe200000001ff */
[----:B------:R-:W2:Y:S01]  /*5790*/  LDCU.64 UR8, c[0x0][0x358] ;  /* 0x00006b00ff0877ac */ /* 0x000ea20008000a00 */
[----:B------:R-:W-:Y:S03]  /*57a0*/  IMAD.MOV.U32 R158, RZ, RZ, 0x1 ;  /* 0x00000001ff9e7424 */ /* 0x000fe600078e00ff */
[----:B------:R-:W-:Y:S05]  /*57b0*/  PLOP3.LUT P1, PT, PT, PT, UP1, 0x80, 0x8 ;  /* 0x000000000008781c */ /* 0x000fea0003f2f018 */
[----:B------:R-:W3:Y:S01]  /*57c0*/  @UP1 LDCU.64 UR4, c[0x0][0x888] ;  /* 0x00011100ff0417ac */ /* 0x000ee20008000a00 */
[----:B------:R-:W-:Y:S07]  /*57d0*/  @UP1 UIMAD UR6, UR36, UR38, URZ ;  /* 0x00000026240612a4 */ /* 0x000fee000f8e02ff */
[----:B------:R-:W-:Y:S01]  /*57e0*/  @!P1 PRMT R158, R0, 0x7610, R158 ;  /* 0x00007610009e9816 */ /* 0x000fe2000000009e */
[----:B---3--:R-:W-:Y:S06]  /*57f0*/  @UP1 UIMAD.WIDE UR4, UR6, 0x4, UR4 ;  /* 0x00000004060418a5 */ /* 0x008fec000f8e0204 */
[----:B------:R-:W-:Y:S01]  /*5800*/  IMAD.U32 R6, RZ, RZ, UR4 ;  /* 0x00000004ff067e24 */ /* 0x000fe2000f8e00ff */
[----:B------:R-:W-:Y:S04]  /*5810*/  MOV R7, UR5 ;  /* 0x0000000500077c02 */ /* 0x000fe80008000f00 */
[----:B------:R-:W3:Y:S01]  /*5820*/  @!UP1 LDCU UR4, c[0x0][0x880] ;  /* 0x00011000ff0497ac */ /* 0x000ee20008000800 */
[----:B--2--5:R4:W5:Y:S02]  /*5830*/  @P1 LDG.E R73, desc[UR8][R6.64] ;  /* 0x0000000806491981 */ /* 0x024964000c1e1900 */
[----:B---34-:R-:W-:Y:S07]  /*5840*/  @!P1 IMAD.U32 R73, RZ, RZ, UR4 ;  /* 0x00000004ff499e24 */ /* 0x018fee000f8e00ff */
.L_x_107:
[----:B-----5:R-:W-:Y:S01]  /*5850*/  @!P0 FSETP.EQ.AND P2, PT, R73, RZ, PT ;  /* 0x000000ff4900820b */ /* 0x020fe20003f42000 */
[----:B------:R-:W-:Y:S01]  /*5860*/  @!UPT UIADD3 URZ, UPT, UPT, URZ, URZ, URZ ;  /* 0x000000fffffff290 */ /* 0x000fe2000fffe0ff */
[----:B------:R-:W-:Y:S11]  /*5870*/  @!P0 BRA `(.L_x_108) ;  /* 0x0000000000148947 */ /* 0x000ff60003800000 */
[----:B------:R-:W-:Y:S02]  /*5880*/  LOP3.LUT P0, RZ, R158, 0xff, RZ, 0xc0, !PT ;  /* 0x000000ff9eff7812 */ /* 0x000fe4000780c0ff */
[----:B------:R-:W-:Y:S04]  /*5890*/  PLOP3.LUT P2, PT, PT, PT, UP1, 0x80, 0x8 ;  /* 0x000000000008781c */ /* 0x000fe80003f4f018 */
[----:B------:R-:W-:Y:S07]  /*58a0*/  PLOP3.LUT P2, PT, P2, PT, PT, 0x8, 0x80 ;  /* 0x000000000080781c */ /* 0x000fee000174e170 */
[----:B------:R-:W-:Y:S11]  /*58b0*/  @P0 FSETP.EQ.AND P2, PT, R73, RZ, PT ;  /* 0x000000ff4900020b */ /* 0x000ff60003f42000 */
[----:B------:R-:W-:Y:S02]  /*58c0*/  @!UPT UIADD3 URZ, UPT, UPT, URZ, URZ, URZ ;  /* 0x000000fffffff290 */ /* 0x000fe4000fffe0ff */
.L_x_108:
[----:B------:R-:W3:Y:S01]  /*58d0*/  SYNCS.PHASECHK.TRANS64.TRYWAIT P0, [UR21+0x180], R4 ;  /* 0x00018004ff0075a7 */ /* 0x000ee20008001115 */
[----:B------:R-:W-:Y:S04]  /*58e0*/  ELECT P1, URZ, PT ;  /* 0x0000000000ff782f */ /* 0x000fe80003820000 */
[----:B------:R-:W-:Y:S01]  /*58f0*/  PLOP3.LUT P1, PT, P2, P1, PT, 0xf2, 0x2f ;  /* 0x00000000002f781c */ /* 0x000fe20001723e72 */
[----:B------:R-:W-:Y:S01]  /*5900*/  @!UPT UIADD3 URZ, UPT, UPT, URZ, URZ, URZ ;  /* 0x000000fffffff290 */ /* 0x000fe2000fffe0ff */
[----:B---3--:R-:W-:Y:S11]  /*5910*/  @!P0 BRA `(.L_x_109) ;  /* 0x0000007c00a88947 */ /* 0x008ff60003800000 */
.L_x_228:
[----:B------:R-:W-:Y:S01]  /*5920*/  @!P1 IADD3 R2, P0, PT, R12, 0x580, RZ ;  /* 0x000005800c029810 */ /* 0x000fe20007f1e0ff */
[----:B------:R-:W-:Y:S01]  /*5930*/  VOTEU.ALL UP0, P1 ;  /* 0x0000000000ff7886 */ /* 0x000fe20000800000 */
[----:B------:R-:W-:Y:S01]  /*5940*/  UMOV UR6, 0x0 ;  /* 0x0000000000067882 */ /* 0x000fe20000000000 */
[----:B------:R-:W-:Y:S01]  /*5950*/  UMOV UR7, 0x10000000 ;  /* 0x1000000000077882 */ /* 0x000fe20000000000 */
[----:B------:R-:W-:Y:S01]  /*5960*/  @!P1 R2UR UR5, R2 ;  /* 0x00000000020592ca */ /* 0x000fe200000e0000 */
[----:B--2---:R-:W-:Y:S01]  /*5970*/  @!P1 IMAD.X R0, RZ, RZ, R13, P0 ;  /* 0x000000ffff009224 */ /* 0x004fe200000e060d */
[----:B------:R-:W-:Y:S01]  /*5980*/  @!UP0 UIADD3 UR32, UPT, UPT, UR21, 0x400, URZ ;  /* 0x0000040015208890 */ /* 0x000fe2000fffe0ff */
[----:B------:R-:W-:Y:S03]  /*5990*/  VOTEU.ALL UP0, P1 ;  /* 0x0000000000ff7886 */ /* 0x000fe60000800000 */
[----:B------:R-:W-:Y:S01]  /*59a0*/  @!P1 R2UR UR4, R0 ;  /* 0x00000000000492ca */ /* 0x000fe200000e0000 */
[----:B------:R-:W-:Y:S06]  /*59b0*/  @!P1 IMAD.MOV.U32 R0, RZ, RZ, 0x2000 ;  /* 0x00002000ff009424 */ /* 0x000fec00078e00ff */
[----:B------:R-:W-:Y:S06]  /*59c0*/  IMAD.U32 R6, RZ, RZ, UR5 ;  /* 0x00000005ff067e24 */ /* 0x000fec000f8e00ff */
[----:B------:R-:W-:Y:S01]  /*59d0*/  IMAD.U32 R7, RZ, RZ, UR4 ;  /* 0x00000004ff077e24 */ /* 0x000fe2000f8e00ff */
[----:B------:R-:W-:Y:S04]  /*59e0*/  @!P1 R2UR UR4, R6 ;  /* 0x00000000060492ca */ /* 0x000fe800000e0000 */
[----:B------:R-:W-:Y:S11]  /*59f0*/  @!P1 R2UR UR5, R7 ;  /* 0x00000000070592ca */ /* 0x000ff600000e0000 */
[----:B------:R-:W-:Y:S02]  /*5a00*/  @!UPT UIADD3 URZ, UPT, UPT, URZ, URZ, URZ ;  /* 0x000000fffffff290 */ /* 0x000fe4000fffe0ff */
[----:B------:R2:W-:Y:S01]  /*5a10*/  @!UP0 UTMALDG.3D [UR32], [UR4], desc[UR6] ;  /* 0x00000620040085b4 */ /* 0x0005e20008011000 */
[----:B------:R3:W-:Y:S01]  /*5a20*/  @!P1 SYNCS.ARRIVE.TRANS64.RED.A0TR RZ, [UR21+0x160], R0 ;  /* 0x00016000ffff99a7 */ /* 0x0007e20008300415 */
[----:B--2---:R-:W-:Y:S09]  /*5a30*/  UPRMT UR4, UR45, 0x654, UR33 ;  /* 0x000006542d047896 */ /* 0x004ff20008000021 */
[----:B------:R-:W-:Y:S01]  /*5a40*/  SYNCS.ARRIVE.TRANS64.RED.A1T0 RZ, [UR4], RZ ;  /* 0x000000ffffff79a7 */ /* 0x000fe20008100404 */
[----:B------:R-:W2:Y:S02]  /*5a50*/  SYNCS.PHASECHK.TRANS64.TRYWAIT P0, [UR21+0x188], R4 ;  /* 0x00018804ff0075a7 */ /* 0x000ea40008001115 */
[----:B--23--:R-:W-:Y:S05]  /*5a60*/  @!P0 BRA `(.L_x_110) ;  /* 0x0000007c006c8947 */ /* 0x00cfea0003800000 */
.L_x_230:
[----:B------:R-:W-:Y:S01]  /*5a70*/  @!P1 IADD3 R2, P0, PT, R12, 0x580, RZ ;  /* 0x000005800c029810 */ /* 0x000fe20007f1e0ff */
[----:B------:R-:W-:Y:S01]  /*5a80*/  VOTEU.ALL UP0, P1 ;  /* 0x0000000000ff7886 */ /* 0x000fe20000800000 */
[----:B------:R-:W-:Y:S01]  /*5a90*/  UMOV UR6, 0x0 ;  /* 0x0000000000067882 */ /* 0x000fe20000000000 */
[----:B------:R-:W-:Y:S01]  /*5aa0*/  UMOV UR7, 0x10000000 ;  /* 0x1000000000077882 */ /* 0x000fe20000000000 */
[----:B------:R-:W-:Y:S01]  /*5ab0*/  @!P1 R2UR UR5, R2 ;  /* 0x00000000020592ca */ /* 0x000fe200000e0000 */
[----:B------:R-:W-:Y:S01]  /*5ac0*/  @!P1 IMAD.X R0, RZ, RZ, R13, P0 ;  /* 0x000000ffff009224 */ /* 0x000fe200000e060d */
[----:B------:R-:W-:Y:S02]  /*5ad0*/  @!UP0 UIADD3 UR26, UPT, UPT, UR34, 0x40, URZ ;  /* 0x00000040221a8890 */ /* 0x000fe4000fffe0ff */
[----:B------:R-:W-:Y:S02]  /*5ae0*/  @!UP0 UIADD3 UR24, UPT, UPT, UR21, 0x2400, URZ ;  /* 0x0000240015188890 */ /* 0x000fe4000fffe0ff */
[----:B------:R-:W-:Y:S01]  /*5af0*/  @!P1 R2UR UR4, R0 ;  /* 0x00000000000492ca */ /* 0x000fe200000e0000 */
[----:B------:R-:W-:Y:S01]  /*5b00*/  VOTEU.ALL UP0, P1 ;  /* 0x0000000000ff7886 */ /* 0x000fe20000800000 */
[----:B------:R-:W-:Y:S01]  /*5b10*/  UMOV UR27, UR35 ;  /* 0x00000023001b7c82 */ /* 0x000fe20008000000 */
[----:B------:R-:W-:Y:S01]  /*5b20*/  UMOV UR28, UR36 ;  /* 0x00000024001c7c82 */ /* 0x000fe20008000000 */
[----:B------:R-:W-:Y:S03]  /*5b30*/  @!P1 IMAD.MOV.U32 R0, RZ, RZ, 0x2000 ;  /* 0x00002000ff009424 */ /* 0x000fe600078e00ff */
[----:B------:R-:W-:Y:S06]  /*5b40*/  IMAD.U32 R6, RZ, RZ, UR5 ;  /* 0x00000005ff067e24 */ /* 0x000fec000f8e00ff */
[----:B------:R-:W-:Y:S01]  /*5b50*/  IMAD.U32 R7, RZ, RZ, UR4 ;  /* 0x00000004ff077e24 */ /* 0x000fe2000f8e00ff */
[----:B------:R-:W-:Y:S04]  /*5b60*/  @!P1 R2UR UR4, R6 ;  /* 0x00000000060492ca */ /* 0x000fe800000e0000 */
[----:B------:R-:W-:Y:S11]  /*5b70*/  @!P1 R2UR UR5, R7 ;  /* 0x00000000070592ca */ /* 0x000ff600000e0000 */
[----:B------:R-:W-:Y:S02]  /*5b80*/  @!UPT UIADD3 URZ, UPT, UPT, URZ, URZ, URZ ;  /* 0x000000fffffff290 */ /* 0x000fe4000fffe0ff */
[----:B------:R3:W-:Y:S01]  /*5b90*/  @!UP0 UTMALDG.3D [UR24], [UR4], desc[UR6] ;  /* 0x00000618040085b4 */ /* 0x0007e20008011000 */
[----:B------:R4:W-:Y:S01]  /*5ba0*/  @!P1 SYNCS.ARRIVE.TRANS64.RED.A0TR RZ, [UR21+0x168], R0 ;  /* 0x00016800ffff99a7 */ /* 0x0009e20008300415 */
[----:B---3--:R-:W-:Y:S09]  /*5bb0*/  UPRMT UR4, UR45, 0x654, UR25 ;  /* 0x000006542d047896 */ /* 0x008ff20008000019 */
[----:B------:R-:W-:Y:S01]  /*5bc0*/  SYNCS.ARRIVE.TRANS64.RED.A1T0 RZ, [UR4], RZ ;  /* 0x000000ffffff79a7 */ /* 0x000fe20008100404 */
[----:B------:R-:W3:Y:S02]  /*5bd0*/  SYNCS.PHASECHK.TRANS64.TRYWAIT P0, [UR21+0x190], R4 ;  /* 0x00019004ff0075a7 */ /* 0x000ee40008001115 */
[----:B---34-:R-:W-:Y:S05]  /*5be0*/  @!P0 BRA `(.L_x_111) ;  /* 0x0000007c00248947 */ /* 0x018fea0003800000 */
.L_x_232:
[----:B------:R-:W-:Y:S01]  /*5bf0*/  @!P1 IADD3 R2, P0, PT, R12, 0x580, RZ ;  /* 0x000005800c029810 */ /* 0x000fe20007f1e0ff */
[----:B------:R-:W-:Y:S01]  /*5c00*/  VOTEU.ALL UP0, P1 ;  /* 0x0000000000ff7886 */ /* 0x000fe20000800000 */
[----:B------:R-:W-:Y:S01]  /*5c10*/  UMOV UR6, 0x0 ;  /* 0x0000000000067882 */ /* 0x000fe20000000000 */
[----:B------:R-:W-:Y:S01]  /*5c20*/  UMOV UR7, 0x10000000 ;  /* 0x1000000000077882 */ /* 0x000fe20000000000 */
[----:B------:R-:W-:Y:S01]  /*5c30*/  @!P1 R2UR UR5, R2 ;  /* 0x00000000020592ca */ /* 0x000fe200000e0000 */
[----:B------:R-:W-:Y:S01]  /*5c40*/  @!P1 IMAD.X R0, RZ, RZ, R13, P0 ;  /* 0x000000ffff009224 */ /* 0x000fe200000e060d */
[----:B------:R-:W-:Y:S01]  /*5c50*/  @!UP0 UIADD3 UR18, UPT, UPT, UR34, 0x80, URZ ;  /* 0x0000008022128890 */ /* 0x000fe2000fffe0ff */
[----:B------:R-:W-:Y:S01]  /*5c60*/  VIADD R10, R10, 0x1 ;  /* 0x000000010a0a7836 */ /* 0x000fe20000000000 */
        /* <DEDUP_REMOVED lines=17> */
.L_x_234:
[----:B------:R-:W-:Y:S01]  /*5d80*/  @!P1 IADD3 R2, P0, PT, R12, 0x580, RZ ;  /* 0x000005800c029810 */ /* 0x000fe20007f1e0ff */
[----:B------:R-:W-:Y:S01]  /*5d90*/  VOTEU.ALL UP0, P1 ;  /* 0x0000000000ff7886 */ /* 0x000fe20000800000 */
[----:B------:R-:W-:Y:S01]  /*5da0*/  UMOV UR6, 0x0 ;  /* 0x0000000000067882 */ /* 0x000fe20000000000 */
[----:B------:R-:W-:Y:S01]  /*5db0*/  UMOV UR7, 0x10000000 ;  /* 0x1000000000077882 */ /* 0x000fe20000000000 */
[----:B------:R-:W-:Y:S01]  /*5dc0*/  @!P1 R2UR UR5, R2 ;  /* 0x00000000020592ca */ /* 0x000fe200000e0000 */
[----:B------:R-:W-:Y:S01]  /*5dd0*/  @!P1 IMAD.X R0, RZ, RZ, R13, P0 ;  /* 0x000000ffff009224 */ /* 0x000fe200000e060d */
[----:B------:R-:W-:Y:S01]  /*5de0*/  @!UP0 UIADD3 UR10, UPT, UPT, UR34, 0xc0, URZ ;  /* 0x000000c0220a8890 */ /* 0x000fe2000fffe0ff */
[----:B------:R-:W-:Y:S01]  /*5df0*/  R2UR UR18, R160 ;  /* 0x00000000a01272ca */ /* 0x000fe200000e0000 */
[----:B------:R-:W-:Y:S01]  /*5e00*/  @!UP0 UIADD3 UR8, UPT, UPT, UR21, 0x6400, URZ ;  /* 0x0000640015088890 */ /* 0x000fe2000fffe0ff */
[----:B------:R-:W-:Y:S01]  /*5e10*/  R2UR UR16, R161 ;  /* 0x00000000a11072ca */ /* 0x000fe200000e0000 */
[----:B------:R-:W-:Y:S01]  /*5e20*/  @!UP0 UIADD3 UR9, UPT, UPT, UR21, 0x178, URZ ;  /* 0x0000017815098890 */ /* 0x000fe2000fffe0ff */
[----:B------:R-:W-:Y:S01]  /*5e30*/  @!P1 R2UR UR4, R0 ;  /* 0x00000000000492ca */ /* 0x000fe200000e0000 */
[----:B------:R-:W-:Y:S01]  /*5e40*/  VOTEU.ALL UP0, P1 ;  /* 0x0000000000ff7886 */ /* 0x000fe20000800000 */
[----:B------:R-:W-:Y:S01]  /*5e50*/  UMOV UR11, UR35 ;  /* 0x00000023000b7c82 */ /* 0x000fe20008000000 */
[----:B------:R-:W-:Y:S01]  /*5e60*/  UMOV UR12, UR36 ;  /* 0x00000024000c7c82 */ /* 0x000fe20008000000 */
[C---:B------:R-:W-:Y:S01]  /*5e70*/  ISETP.NE.AND P0, PT, R10.reuse, 0x2, PT ;  /* 0x000000020a00780c */ /* 0x040fe20003f05270 */
[----:B------:R-:W-:Y:S01]  /*5e80*/  UMOV UR36, UR29 ;  /* 0x0000001d00247c82 */ /* 0x000fe20008000000 */
[----:B--2---:R-:W-:Y:S01]  /*5e90*/  IMAD.U32 R4, RZ, RZ, UR5 ;  /* 0x00000005ff047e24 */ /* 0x004fe2000f8e00ff */
[----:B------:R-:W-:Y:S01]  /*5ea0*/  LOP3.LUT R11, R11, 0x1, RZ, 0x3c, !PT ;  /* 0x000000010b0b7812 */ /* 0x000fe200078e3cff */
[----:B------:R-:W-:Y:S01]  /*5eb0*/  UPLOP3.LUT UP4, UPT, UPT, UPT, UPT, 0x80, 0x8 ;  /* 0x000000000008789c */ /* 0x000fe20003f8f070 */
[----:B------:R-:W-:Y:S01]  /*5ec0*/  SEL R0, RZ, 0x1, P0 ;  /* 0x00000001ff007807 */ /* 0x000fe20000000000 */
[----:B------:R-:W-:Y:S01]  /*5ed0*/  UIADD3 UR30, UPT, UPT, UR13, UR18, URZ ;  /* 0x000000120d1e7290 */ /* 0x000fe2000fffe0ff */
[----:B------:R-:W-:Y:S01]  /*5ee0*/  SEL R10, R10, RZ, P0 ;  /* 0x000000ff0a0a7207 */ /* 0x000fe20000000000 */
[----:B------:R-:W-:Y:S01]  /*5ef0*/  UIADD3 UR31, UPT, UPT, UR14, UR16, URZ ;  /* 0x000000100e1f7290 */ /* 0x000fe2000fffe0ff */
[----:B------:R-:W-:Y:S01]  /*5f00*/  IMAD.U32 R5, RZ, RZ, UR4 ;  /* 0x00000004ff057e24 */ /* 0x000fe2000f8e00ff */
[----:B------:R-:W-:Y:S02]  /*5f10*/  @!P1 R2UR UR4, R4 ;  /* 0x00000000040492ca */ /* 0x000fe400000e0000 */
[----:B------:R-:W-:Y:S02]  /*5f20*/  LOP3.LUT R9, R9, R0, RZ, 0x3c, !PT ;  /* 0x0000000009097212 */ /* 0x000fe400078e3cff */
[----:B------:R-:W-:Y:S11]  /*5f30*/  @!P1 R2UR UR5, R5 ;  /* 0x00000000050592ca */ /* 0x000ff600000e0000 */
[----:B------:R-:W-:Y:S02]  /*5f40*/  @!UPT UIADD3 URZ, UPT, UPT, URZ, URZ, URZ ;  /* 0x000000fffffff290 */ /* 0x000fe4000fffe0ff */
[----:B------:R2:W-:Y:S01]  /*5f50*/  @!UP0 UTMALDG.3D [UR8], [UR4], desc[UR6] ;  /* 0x00000608040085b4 */ /* 0x0005e20008011000 */
[----:B------:R2:W-:Y:S01]  /*5f60*/  @!P1 SYNCS.ARRIVE.TRANS64.RED.A0TR RZ, [UR21+0x178], R3 ;  /* 0x00017803ffff99a7 */ /* 0x0005e20008300415 */
[----:B------:R-:W-:Y:S01]  /*5f70*/  SYNCS.ARRIVE.TRANS64.RED.A1T0 RZ, [UR41], RZ ;  /* 0x000000ffffff79a7 */ /* 0x000fe20008100429 */
[----:B------:R-:W-:Y:S05]  /*5f80*/  BRA.U UP2, `(.L_x_113) ;  /* 0xfffffff1024c7547 */ /* 0x000fea000b83ffff */
[----:B--2---:R-:W-:-:S04]  /*5f90*/  SHF.L.U32 R3, R11, 0x1f, RZ ;  /* 0x0000001f0b037819 */ /* 0x004fc800000006ff */
[----:B------:R-:W2:Y:S02]  /*5fa0*/  SYNCS.PHASECHK.TRANS64.TRYWAIT P0, [UR21+0x180], R3 ;  /* 0x00018003ff0075a7 */ /* 0x000ea40008001115 */
[----:B--2---:R-:W-:Y:S05]  /*5fb0*/  @!P0 BRA `(.L_x_114) ;  /* 0x0000007800608947 */ /* 0x004fea0003800000 */
.L_x_236:
[----:B------:R-:W3:Y:S02]  /*5fc0*/  SYNCS.PHASECHK.TRANS64.TRYWAIT P0, [UR21+0x188], R3 ;  /* 0x00018803ff0075a7 */ /* 0x000ee40008001115 */
[----:B---3--:R-:W-:Y:S05]  /*5fd0*/  @!P0 BRA `(.L_x_115) ;  /* 0x0000007800708947 */ /* 0x008fea0003800000 */
.L_x_238:
[----:B------:R-:W3:Y:S02]  /*5fe0*/  SYNCS.PHASECHK.TRANS64.TRYWAIT P0, [UR21+0x190], R3 ;  /* 0x00019003ff0075a7 */ /* 0x000ee40008001115 */
[----:B---3--:R-:W-:Y:S05]  /*5ff0*/  @!P0 BRA `(.L_x_116) ;  /* 0x0000007800808947 */ /* 0x008fea0003800000 */
.L_x_240:
[----:B--2---:R-:W-:-:S07]  /*6000*/  MOV R0, UR21 ;  /* 0x0000001500007c02 */ /* 0x004fce0008000f00 */
.L_x_117:
[----:B--2---:R-:W-:-:S04]  /*6010*/  SHF.L.U32 R3, R11, 0x1f, RZ ;  /* 0x0000001f0b037819 */ /* 0x004fc800000006ff */
[----:B------:R2:W3:Y:S03]  /*6020*/  SYNCS.PHASECHK.TRANS64.TRYWAIT P0, [R0+URZ+0x198], R3 ;  /* 0x00019803000075a7 */ /* 0x0004e600080011ff */
[----:B---3--:R-:W-:Y:S05]  /*6030*/  @!P0 NANOSLEEP.SYNCS 0x989680 ;  /* 0x009896800000895d */ /* 0x008fea0003900000 */
[----:B------:R-:W3:Y:S02]  /*6040*/  @!P0 SYNCS.PHASECHK.TRANS64 P0, [R0+URZ+0x198], R3 ;  /* 0x00019803000085a7 */ /* 0x000ee400080010ff */
[----:B-1-3--:R-:W-:Y:S05]  /*6050*/  @P0 EXIT ;  /* 0x000000000000094d */ /* 0x00afea0003800000 */
[----:B------:R-:W-:Y:S05]  /*6060*/  BRA `(.L_x_117) ;  /* 0xfffffffc00e87947 */ /* 0x000fea000383ffff */
.L_x_102:
[----:B------:R-:W-:-:S06]  /*6070*/  UISETP.GE.AND UP0, UPT, UR18, 0x4, UPT ;  /* 0x000000041200788c */ /* 0x000fcc000bf06270 */
[----:B------:R-:W-:-:S13]  /*6080*/  PLOP3.LUT P0, PT, PT, PT, UP0, 0x80, 0x8 ;  /* 0x000000000008781c */ /* 0x000fda0003f0f008 */
[----:B-1----:R-:W-:Y:S05]  /*6090*/  @!P0 EXIT ;  /* 0x000000000000894d */ /* 0x002fea0003800000 */
[----:B------:R-:W-:Y:S01]  /*60a0*/  BAR.SYNC.DEFER_BLOCKING 0x6, 0xa0 ;  /* 0x0182800000007b1d */ /* 0x000fe20000010000 */
[C---:B------:R-:W-:Y:S01]  /*60b0*/  IMAD.SHL.U32 R4, R172.reuse, 0x40, RZ ;  /* 0x00000040ac047824 */ /* 0x040fe200078e00ff */
[C---:B------:R-:W-:Y:S01]  /*60c0*/  LOP3.LUT R176, R172.reuse, 0x60, RZ, 0xc0, !PT ;  /* 0x00000060acb07812 */ /* 0x040fe200078ec0ff */
[C---:B------:R-:W-:Y:S01]  /*60d0*/  IMAD.SHL.U32 R137, R172.reuse, 0x8, RZ ;  /* 0x00000008ac897824 */ /* 0x040fe200078e00ff */
[C---:B------:R-:W-:Y:S01]  /*60e0*/  LOP3.LUT R174, R172.reuse, 0x2, RZ, 0xc0, !PT ;  /* 0x00000002acae7812 */ /* 0x040fe200078ec0ff */
[----:B------:R-:W-:Y:S01]  /*60f0*/  IMAD.U32 R69, R172, 0x10000, RZ ;  /* 0x00010000ac457824 */ /* 0x000fe200078e00ff */
[----:B------:R-:W-:Y:S02]  /*6100*/  UMOV UR44, 0x400 ;  /* 0x00000400002c7882 */ /* 0x000fe40000000000 */
[----:B------:R-:W1:Y:S01]  /*6110*/  LDC.64 R156, c[0x0][0x8b0] ;  /* 0x00022c00ff9c7b82 */ /* 0x000e620000000a00 */
[----:B------:R-:W-:Y:S01]  /*6120*/  ULEA UR44, UR45, UR44, 0x18 ;  /* 0x0000002c2d2c7291 */ /* 0x000fe2000f8ec0ff */
[----:B------:R-:W-:Y:S01]  /*6130*/  LOP3.LUT R6, R4, 0x180, RZ, 0xc0, !PT ;  /* 0x0000018004067812 */ /* 0x000fe200078ec0ff */
[----:B------:R-:W-:Y:S01]  /*6140*/  HFMA2 R164, -RZ, RZ, 0, 0 ;  /* 0x00000000ffa47431 */ /* 0x000fe200000001ff */
[----:B------:R-:W-:Y:S01]  /*6150*/  LOP3.LUT R172, R172, 0x4, RZ, 0xc0, !PT ;  /* 0x00000004acac7812 */ /* 0x000fe200078ec0ff */
[----:B------:R-:W-:Y:S01]  /*6160*/  UIADD3 UR4, UPT, UPT, UR44, 0x8400, URZ ;  /* 0x000084002c047890 */ /* 0x000fe2000fffe0ff */
[----:B------:R-:W-:Y:S01]  /*6170*/  LOP3.LUT R137, R6, 0x30, R137, 0xf8, !PT ;  /* 0x0000003006897812 */ /* 0x000fe200078ef889 */
[----:B------:R-:W-:Y:S01]  /*6180*/  UIADD3 UR5, UPT, UPT, UR44, 0x400, URZ ;  /* 0x000004002c057890 */ /* 0x000fe2000fffe0ff */
[----:B------:R-:W2:Y:S01]  /*6190*/  LDC.64 R138, c[0x0][0x8a8] ;  /* 0x00022a00ff8a7b82 */ /* 0x000ea20000000a00 */
[----:B------:R-:W-:Y:S01]  /*61a0*/  LOP3.LUT R69, R69, 0x600000, RZ, 0xc0, !PT ;  /* 0x0060000045457812 */ /* 0x000fe200078ec0ff */
[----:B------:R-:W-:Y:S01]  /*61b0*/  IMAD.MOV.U32 R68, RZ, RZ, RZ ;  /* 0x000000ffff447224 */ /* 0x000fe200078e00ff */
[----:B------:R-:W-:Y:S01]  /*61c0*/  LOP3.LUT R137, R137, 0x1e40, R4, 0xf8, !PT ;  /* 0x00001e4089897812 */ /* 0x000fe200078ef804 */
[----:B------:R-:W-:Y:S01]  /*61d0*/  IMAD.MOV.U32 R170, RZ, RZ, RZ ;  /* 0x000000ffffaa7224 */ /* 0x000fe200078e00ff */
[----:B------:R-:W-:Y:S01]  /*61e0*/  CS2R R168, SRZ ;  /* 0x0000000000a87805 */ /* 0x000fe2000001ff00 */
[----:B------:R-:W-:Y:S01]  /*61f0*/  IMAD.MOV.U32 R167, RZ, RZ, RZ ;  /* 0x000000ffffa77224 */ /* 0x000fe200078e00ff */
[----:B------:R-:W-:Y:S01]  /*6200*/  IADD3 R171, PT, PT, -R172, 0x2, RZ ;  /* 0x00000002acab7810 */ /* 0x000fe20007ffe1ff */
[----:B------:R-:W-:Y:S01]  /*6210*/  VIADD R173, R137, UR44 ;  /* 0x0000002c89ad7c36 */ /* 0x000fe20008000000 */
[----:B------:R-:W3:Y:S01]  /*6220*/  LDS R0, [UR44+0x240] ;  /* 0x0002402cff007984 */ /* 0x000ee20008000800 */
[----:B------:R-:W-:Y:S01]  /*6230*/  IADD3 R166, PT, PT, -R174, RZ, RZ ;  /* 0x000000ffaea67210 */ /* 0x000fe20007ffe1ff */
[----:B------:R-:W-:Y:S01]  /*6240*/  IMAD.U32 R177, RZ, RZ, UR5 ;  /* 0x00000005ffb17e24 */ /* 0x000fe2000f8e00ff */
[----:B------:R-:W-:Y:S01]  /*6250*/  MOV R175, UR4 ;  /* 0x0000000400af7c02 */ /* 0x000fe20008000f00 */
[----:B------:R-:W-:Y:S01]  /*6260*/  IMAD.MOV R165, RZ, RZ, -R172 ;  /* 0x000000ffffa57224 */ /* 0x000fe200078e0aac */
[----:B------:R-:W4:Y:S01]  /*6270*/  LDCU UR58, c[0x0][0x370] ;  /* 0x00006e00ff3a77ac */ /* 0x000f220008000800 */
[----:B------:R-:W-:Y:S01]  /*6280*/  VIADD R173, R173, 0x400 ;  /* 0x00000400adad7836 */ /* 0x000fe20000000000 */
[----:B------:R-:W1:Y:S01]  /*6290*/  LDCU.64 UR62, c[0x0][0x348] ;  /* 0x00006900ff3e77ac */ /* 0x000e620008000a00 */
[----:B------:R-:W1:Y:S01]  /*62a0*/  LDCU UR43, c[0x0][0xb0c] ;  /* 0x00016180ff2b77ac */ /* 0x000e620008000800 */
[----:B------:R-:W1:Y:S01]  /*62b0*/  LDCU UR39, c[0x0][0xb30] ;  /* 0x00016600ff2777ac */ /* 0x000e620008000800 */
[----:B------:R-:W1:Y:S01]  /*62c0*/  LDCU.64 UR56, c[0x0][0x888] ;  /* 0x00011100ff3877ac */ /* 0x000e620008000a00 */
[----:B------:R-:W1:Y:S01]  /*62d0*/  LDCU.64 UR40, c[0x0][0xb28] ;  /* 0x00016500ff2877ac */ /* 0x000e620008000a00 */
[----:B------:R-:W1:Y:S01]  /*62e0*/  LDCU.64 UR60, c[0x0][0x890] ;  /* 0x00011200ff3c77ac */ /* 0x000e620008000a00 */
[----:B------:R-:W1:Y:S01]  /*62f0*/  LDCU.128 UR52, c[0x0][0xb10] ;  /* 0x00016200ff3477ac */ /* 0x000e620008000c00 */
[----:B------:R-:W1:Y:S02]  /*6300*/  LDCU UR47, c[0x0][0x374] ;  /* 0x00006e80ff2f77ac */ /* 0x000e640008000800 */
[----:B-1234-:R-:W-:-:S07]  /*6310*/  IADD3 R69, PT, PT, R0, R69, RZ ;  /* 0x0000004500457210 */ /* 0x01efce0007ffe0ff */
.L_x_162:
[C---:B------:R-:W-:Y:S02]  /*6320*/  LEA R3, R164.reuse, UR44, 0x3 ;  /* 0x0000002ca4037c11 */ /* 0x040fe4000f8e18ff */
[----:B------:R-:W-:Y:S02]  /*6330*/  SHF.L.U32 R0, R169, 0x1f, RZ ;  /* 0x0000001fa9007819 */ /* 0x000fe400000006ff */
[----:B------:R-:W-:Y:S02]  /*6340*/  LEA R5, R164, UR44, 0x4 ;  /* 0x0000002ca4057c11 */ /* 0x000fe4000f8e20ff */
[----:B-1----:R-:W1:Y:S02]  /*6350*/  SYNCS.PHASECHK.TRANS64.TRYWAIT P0, [R3+URZ+0x1b0], R0 ;  /* 0x0001b000030075a7 */ /* 0x002e6400080011ff */
[----:B-1----:R-:W-:Y:S05]  /*6360*/  @!P0 BRA `(.L_x_118) ;  /* 0x0000007400bc8947 */ /* 0x002fea0003800000 */
.L_x_241:
        /* <DEDUP_REMOVED lines=11> */
[----:B------:R-:W-:Y:S01]  /*6420*/  PLOP3.LUT P0, PT, PT, PT, UP1, 0x80, 0x8 ;  /* 0x000000000008781c */ /* 0x000fe20003f0f018 */
[----:B------:R-:W-:Y:S11]  /*6430*/  UP2UR UR46, UPR, URZ, 0x2 ;  /* 0x00000002ff2e7883 */ /* 0x000ff60008000000 */
[----:B------:R-:W-:Y:S01]  /*6440*/  @!UPT UIADD3 URZ, UPT, UPT, URZ, URZ, URZ ;  /* 0x000000fffffff290 */ /* 0x000fe2000fffe0ff */
[----:B-1----:R-:W-:Y:S02]  /*6450*/  @P0 SHF.R.U32.HI R0, RZ, 0x10, R5 ;  /* 0x00000010ff000819 */ /* 0x002fe40000011605 */
        /* <DEDUP_REMOVED lines=12> */
[----:B------:R-:W2:Y:S01]  /*6520*/  LDCU UR12, c[0x0][0xb20] ;  /* 0x00016400ff0c77ac */ /* 0x000ea20008000800 */
[----:B------:R-:W-:Y:S02]  /*6530*/  UIMAD.WIDE.U32 UR4, UR47, UR55, URZ ;  /* 0x000000372f0472a5 */ /* 0x000fe4000f8e00ff */
[----:B------:R-:W-:Y:S02]  /*6540*/  UIMAD.WIDE.U32 UR6, UR58, UR52, URZ ;  /* 0x000000343a0672a5 */ /* 0x000fe4000f8e00ff */
[----:B------:R-:W-:Y:S02]  /*6550*/  UISETP.NE.AND UP0, UPT, UR54, 0x1, UPT ;  /* 0x000000013600788c */ /* 0x000fe4000bf05270 */
[----:B------:R-:W-:Y:S02]  /*6560*/  UIMAD.WIDE.U32 UR8, UR37, UR55, URZ ;  /* 0x00000037250872a5 */ /* 0x000fe4000f8e00ff */
[----:B------:R-:W-:Y:S02]  /*6570*/  UIMAD.WIDE.U32 UR10, UR38, UR52, URZ ;  /* 0x00000034260a72a5 */ /* 0x000fe4000f8e00ff */
[----:B------:R-:W-:Y:S02]  /*6580*/  UISETP.NE.AND UP1, UPT, UR43, 0x1, UPT ;  /* 0x000000012b00788c */ /* 0x000fe4000bf25270 */
[----:B------:R-:W-:Y:S01]  /*6590*/  UISETP.NE.AND UP2, UPT, UR42, 0x1, UPT ;  /* 0x000000012a00788c */ /* 0x000fe2000bf45270 */
[----:B------:R-:W-:Y:S02]  /*65a0*/  UMOV UR4, UR5 ;  /* 0x0000000500047c82 */ /* 0x000fe40008000000 */
[----:B--2---:R-:W-:Y:S03]  /*65b0*/  USHF.R.U32.HI UR5, URZ, UR12, UR4 ;  /* 0x0000000cff057299 */ /* 0x004fe60008011604 */
[----:B------:R-:W-:Y:S02]  /*65c0*/  UMOV UR4, UR7 ;  /* 0x0000000700047c82 */ /* 0x000fe40008000000 */
[----:B------:R-:W-:Y:S02]  /*65d0*/  USHF.R.U32.HI UR7, URZ, UR53, UR4 ;  /* 0x00000035ff077299 */ /* 0x000fe40008011604 */
[----:B------:R-:W-:Y:S02]  /*65e0*/  USEL UR4, UR47, UR5, !UP0 ;  /* 0x000000052f047287 */ /* 0x000fe4000c000000 */
[----:B------:R-:W-:Y:S01]  /*65f0*/  USEL UR7, UR58, UR7, !UP1 ;  /* 0x000000073a077287 */ /* 0x000fe2000c800000 */
[----:B------:R-:W-:Y:S01]  /*6600*/  UMOV UR5, UR9 ;  /* 0x0000000900057c82 */ /* 0x000fe20008000000 */
[----:B------:R-:W-:Y:S02]  /*6610*/  UIMAD.WIDE.U32 UR8, UR4, UR40, URZ ;  /* 0x00000028040872a5 */ /* 0x000fe4000f8e00ff */
[----:B------:R-:W-:Y:S03]  /*6620*/  USHF.R.U32.HI UR6, URZ, UR12, UR5 ;  /* 0x0000000cff067299 */ /* 0x000fe60008011605 */
[----:B------:R-:W-:Y:S01]  /*6630*/  UMOV UR5, UR11 ;  /* 0x0000000b00057c82 */ /* 0x000fe20008000000 */
[----:B------:R-:W-:Y:S02]  /*6640*/  UIMAD.WIDE.U32 UR10, UR7, UR40, URZ ;  /* 0x00000028070a72a5 */ /* 0x000fe4000f8e00ff */
[----:B------:R-:W-:Y:S02]  /*6650*/  USHF.R.U32.HI UR12, URZ, UR53, UR5 ;  /* 0x00000035ff0c7299 */ /* 0x000fe40008011605 */
[----:B------:R-:W-:Y:S01]  /*6660*/  USEL UR6, UR37, UR6, !UP0 ;  /* 0x0000000625067287 */ /* 0x000fe2000c000000 */
[----:B------:R-:W-:Y:S02]  /*6670*/  UMOV UR5, UR9 ;  /* 0x0000000900057c82 */ /* 0x000fe40008000000 */
[----:B------:R-:W-:Y:S01]  /*6680*/  UMOV UR10, UR11 ;  /* 0x0000000b000a7c82 */ /* 0x000fe20008000000 */
[----:B------:R-:W-:Y:S02]  /*6690*/  @UP2 USHF.R.U32.HI UR4, URZ, UR41, UR5 ;  /* 0x00000029ff042299 */ /* 0x000fe40008011605 */
[----:B------:R-:W-:Y:S02]  /*66a0*/  @UP2 USHF.R.U32.HI UR7, URZ, UR41, UR10 ;  /* 0x00000029ff072299 */ /* 0x000fe4000801160a */
[----:B------:R-:W-:Y:S02]  /*66b0*/  UIMAD UR4, UR42, UR4, URZ ;  /* 0x000000042a0472a4 */ /* 0x000fe4000f8e02ff */
[----:B------:R-:W-:Y:S02]  /*66c0*/  UIMAD.WIDE.U32 UR10, UR6, UR40, URZ ;  /* 0x00000028060a72a5 */ /* 0x000fe4000f8e00ff */
[----:B------:R-:W-:Y:S02]  /*66d0*/  USEL UR5, UR38, UR12, !UP1 ;  /* 0x0000000c26057287 */ /* 0x000fe4000c800000 */
[----:B------:R-:W-:Y:S02]  /*66e0*/  UIMAD UR8, UR42, UR7, URZ ;  /* 0x000000072a0872a4 */ /* 0x000fe4000f8e02ff */
[----:B------:R-:W-:Y:S03]  /*66f0*/  UISETP.GE.AND UP0, UPT, UR6, UR4, UPT ;  /* 0x000000040600728c */ /* 0x000fe6000bf06270 */
[----:B------:R-:W-:Y:S01]  /*6700*/  UMOV UR4, UR11 ;  /* 0x0000000b00047c82 */ /* 0x000fe20008000000 */
[----:B------:R-:W-:Y:S02]  /*6710*/  UISETP.GE.OR UP0, UPT, UR5, UR8, UP0 ;  /* 0x000000080500728c */ /* 0x000fe40008706670 */
[----:B------:R-:W-:Y:S02]  /*6720*/  USHF.R.U32.HI UR4, URZ, UR41, UR4 ;  /* 0x00000029ff047299 */ /* 0x000fe40008011604 */
[----:B------:R-:W-:Y:S02]  /*6730*/  UIMAD.WIDE.U32 UR8, UR5, UR40, URZ ;  /* 0x00000028050872a5 */ /* 0x000fe4000f8e00ff */
[----:B------:R-:W-:Y:S02]  /*6740*/  USEL UR11, UR6, UR4, !UP2 ;  /* 0x00000004060b7287 */ /* 0x000fe4000d000000 */
[----:B------:R-:W-:Y:S02]  /*6750*/  UIADD3 UR8, UPT, UPT, -UR5, URZ, URZ ;  /* 0x000000ff05087290 */ /* 0x000fe4000fffe1ff */
[----:B------:R-:W-:Y:S01]  /*6760*/  UIADD3 UR10, UPT, UPT, -UR11, URZ, URZ ;  /* 0x000000ff0b0a7290 */ /* 0x000fe2000fffe1ff */
[----:B------:R-:W-:Y:S01]  /*6770*/  @!UP0 UMOV UR4, UR9 ;  /* 0x0000000900048c82 */ /* 0x000fe20008000000 */
[----:B------:R-:W-:Y:S02]  /*6780*/  UIADD3 UR9, UPT, UPT, -UR6, URZ, URZ ;  /* 0x000000ff06097290 */ /* 0x000fe4000fffe1ff */
[----:B------:R-:W-:Y:S02]  /*6790*/  @!UP0 USHF.R.U32.HI UR4, URZ, UR41, UR4 ;  /* 0x00000029ff048299 */ /* 0x000fe40008011604 */
[----:B------:R-:W-:Y:S02]  /*67a0*/  UIMAD UR10, UR42, UR10, UR6 ;  /* 0x0000000a2a0a72a4 */ /* 0x000fe4000f8e0206 */
[----:B------:R-:W-:Y:S04]  /*67b0*/  @!UP0 USEL UR4, UR5, UR4, !UP2 ;  /* 0x0000000405048287 */ /* 0x000fe8000d000000 */
[----:B------:R-:W-:Y:S02]  /*67c0*/  @!UP0 UIMAD UR10, UR7, UR10, UR4 ;  /* 0x0000000a070a82a4 */ /* 0x000fe4000f8e0204 */
[----:B------:R-:W-:Y:S02]  /*67d0*/  @!UP0 UIADD3 UR11, UPT, UPT, UR11, -UR4, URZ ;  /* 0x800000040b0b8290 */ /* 0x000fe4000fffe0ff */
[----:B------:R-:W-:Y:S02]  /*67e0*/  UIMAD UR7, UR43, UR8, UR38 ;  /* 0x000000082b0772a4 */ /* 0x000fe4000f8e0226 */
[----:B------:R-:W-:Y:S02]  /*67f0*/  @!UP0 UIMAD UR6, UR11, UR42, UR5 ;  /* 0x0000002a0b0682a4 */ /* 0x000fe4000f8e0205 */
[----:B------:R-:W-:Y:S01]  /*6800*/  UIMAD UR4, UR54, UR9, UR37 ;  /* 0x00000009360472a4 */ /* 0x000fe2000f8e0225 */
[----:B------:R-:W-:Y:S02]  /*6810*/  @!UP0 UMOV UR5, UR10 ;  /* 0x0000000a00058c82 */ /* 0x000fe40008000000 */
[----:B------:R-:W-:Y:S02]  /*6820*/  UIMAD UR38, UR5, UR43, UR7 ;  /* 0x0000002b052672a4 */ /* 0x000fe4000f8e0207 */
[----:B------:R-:W-:Y:S11]  /*6830*/  UIMAD UR37, UR6, UR54, UR4 ;  /* 0x00000036062572a4 */ /* 0x000ff6000f8e0204 */
[----:B------:R-:W-:Y:S01]  /*6840*/  @!UPT UIADD3 URZ, UPT, UPT, URZ, URZ, URZ ;  /* 0x000000fffffff290 */ /* 0x000fe2000fffe0ff */
.L_x_119:
[----:B------:R-:W-:Y:S01]  /*6850*/  UISETP.NE.AND UP0, UPT, UR39, 0x1, UPT ;  /* 0x000000012700788c */ /* 0x000fe2000bf05270 */
[----:B------:R-:W-:Y:S01]  /*6860*/  R2UR UR11, R177 ;  /* 0x00000000b10b72ca */ /* 0x000fe200000e0000 */
[----:B------:R-:W-:Y:S01]  /*6870*/  USHF.L.U32 UR50, UR31, 0x7, URZ ;  /* 0x000000071f327899 */ /* 0x000fe200080006ff */
[----:B------:R-:W-:Y:S01]  /*6880*/  IADD3 R164, PT, PT, R164, 0x1, RZ ;  /* 0x00000001a4a47810 */ /* 0x000fe20007ffe0ff */
[----:B------:R-:W-:Y:S07]  /*6890*/  USHF.L.U32 UR49, UR30, 0x8, URZ ;  /* 0x000000081e317899 */ /* 0x000fee00080006ff */
[----:B------:R-:W2:Y:S01]  /*68a0*/  @!UP0 LDCU.128 UR12, c[0x0][0xb10] ;  /* 0x00016200ff0c87ac */ /* 0x000ea20008000c00 */
[----:B------:R-:W3:Y:S01]  /*68b0*/  @!UP0 LDCU UR5, c[0x0][0xb0c] ;  /* 0x00016180ff0587ac */ /* 0x000ee20008000800 */
[----:B------:R-:W4:Y:S01]  /*68c0*/  @!UP0 LDCU UR10, c[0x0][0xb20] ;  /* 0x00016400ff0a87ac */ /* 0x000f220008000800 */
[----:B--2---:R-:W-:Y:S02]  /*68d0*/  UIMAD.WIDE.U32 UR8, UR38, UR12, URZ ;  /* 0x0000000c260872a5 */ /* 0x004fe4000f8e00ff */
[----:B------:R-:W-:Y:S02]  /*68e0*/  UIMAD.WIDE.U32 UR6, UR37, UR15, URZ ;  /* 0x0000000f250672a5 */ /* 0x000fe4000f8e00ff */
[----:B------:R-:W-:Y:S03]  /*68f0*/  @!UP0 UISETP.NE.AND UP1, UPT, UR14, 0x1, UPT ;  /* 0x000000010e00888c */ /* 0x000fe6000bf25270 */
[----:B------:R-:W-:Y:S01]  /*6900*/  @!UP0 UMOV UR4, UR9 ;  /* 0x0000000900048c82 */ /* 0x000fe20008000000 */
[----:B---3--:R-:W-:Y:S02]  /*6910*/  @!UP0 UISETP.NE.AND UP2, UPT, UR5, 0x1, UPT ;  /* 0x000000010500888c */ /* 0x008fe4000bf45270 */
[----:B------:R-:W-:Y:S01]  /*6920*/  @!UP0 USHF.R.U32.HI UR4, URZ, UR13, UR4 ;  /* 0x0000000dff048299 */ /* 0x000fe20008011604 */
[----:B------:R-:W-:Y:S02]  /*6930*/  @!UP0 UMOV UR6, UR7 ;  /* 0x0000000700068c82 */ /* 0x000fe40008000000 */
[----:B----4-:R-:W-:Y:S02]  /*6940*/  @!UP0 USHF.R.U32.HI UR6, URZ, UR10, UR6 ;  /* 0x0000000aff068299 */ /* 0x010fe40008011606 */
[----:B------:R-:W-:Y:S02]  /*6950*/  @!UP0 USEL UR7, UR38, UR4, !UP2 ;  /* 0x0000000426078287 */ /* 0x000fe4000d000000 */
[----:B------:R-:W-:Y:S04]  /*6960*/  @!UP0 USEL UR6, UR37, UR6, !UP1 ;  /* 0x0000000625068287 */ /* 0x000fe8000c800000 */
[----:B------:R-:W-:Y:S02]  /*6970*/  @!UP0 UIADD3 UR4, UPT, UPT, -UR7, UR6, URZ ;  /* 0x0000000607048290 */ /* 0x000fe4000fffe1ff */
[----:B------:R-:W-:Y:S02]  /*6980*/  @!UP0 UIADD3 UR6, UPT, UPT, UR7, -UR6, URZ ;  /* 0x8000000607068290 */ /* 0x000fe4000fffe0ff */
[----:B------:R-:W-:Y:S02]  /*6990*/  @!UP0 UIMAD UR38, UR4, UR5, UR38 ;  /* 0x00000005042682a4 */ /* 0x000fe4000f8e0226 */
[----:B------:R-:W-:Y:S02]  /*69a0*/  @!UP0 UIMAD UR37, UR6, UR14, UR37 ;  /* 0x0000000e062582a4 */ /* 0x000fe4000f8e0225 */
[----:B------:R-:W-:Y:S09]  /*69b0*/  ULOP3.LUT UP0, URZ, UR11, 0x1b0, URZ, 0xc0, !UPT ;  /* 0x000001b00bff7892 */ /* 0x000ff2000f80c0ff */
[----:B------:R-:W-:Y:S05]  /*69c0*/  BRA.U !UP0, `(.L_x_120) ;  /* 0x0000000108407547 */ /* 0x000fea000b800000 */
[----:B------:R-:W2:Y:S01]  /*69d0*/  LDCU.64 UR8, c[0x4][0x88] ;  /* 0x01001100ff0877ac */ /* 0x000ea20008000a00 */
[----:B------:R-:W-:Y:S01]  /*69e0*/  MOV R3, 0x0 ;  /* 0x0000000000037802 */ /* 0x000fe20000000f00 */
[----:B------:R-:W-:Y:S02]  /*69f0*/  HFMA2 R12, -RZ, RZ, 0, 5.9604644775390625e-08 ;  /* 0x00000001ff0c7431 */ /* 0x000fe400000001ff */
[----:B------:R-:W-:Y:S02]  /*6a00*/  IMAD.MOV.U32 R8, RZ, RZ, 0x70 ;  /* 0x00000070ff087424 */ /* 0x000fe400078e00ff */
[----:B------:R-:W-:Y:S01]  /*6a10*/  IMAD.MOV.U32 R13, RZ, RZ, RZ ;  /* 0x000000ffff0d7224 */ /* 0x000fe200078e00ff */
[----:B------:R-:W3:Y:S01]  /*6a20*/  LDCU.64 UR6, c[0x4][0x90] ;  /* 0x01001200ff0677ac */ /* 0x000ee20008000a00 */
[----:B------:R-:W4:Y:S01]  /*6a30*/  LDC.64 R2, c[0x4][R3] ;  /* 0x0100000003027b82 */ /* 0x000f220000000a00 */
[----:B------:R-:W1:Y:S01]  /*6a40*/  LDCU.64 UR4, c[0x4][0x8] ;  /* 0x01000100ff0477ac */ /* 0x000e620008000a00 */
[----:B--2---:R-:W-:Y:S01]  /*6a50*/  MOV R5, UR9 ;  /* 0x0000000900057c02 */ /* 0x004fe20008000f00 */
[----:B------:R-:W-:Y:S01]  /*6a60*/  IMAD.U32 R4, RZ, RZ, UR8 ;  /* 0x00000008ff047e24 */ /* 0x000fe2000f8e00ff */
[----:B---3--:R-:W-:Y:S01]  /*6a70*/  MOV R7, UR7 ;  /* 0x0000000700077c02 */ /* 0x008fe20008000f00 */
[----:B------:R-:W-:Y:S01]  /*6a80*/  IMAD.U32 R6, RZ, RZ, UR6 ;  /* 0x00000006ff067e24 */ /* 0x000fe2000f8e00ff */
[----:B-1----:R-:W-:Y:S01]  /*6a90*/  MOV R11, UR5 ;  /* 0x00000005000b7c02 */ /* 0x002fe20008000f00 */
[----:B------:R-:W-:Y:S02]  /*6aa0*/  IMAD.U32 R10, RZ, RZ, UR4 ;  /* 0x00000004ff0a7e24 */ /* 0x000fe4000f8e00ff */
[----:B------:R-:W-:Y:S07]  /*6ab0*/  LEPC R20, `(.L_x_120) ;  /* 0x000000001014794e */ /* 0x000fee0000000000 */
[----:B----45:R-:W-:Y:S05]  /*6ac0*/  CALL.ABS.NOINC R2 ;  /* 0x0000000002007343 */ /* 0x030fea0003c00000 */
.L_x_120:
[----:B------:R-:W-:Y:S01]  /*6ad0*/  LOP3.LUT P0, RZ, R175, 0x1b0, RZ, 0xc0, !PT ;  /* 0x000001b0afff7812 */ /* 0x000fe2000780c0ff */
[----:B------:R-:W-:Y:S11]  /*6ae0*/  BSSY.RECONVERGENT B6, `(.L_x_121) ;  /* 0x0000013000067945 */ /* 0x000ff60003800200 */
[----:B------:R-:W-:Y:S01]  /*6af0*/  @!UPT UIADD3 URZ, UPT, UPT, URZ, URZ, URZ ;  /* 0x000000fffffff290 */ /* 0x000fe2000fffe0ff */
[----:B------:R-:W-:Y:S05]  /*6b00*/  @!P0 BRA `(.L_x_122) ;  /* 0x0000000000408947 */ /* 0x000fea0003800000 */
        /* <DEDUP_REMOVED lines=16> */
.L_x_122:
[----:B------:R-:W-:Y:S05]  /*6c10*/  BSYNC.RECONVERGENT B6 ;  /* 0x0000000000067941 */ /* 0x000fea0003800200 */
.L_x_121:
[----:B------:R-:W-:Y:S01]  /*6c20*/  R2UR UR4, R162 ;  /* 0x00000000a20472ca */ /* 0x000fe200000e0000 */
[----:B------:R-:W-:Y:S01]  /*6c30*/  UISETP.NE.U32.AND UP0, UPT, UR60, URZ, UPT ;  /* 0x000000ff3c00728c */ /* 0x000fe2000bf05070 */
[----:B------:R-:W-:Y:S02]  /*6c40*/  ISETP.NE.U32.AND P4, PT, R156, RZ, PT ;  /* 0x000000ff9c00720c */ /* 0x000fe40003f85070 */
[----:B------:R-:W-:Y:S01]  /*6c50*/  ISETP.NE.U32.AND P2, PT, RZ, UR56, PT ;  /* 0x00000038ff007c0c */ /* 0x000fe2000bf45070 */
[----:B------:R-:W-:Y:S01]  /*6c60*/  UISETP.NE.AND.EX UP1, UPT, UR61, URZ, UPT, UP0 ;  /* 0x000000ff3d00728c */ /* 0x000fe2000bf25300 */
[----:B------:R-:W-:Y:S01]  /*6c70*/  ISETP.NE.AND.EX P4, PT, R157, RZ, PT, P4 ;  /* 0x000000ff9d00720c */ /* 0x000fe20003f85340 */
[----:B------:R-:W-:Y:S01]  /*6c80*/  UPLOP3.LUT UP0, UPT, UPT, UPT, UPT, 0x40, 0x4 ;  /* 0x000000000004789c */ /* 0x000fe20003f0e870 */
[----:B------:R-:W-:Y:S05]  /*6c90*/  ISETP.NE.AND.EX P2, PT, RZ, UR57, PT, P2 ;  /* 0x00000039ff007c0c */ /* 0x000fea000bf45320 */
[----:B------:R-:W-:Y:S06]  /*6ca0*/  UISETP.NE.AND UP2, UPT, UR4, URZ, UPT ;  /* 0x000000ff0400728c */ /* 0x000fec000bf45270 */
[----:B------:R-:W-:Y:S05]  /*6cb0*/  PLOP3.LUT P1, PT, PT, PT, UP2, 0x80, 0x8 ;  /* 0x000000000008781c */ /* 0x000fea0003f2f028 */
[----:B------:R-:W-:Y:S06]  /*6cc0*/  @UP2 UPLOP3.LUT UP0, UPT, UPT, UPT, UP1, 0x80, 0x8 ;  /* 0x000000000008289c */ /* 0x000fec0003f0f010 */
[----:B------:R-:W-:Y:S01]  /*6cd0*/  PLOP3.LUT P0, PT, PT, PT, UP0, 0x80, 0x8 ;  /* 0x000000000008781c */ /* 0x000fe20003f0f008 */
[----:B------:R-:W-:Y:S01]  /*6ce0*/  @!UPT UIADD3 URZ, UPT, UPT, URZ, URZ, URZ ;  /* 0x000000fffffff290 */ /* 0x000fe2000fffe0ff */
[----:B------:R-:W-:Y:S11]  /*6cf0*/  BRA.U !UP1, `(.L_x_123) ;  /* 0x00000001093c7547 */ /* 0x000ff6000b800000 */
[----:B------:R-:W-:Y:S01]  /*6d00*/  UISETP.NE.U32.AND UP0, UPT, UR56, URZ, UPT ;  /* 0x000000ff3800728c */ /* 0x000fe2000bf05070 */
[----:B-1----:R-:W-:Y:S01]  /*6d10*/  HFMA2 R0, -RZ, RZ, 0, 5.9604644775390625e-08 ;  /* 0x00000001ff007431 */ /* 0x002fe200000001ff */
[----:B------:R-:W1:Y:S01]  /*6d20*/  LDCU.64 UR8, c[0x0][0x358] ;  /* 0x00006b00ff0877ac */ /* 0x000e620008000a00 */
[----:B------:R-:W-:Y:S01]  /*6d30*/  IMAD.MOV.U32 R158, RZ, RZ, 0x1 ;  /* 0x00000001ff9e7424 */ /* 0x000fe200078e00ff */
[----:B------:R-:W-:Y:S06]  /*6d40*/  UISETP.NE.AND.EX UP0, UPT, UR57, URZ, UPT, UP0 ;  /* 0x000000ff3900728c */ /* 0x000fec000bf05300 */
[----:B------:R-:W-:Y:S05]  /*6d50*/  PLOP3.LUT P3, PT, PT, PT, UP0, 0x80, 0x8 ;  /* 0x000000000008781c */ /* 0x000fea0003f6f008 */
[----:B------:R-:W2:Y:S01]  /*6d60*/  @UP0 LDCU.64 UR4, c[0x0][0x888] ;  /* 0x00011100ff0407ac */ /* 0x000ea20008000a00 */
[----:B------:R-:W-:Y:S07]  /*6d70*/  @UP0 UIMAD UR6, UR36, UR60, URZ ;  /* 0x0000003c240602a4 */ /* 0x000fee000f8e02ff */
[----:B------:R-:W-:Y:S01]  /*6d80*/  @!P3 PRMT R158, R0, 0x7610, R158 ;  /* 0x00007610009eb816 */ /* 0x000fe2000000009e */
[----:B--2---:R-:W-:Y:S06]  /*6d90*/  @UP0 UIMAD.WIDE UR4, UR6, 0x4, UR4 ;  /* 0x00000004060408a5 */ /* 0x004fec000f8e0204 */
[----:B------:R-:W-:Y:S01]  /*6da0*/  IMAD.U32 R2, RZ, RZ, UR4 ;  /* 0x00000004ff027e24 */ /* 0x000fe2000f8e00ff */
[----:B------:R-:W-:Y:S04]  /*6db0*/  MOV R3, UR5 ;  /* 0x0000000500037c02 */ /* 0x000fe80008000f00 */
[----:B------:R-:W2:Y:S01]  /*6dc0*/  @!UP0 LDCU UR4, c[0x0][0x880] ;  /* 0x00011000ff0487ac */ /* 0x000ea20008000800 */
[----:B-1---5:R3:W5:Y:S02]  /*6dd0*/  @P3 LDG.E R73, desc[UR8][R2.64] ;  /* 0x0000000802493981 */ /* 0x022764000c1e1900 */
[----:B--23--:R-:W-:Y:S02]  /*6de0*/  @!P3 IMAD.U32 R73, RZ, RZ, UR4 ;  /* 0x00000004ff49be24 */ /* 0x00cfe4000f8e00ff */
.L_x_123:
[----:B------:R-:W-:Y:S05]  /*6df0*/  @!P4 BRA `(.L_x_124) ;  /* 0x000000000024c947 */ /* 0x000fea0003800000 */
[----:B------:R-:W-:Y:S01]  /*6e00*/  ISETP.NE.U32.AND P3, PT, R138, RZ, PT ;  /* 0x000000ff8a00720c */ /* 0x000fe20003f65070 */
[----:B------:R-:W2:Y:S03]  /*6e10*/  LDCU.64 UR4, c[0x0][0x358] ;  /* 0x00006b00ff0477ac */ /* 0x000ea60008000a00 */
[----:B------:R-:W-:Y:S11]  /*6e20*/  ISETP.NE.AND.EX P3, PT, R139, RZ, PT, P3 ;  /* 0x000000ff8b00720c */ /* 0x000ff60003f65330 */
[----:B------:R-:W-:Y:S02]  /*6e30*/  @!UPT UIADD3 URZ, UPT, UPT, URZ, URZ, URZ ;  /* 0x000000fffffff290 */ /* 0x000fe4000fffe0ff */
[----:B------:R-:W3:Y:S01]  /*6e40*/  @P3 LDC.64 R2, c[0x0][0x8a8] ;  /* 0x00022a00ff023b82 */ /* 0x000ee20000000a00 */
[----:B-1----:R-:W-:Y:S04]  /*6e50*/  @P3 IMAD R0, R156, UR36, RZ ;  /* 0x000000249c003c24 */ /* 0x002fe8000f8e02ff */
[----:B---3--:R-:W-:Y:S05]  /*6e60*/  @P3 IMAD.WIDE R2, R0, 0x4, R2 ;  /* 0x0000000400023825 */ /* 0x008fea00078e0202 */
[----:B--2--5:R2:W5:Y:S02]  /*6e70*/  @P3 LDG.E R70, desc[UR4][R2.64] ;  /* 0x0000000402463981 */ /* 0x024564000c1e1900 */
[----:B--2---:R-:W3:Y:S02]  /*6e80*/  @!P3 LDC R70, c[0x0][0x8a0] ;  /* 0x00022800ff46bb82 */ /* 0x004ee40000000800 */
.L_x_124:
[----:B-----5:R-:W-:Y:S01]  /*6e90*/  FSETP.NEU.AND P4, PT, R73, RZ, PT ;  /* 0x000000ff4900720b */ /* 0x020fe20003f8d000 */
[----:B------:R-:W-:Y:S01]  /*6ea0*/  BSSY B1, `(.L_x_125) ;  /* 0x0000047000017945 */ /* 0x000fe20003800000 */
[----:B------:R-:W-:Y:S01]  /*6eb0*/  SEL R5, RZ, 0xffffffff, P2 ;  /* 0xffffffffff057807 */ /* 0x000fe20001000000 */
[----:B------:R-:W-:Y:S01]  /*6ec0*/  IMAD.MOV.U32 R181, RZ, RZ, 0x1 ;  /* 0x00000001ffb57424 */ /* 0x000fe200078e00ff */
[----:B------:R-:W-:Y:S01]  /*6ed0*/  LOP3.LUT P3, RZ, R158, 0xff, RZ, 0xc0, !PT ;  /* 0x000000ff9eff7812 */ /* 0x000fe2000786c0ff */
[----:B------:R-:W-:Y:S01]  /*6ee0*/  IMAD R71, R68, 0x100, R69 ;  /* 0x0000010044477824 */ /* 0x000fe200078e0245 */
[----:B-1----:R-:W-:Y:S02]  /*6ef0*/  @P1 SEL R0, RZ, 0xffffffff, P4 ;  /* 0xffffffffff001807 */ /* 0x002fe40002000000 */
[----:B------:R-:W-:Y:S02]  /*6f00*/  CS2R R154, SRZ ;  /* 0x00000000009a7805 */ /* 0x000fe4000001ff00 */
[----:B------:R-:W-:Y:S02]  /*6f10*/  LEA R3, R168, UR44, 0x3 ;  /* 0x0000002ca8037c11 */ /* 0x000fe4000f8e18ff */
[----:B------:R-:W-:Y:S02]  /*6f20*/  CS2R R152, SRZ ;  /* 0x0000000000987805 */ /* 0x000fe4000001ff00 */
[----:B------:R-:W-:Y:S02]  /*6f30*/  @P0 SEL R0, R5, R0, !P3 ;  /* 0x0000000005000207 */ /* 0x000fe40005800000 */
[----:B------:R-:W-:Y:S02]  /*6f40*/  CS2R R150, SRZ ;  /* 0x0000000000967805 */ /* 0x000fe4000001ff00 */
[----:B------:R-:W-:Y:S02]  /*6f50*/  LEA R163, R68, UR44, 0x3 ;  /* 0x0000002c44a37c11 */ /* 0x000fe4000f8e18ff */
[----:B------:R-:W-:Y:S02]  /*6f60*/  CS2R R148, SRZ ;  /* 0x0000000000947805 */ /* 0x000fe4000001ff00 */
[----:B------:R-:W-:Y:S02]  /*6f70*/  @P1 LOP3.LUT R0, R0, 0x1, RZ, 0xc0, !PT ;  /* 0x0000000100001812 */ /* 0x000fe400078ec0ff */
[----:B------:R-:W-:Y:S02]  /*6f80*/  CS2R R146, SRZ ;  /* 0x0000000000927805 */ /* 0x000fe4000001ff00 */
[----:B------:R-:W-:Y:S02]  /*6f90*/  SHF.L.U32 R2, R170, 0x1f, RZ ;  /* 0x0000001faa027819 */ /* 0x000fe400000006ff */
[----:B------:R-:W-:Y:S02]  /*6fa0*/  CS2R R144, SRZ ;  /* 0x0000000000907805 */ /* 0x000fe4000001ff00 */
[----:B------:R-:W-:Y:S02]  /*6fb0*/  ISETP.NE.U32.OR P6, PT, R0, 0x1, !P1 ;  /* 0x000000010000780c */ /* 0x000fe40004fc5470 */
[----:B------:R-:W-:Y:S02]  /*6fc0*/  CS2R R142, SRZ ;  /* 0x00000000008e7805 */ /* 0x000fe4000001ff00 */
[----:B------:R-:W-:Y:S02]  /*6fd0*/  PLOP3.LUT P2, PT, PT, PT, UP1, 0x80, 0x8 ;  /* 0x000000000008781c */ /* 0x000fe40003f4f018 */
[----:B------:R-:W-:Y:S02]  /*6fe0*/  CS2R R140, SRZ ;  /* 0x00000000008c7805 */ /* 0x000fe4000001ff00 */
[----:B------:R-:W-:Y:S02]  /*6ff0*/  SEL R0, RZ, 0xffffffff, P4 ;  /* 0xffffffffff007807 */ /* 0x000fe40002000000 */
[----:B------:R-:W-:Y:S03]  /*7000*/  P2R R189, PR, RZ, 0x40 ;  /* 0x00000040ffbd7803 */ /* 0x000fe60000000000 */
[----:B------:R-:W-:Y:S04]  /*7010*/  @P6 SHF.L.U32 R4, R167, 0x1f, RZ ;  /* 0x0000001fa7046819 */ /* 0x000fe800000006ff */
[----:B------:R-:W-:Y:S01]  /*7020*/  @P2 SEL R0, R5, R0, !P3 ;  /* 0x0000000005002207 */ /* 0x000fe20005800000 */
[----:B------:R-:W1:Y:S03]  /*7030*/  @P6 SYNCS.PHASECHK.TRANS64.TRYWAIT P1, [R3+URZ+0x160], R4 ;  /* 0x00016004030065a7 */ /* 0x000e6600080211ff */
[----:B------:R-:W-:Y:S04]  /*7040*/  LOP3.LUT R0, R0, 0x1, RZ, 0xc0, !PT ;  /* 0x0000000100007812 */ /* 0x000fe800078ec0ff */
[----:B------:R-:W-:Y:S04]  /*7050*/  ISETP.NE.U32.AND P5, PT, R0, 0x1, PT ;  /* 0x000000010000780c */ /* 0x000fe80003fa5070 */
[----:B------:R-:W-:Y:S01]  /*7060*/  P2R R182, PR, RZ, 0x20 ;  /* 0x00000020ffb67803 */ /* 0x000fe20000000000 */
[----:B------:R2:W4:Y:S01]  /*7070*/  SYNCS.PHASECHK.TRANS64.TRYWAIT P0, [R163+URZ+0x1d0], R2 ;  /* 0x0001d002a30075a7 */ /* 0x00052200080011ff */
[----:B-1----:R-:W-:Y:S01]  /*7080*/  @P6 SEL R181, RZ, 0x1, !P1 ;  /* 0x00000001ffb56807 */ /* 0x002fe20004800000 */
[----:B--2---:R-:W-:Y:S06]  /*7090*/  @!P6 BRA `(.L_x_126) ;  /* 0x00000000009ce947 */ /* 0x004fec0003800000 */
[----:B------:R-:W-:Y:S01]  /*70a0*/  @P5 IMAD R7, R168, 0x2000, R173 ;  /* 0x00002000a8075824 */ /* 0x000fe200078e02ad */
[----:B------:R-:W-:Y:S01]  /*70b0*/  ISETP.NE.AND P1, PT, R181, RZ, PT ;  /* 0x000000ffb500720c */ /* 0x000fe20003f25270 */
[----:B------:R-:W-:Y:S01]  /*70c0*/  BSSY B0, `(.L_x_127) ;  /* 0x0000010000007945 */ /* 0x000fe20003800000 */
[----:B------:R-:W-:Y:S01]  /*70d0*/  CS2R R142, SRZ ;  /* 0x00000000008e7805 */ /* 0x000fe2000001ff00 */
[--C-:B------:R-:W-:Y:S01]  /*70e0*/  @P5 IMAD R6, R174, -0x10, R7.reuse ;  /* 0xfffffff0ae065824 */ /* 0x100fe200078e0207 */
[----:B------:R-:W-:Y:S01]  /*70f0*/  CS2R R140, SRZ ;  /* 0x00000000008c7805 */ /* 0x000fe2000001ff00 */
[----:B------:R-:W-:Y:S01]  /*7100*/  @P5 IMAD R5, R172, -0x10, R7 ;  /* 0xfffffff0ac055824 */ /* 0x000fe200078e0207 */
[----:B------:R-:W-:Y:S01]  /*7110*/  CS2R R150, SRZ ;  /* 0x0000000000967805 */ /* 0x000fe2000001ff00 */
[----:B------:R-:W-:Y:S01]  /*7120*/  @P5 IMAD R4, R171, 0x10, R6 ;  /* 0x00000010ab045824 */ /* 0x000fe200078e0206 */
[----:B------:R-:W-:Y:S02]  /*7130*/  CS2R R148, SRZ ;  /* 0x0000000000947805 */ /* 0x000fe4000001ff00 */
[----:B------:R-:W-:Y:S02]  /*7140*/  CS2R R146, SRZ ;  /* 0x0000000000927805 */ /* 0x000fe4000001ff00 */
[----:B------:R-:W-:Y:S02]  /*7150*/  CS2R R144, SRZ ;  /* 0x0000000000907805 */ /* 0x000fe4000001ff00 */
[----:B------:R-:W-:Y:S02]  /*7160*/  CS2R R154, SRZ ;  /* 0x00000000009a7805 */ /* 0x000fe4000001ff00 */
[----:B------:R-:W-:Y:S01]  /*7170*/  CS2R R152, SRZ ;  /* 0x0000000000987805 */ /* 0x000fe2000001ff00 */
[----:B------:R-:W-:Y:S06]  /*7180*/  @P1 BRA `(.L_x_128) ;  /* 0x00000000000c1947 */ /* 0x000fec0003800000 */
[----:B------:R-:W-:Y:S04]  /*7190*/  SHF.L.U32 R0, R167, 0x1f, RZ ;  /* 0x0000001fa7007819 */ /* 0x000fe800000006ff */
[----:B------:R-:W1:Y:S02]  /*71a0*/  SYNCS.PHASECHK.TRANS64.TRYWAIT P1, [R3+URZ+0x160], R0 ;  /* 0x00016000030075a7 */ /* 0x000e6400080211ff */
[----:B-1----:R-:W-:Y:S05]  /*71b0*/  @!P1 BRA `(.L_x_129) ;  /* 0x00000068003c9947 */ /* 0x002fea0003800000 */
.L_x_128:
[----:B------:R-:W-:Y:S05]  /*71c0*/  BSYNC B0 ;  /* 0x0000000000007941 */ /* 0x000fea0003800000 */
.L_x_127:
[----:B------:R-:W-:Y:S01]  /*71d0*/  ISETP.NE.AND P1, PT, R182, RZ, PT ;  /* 0x000000ffb600720c */ /* 0x000fe20003f25270 */
[----:B-1----:R-:W-:Y:S02]  /*71e0*/  VIADD R3, R3, 0x180 ;  /* 0x0000018003037836 */ /* 0x002fe40000000000 */
[----:B------:R-:W-:Y:S02]  /*71f0*/  IMAD.U32 R0, RZ, RZ, UR45 ;  /* 0x0000002dff007e24 */ /* 0x000fe4000f8e00ff */
[----:B------:R-:W-:Y:S03]  /*7200*/  VIADD R168, R168, 0x1 ;  /* 0x00000001a8a87836 */ /* 0x000fe60000000000 */
[----:B------:R-:W-:Y:S05]  /*7210*/  PRMT R0, R0, 0x654, R3 ;  /* 0x0000065400007816 */ /* 0x000fea0000000003 */
[----:B------:R1:W2:Y:S04]  /*7220*/  @P1 LDS.128 R140, [R7] ;  /* 0x00000000078c1984 */ /* 0x0002a80000000c00 */
[----:B------:R1:W1:Y:S04]  /*7230*/  @P1 LDS.128 R148, [R5+0x20] ;  /* 0x0000200005941984 */ /* 0x0002680000000c00 */
[----:B------:R1:W1:Y:S04]  /*7240*/  @P1 LDS.128 R144, [R6+0x10] ;  /* 0x0000100006901984 */ /* 0x0002680000000c00 */
[----:B------:R1:W1:Y:S01]  /*7250*/  @P1 LDS.128 R152, [R4+0x10] ;  /* 0x0000100004981984 */ /* 0x0002620000000c00 */
[C---:B------:R-:W-:Y:S01]  /*7260*/  ISETP.NE.AND P1, PT, R168.reuse, 0x4, PT ;  /* 0x00000004a800780c */ /* 0x040fe20003f25270 */
[----:B------:R-:W-:Y:S01]  /*7270*/  @!PT LDS RZ, [RZ] ;  /* 0x00000000fffff984 */ /* 0x000fe20000000800 */
[----:B------:R-:W-:Y:S01]  /*7280*/  @!PT LDS RZ, [RZ] ;  /* 0x00000000fffff984 */ /* 0x000fe20000000800 */
[----:B------:R-:W-:Y:S01]  /*7290*/  @!PT LDS RZ, [RZ] ;  /* 0x00000000fffff984 */ /* 0x000fe20000000800 */
[----:B------:R-:W-:Y:S01]  /*72a0*/  @!PT LDS RZ, [RZ] ;  /* 0x00000000fffff984 */ /* 0x000fe20000000800 */
[----:B------:R5:W-:Y:S06]  /*72b0*/  MEMBAR.ALL.CTA ;  /* 0x0000000000007992 */ /* 0x000bec0000008000 */
[----:B-----5:R-:W5:Y:S01]  /*72c0*/  FENCE.VIEW.ASYNC.S ;  /* 0x00000000000073c6 */ /* 0x020f620000000000 */
[----:B------:R-:W-:Y:S01]  /*72d0*/  SEL R168, R168, RZ, P1 ;  /* 0x000000ffa8a87207 */ /* 0x000fe20000800000 */
[----:B-----5:R5:W-:Y:S02]  /*72e0*/  SYNCS.ARRIVE.TRANS64.RED.A1T0 RZ, [R0+URZ], RZ ;  /* 0x000000ff00ff79a7 */ /* 0x020be400081004ff */
[----:B-----5:R-:W-:Y:S04]  /*72f0*/  SEL R0, RZ, 0x1, P1 ;  /* 0x00000001ff007807 */ /* 0x020fe80000800000 */
[----:B--2---:R-:W-:Y:S02]  /*7300*/  LOP3.LUT R167, R167, R0, RZ, 0x3c, !PT ;  /* 0x00000000a7a77212 */ /* 0x004fe400078e3cff */
.L_x_126:
[----:B------:R-:W-:Y:S05]  /*7310*/  BSYNC B1 ;  /* 0x0000000000017941 */ /* 0x000fea0003800000 */
.L_x_125:
[----:B------:R-:W-:Y:S04]  /*7320*/  SHF.R.U32.HI R0, RZ, 0x15, R71 ;  /* 0x00000015ff007819 */ /* 0x000fe80000011647 */
[----:B------:R-:W-:Y:S01]  /*7330*/  LOP3.LUT P1, RZ, R0, 0x3, R159, 0x48, !PT ;  /* 0x0000000300ff7812 */ /* 0x000fe2000782489f */
[----:B------:R-:W-:Y:S01]  /*7340*/  @!UPT UIADD3 URZ, UPT, UPT, URZ, URZ, URZ ;  /* 0x000000fffffff290 */ /* 0x000fe2000fffe0ff */
[----:B----4-:R-:W-:Y:S11]  /*7350*/  @P0 BRA `(.L_x_130) ;  /* 0x0000000000080947 */ /* 0x010ff60003800000 */
[----:B------:R-:W2:Y:S02]  /*7360*/  SYNCS.PHASECHK.TRANS64.TRYWAIT P0, [R163+URZ+0x1d0], R2 ;  /* 0x0001d002a30075a7 */ /* 0x000ea400080011ff */
[----:B--2---:R-:W-:Y:S05]  /*7370*/  @!P0 BRA `(.L_x_131) ;  /* 0x0000006400e08947 */ /* 0x004fea0003800000 */
.L_x_130:
[----:B------:R-:W-:Y:S04]  /*7380*/  BSSY.RECONVERGENT B6, `(.L_x_132) ;  /* 0x0000012000067945 */ /* 0x000fe80003800200 */
[----:B------:R-:W-:Y:S05]  /*7390*/  @!P1 BRA `(.L_x_133) ;  /* 0x0000000000409947 */ /* 0x000fea0003800000 */
[----:B------:R-:W1:Y:S01]  /*73a0*/  LDCU.64 UR8, c[0x4][0x78] ;  /* 0x01000f00ff0877ac */ /* 0x000e620008000a00 */
[----:B------:R-:W-:Y:S01]  /*73b0*/  MOV R3, 0x0 ;  /* 0x0000000000037802 */ /* 0x000fe20000000f00 */
[----:B------:R-:W-:Y:S02]  /*73c0*/  HFMA2 R12, -RZ, RZ, 0, 5.9604644775390625e-08 ;  /* 0x00000001ff0c7431 */ /* 0x000fe400000001ff */
[----:B------:R-:W-:Y:S02]  /*73d0*/  IMAD.MOV.U32 R8, RZ, RZ, 0x192 ;  /* 0x00000192ff087424 */ /* 0x000fe400078e00ff */
[----:B------:R-:W-:Y:S01]  /*73e0*/  IMAD.MOV.U32 R13, RZ, RZ, RZ ;  /* 0x000000ffff0d7224 */ /* 0x000fe200078e00ff */
[----:B------:R-:W4:Y:S01]  /*73f0*/  LDCU.64 UR6, c[0x4][0x80] ;  /* 0x01001000ff0677ac */ /* 0x000f220008000a00 */
[----:B--2---:R-:W2:Y:S01]  /*7400*/  LDC.64 R2, c[0x4][R3] ;  /* 0x0100000003027b82 */ /* 0x004ea20000000a00 */
[----:B------:R-:W5:Y:S01]  /*7410*/  LDCU.64 UR4, c[0x4][0x18] ;  /* 0x01000300ff0477ac */ /* 0x000f620008000a00 */
[----:B-1----:R-:W-:Y:S01]  /*7420*/  MOV R5, UR9 ;  /* 0x0000000900057c02 */ /* 0x002fe20008000f00 */
[----:B------:R-:W-:Y:S01]  /*7430*/  IMAD.U32 R4, RZ, RZ, UR8 ;  /* 0x00000008ff047e24 */ /* 0x000fe2000f8e00ff */
[----:B----4-:R-:W-:Y:S01]  /*7440*/  MOV R7, UR7 ;  /* 0x0000000700077c02 */ /* 0x010fe20008000f00 */
[----:B------:R-:W-:Y:S01]  /*7450*/  IMAD.U32 R6, RZ, RZ, UR6 ;  /* 0x00000006ff067e24 */ /* 0x000fe2000f8e00ff */
[----:B-----5:R-:W-:Y:S01]  /*7460*/  MOV R11, UR5 ;  /* 0x00000005000b7c02 */ /* 0x020fe20008000f00 */
[----:B------:R-:W-:Y:S02]  /*7470*/  IMAD.U32 R10, RZ, RZ, UR4 ;  /* 0x00000004ff0a7e24 */ /* 0x000fe4000f8e00ff */
[----:B------:R-:W-:Y:S07]  /*7480*/  LEPC R20, `(.L_x_133) ;  /* 0x000000001014794e */ /* 0x000fee0000000000 */
[----:B--23--:R-:W-:Y:S05]  /*7490*/  CALL.ABS.NOINC R2 ;  /* 0x0000000002007343 */ /* 0x00cfea0003c00000 */
.L_x_133:
[----:B------:R-:W-:Y:S05]  /*74a0*/  BSYNC.RECONVERGENT B6 ;  /* 0x0000000000067941 */ /* 0x000fea0003800200 */
.L_x_132:
[-C--:B------:R-:W-:Y:S01]  /*74b0*/  F2FP.F16.E5M2.UNPACK_B R74, R140.reuse ;  /* 0x0000008cff4a723e */ /* 0x080fe200020004ff */
[----:B------:R-:W-:Y:S05]  /*74c0*/  WARPSYNC.ALL ;  /* 0x0000000000007948 */ /* 0x000fea0003800000 */
[----:B------:R-:W-:Y:S01]  /*74d0*/  R2UR UR4, R71 ;  /* 0x00000000470472ca */ /* 0x000fe200000e0000 */
[--C-:B------:R-:W-:Y:S01]  /*74e0*/  HADD2.F32 R72, -RZ, R74.reuse.H0_H0 ;  /* 0x2000004aff487230 */ /* 0x100fe20000004100 */
[----:B------:R-:W-:Y:S01]  /*74f0*/  F2FP.F16.E5M2.UNPACK_B R76, R140.H1 ;  /* 0x0000008cff4c723e */ /* 0x000fe200030004ff */
[----:B------:R-:W-:Y:S01]  /*7500*/  HADD2.F32 R75, -RZ, R74.H1_H1 ;  /* 0x3000004aff4b7230 */ /* 0x000fe20000004100 */
[-C--:B------:R-:W-:Y:S01]  /*7510*/  F2FP.F16.E5M2.UNPACK_B R78, R141.reuse ;  /* 0x0000008dff4e723e */ /* 0x080fe200020004ff */
[----:B------:R-:W-:Y:S01]  /*7520*/  BSSY.RECONVERGENT B0, `(.L_x_134) ;  /* 0x000011d000007945 */ /* 0x000fe20003800200 */
[----:B------:R-:W-:Y:S01]  /*7530*/  F2FP.F16.E5M2.UNPACK_B R80, R141.H1 ;  /* 0x0000008dff50723e */ /* 0x000fe200030004ff */
[----:B------:R-:W-:Y:S01]  /*7540*/  HADD2.F32 R74, -RZ, R76.H0_H0 ;  /* 0x2000004cff4a7230 */ /* 0x000fe20000004100 */
[-C--:B------:R-:W-:Y:S01]  /*7550*/  F2FP.F16.E5M2.UNPACK_B R82, R142.reuse ;  /* 0x0000008eff52723e */ /* 0x080fe200020004ff */
[--C-:B------:R-:W-:Y:S01]  /*7560*/  HADD2.F32 R77, -RZ, R78.reuse.H0_H0 ;  /* 0x2000004eff4d7230 */ /* 0x100fe20000004100 */
[----:B------:R-:W-:Y:S01]  /*7570*/  F2FP.F16.E5M2.UNPACK_B R84, R142.H1 ;  /* 0x0000008eff54723e */ /* 0x000fe200030004ff */
[----:B------:R-:W-:Y:S01]  /*7580*/  HADD2.F32 R78, -RZ, R78.H1_H1 ;  /* 0x3000004eff4e7230 */ /* 0x000fe20000004100 */
[-C--:B------:R-:W-:Y:S01]  /*7590*/  F2FP.F16.E5M2.UNPACK_B R86, R143.reuse ;  /* 0x0000008fff56723e */ /* 0x080fe200020004ff */
[----:B-1----:R-:W3:Y:S01]  /*75a0*/  LDTM.x64 R4, tmem[UR4] ;  /* 0x00000004000479ee */ /* 0x002ee20008340000 */
[----:B------:R-:W-:Y:S01]  /*75b0*/  F2FP.F16.E5M2.UNPACK_B R88, R143.H1 ;  /* 0x0000008fff58723e */ /* 0x000fe200030004ff */
[----:B------:R-:W-:Y:S01]  /*75c0*/  HADD2.F32 R76, -RZ, R76.H1_H1 ;  /* 0x3000004cff4c7230 */ /* 0x000fe20000004100 */
[-C--:B------:R-:W-:Y:S01]  /*75d0*/  F2FP.F16.E5M2.UNPACK_B R90, R144.reuse ;  /* 0x00000090ff5a723e */ /* 0x080fe200020004ff */
[----:B------:R-:W-:Y:S01]  /*75e0*/  HADD2.F32 R79, -RZ, R80.H0_H0 ;  /* 0x20000050ff4f7230 */ /* 0x000fe20000004100 */
[----:B------:R-:W-:Y:S01]  /*75f0*/  F2FP.F16.E5M2.UNPACK_B R92, R144.H1 ;  /* 0x00000090ff5c723e */ /* 0x000fe200030004ff */
[--C-:B------:R-:W-:Y:S01]  /*7600*/  HADD2.F32 R81, -RZ, R82.reuse.H0_H0 ;  /* 0x20000052ff517230 */ /* 0x100fe20000004100 */
[----:B------:R-:W-:Y:S01]  /*7610*/  SHF.L.U32 R188, R166, 0x4, RZ ;  /* 0x00000004a6bc7819 */ /* 0x000fe200000006ff */
[----:B------:R-:W-:Y:S01]  /*7620*/  HADD2.F32 R82, -RZ, R82.H1_H1 ;  /* 0x30000052ff527230 */ /* 0x000fe20000004100 */
[----:B------:R-:W-:Y:S01]  /*7630*/  SHF.L.U32 R190, R165, 0x4, RZ ;  /* 0x00000004a5be7819 */ /* 0x000fe200000006ff */
[--C-:B------:R-:W-:Y:S01]  /*7640*/  HADD2.F32 R85, -RZ, R86.reuse.H0_H0 ;  /* 0x20000056ff557230 */ /* 0x100fe20000004100 */
[C---:B------:R-:W-:Y:S01]  /*7650*/  IADD3 R178, PT, PT, R173.reuse, R188, RZ ;  /* 0x000000bcadb27210 */ /* 0x040fe20007ffe0ff */
[----:B------:R-:W-:Y:S01]  /*7660*/  HADD2.F32 R86, -RZ, R86.H1_H1 ;  /* 0x30000056ff567230 */ /* 0x000fe20000004100 */
[----:B------:R-:W-:Y:S01]  /*7670*/  IADD3 R180, PT, PT, R173, R190, RZ ;  /* 0x000000beadb47210 */ /* 0x000fe20007ffe0ff */
[--C-:B------:R-:W-:Y:S01]  /*7680*/  HADD2.F32 R89, -RZ, R90.reuse.H0_H0 ;  /* 0x2000005aff597230 */ /* 0x100fe20000004100 */
[----:B------:R-:W-:Y:S01]  /*7690*/  SHF.L.U32 R183, R171, 0x4, RZ ;  /* 0x00000004abb77819 */ /* 0x000fe200000006ff */
[----:B------:R-:W-:Y:S01]  /*76a0*/  HADD2.F32 R90, -RZ, R90.H1_H1 ;  /* 0x3000005aff5a7230 */ /* 0x000fe20000004100 */
[----:B------:R-:W-:Y:S01]  /*76b0*/  F2FP.F16.E5M2.UNPACK_B R94, R145 ;  /* 0x00000091ff5e723e */ /* 0x000fe200020004ff */
[----:B------:R-:W-:Y:S01]  /*76c0*/  HADD2.F32 R80, -RZ, R80.H1_H1 ;  /* 0x30000050ff507230 */ /* 0x000fe20000004100 */
[----:B------:R-:W-:Y:S01]  /*76d0*/  F2FP.F16.E5M2.UNPACK_B R98, R146 ;  /* 0x00000092ff62723e */ /* 0x000fe200020004ff */
[----:B------:R-:W-:Y:S01]  /*76e0*/  HADD2.F32 R83, -RZ, R84.H0_H0 ;  /* 0x20000054ff537230 */ /* 0x000fe20000004100 */
[----:B------:R-:W-:Y:S01]  /*76f0*/  F2FP.F16.E5M2.UNPACK_B R102, R147 ;  /* 0x00000093ff66723e */ /* 0x000fe200020004ff */
[--C-:B------:R-:W-:Y:S01]  /*7700*/  HADD2.F32 R93, -RZ, R94.reuse.H0_H0 ;  /* 0x2000005eff5d7230 */ /* 0x100fe20000004100 */
[----:B------:R-:W-:Y:S01]  /*7710*/  F2FP.F16.E5M2.UNPACK_B R106, R148 ;  /* 0x00000094ff6a723e */ /* 0x000fe200020004ff */
[C---:B---3--:R-:W-:Y:S01]  /*7720*/  FMUL R0, R70.reuse, R4 ;  /* 0x0000000446007220 */ /* 0x048fe20000400000 */
[C---:B--2---:R-:W-:Y:S01]  /*7730*/  FMUL R2, R70.reuse, R5 ;  /* 0x0000000546027220 */ /* 0x044fe20000400000 */
[C---:B------:R-:W-:Y:S01]  /*7740*/  FMUL R4, R70.reuse, R8 ;  /* 0x0000000846047220 */ /* 0x040fe20000400000 */
[C---:B------:R-:W-:Y:S01]  /*7750*/  FMUL R5, R70.reuse, R9 ;  /* 0x0000000946057220 */ /* 0x040fe20000400000 */
[C---:B------:R-:W-:Y:S01]  /*7760*/  FFMA R0, R73.reuse, R72, R0 ;  /* 0x0000004849007223 */ /* 0x040fe20000000000 */
[C---:B------:R-:W-:Y:S01]  /*7770*/  FFMA R2, R73.reuse, R75, R2 ;  /* 0x0000004b49027223 */ /* 0x040fe20000000002 */
[C---:B------:R-:W-:Y:S01]  /*7780*/  FMUL R8, R70.reuse, R12 ;  /* 0x0000000c46087220 */ /* 0x040fe20000400000 */
[C---:B------:R-:W-:Y:S01]  /*7790*/  FMUL R9, R70.reuse, R13 ;  /* 0x0000000d46097220 */ /* 0x040fe20000400000 */
[C---:B------:R-:W-:Y:S01]  /*77a0*/  FMUL R12, R70.reuse, R16 ;  /* 0x00000010460c7220 */ /* 0x040fe20000400000 */
[C---:B------:R-:W-:Y:S01]  /*77b0*/  FMUL R13, R70.reuse, R17 ;  /* 0x00000011460d7220 */ /* 0x040fe20000400000 */
[C---:B------:R-:W-:Y:S01]  /*77c0*/  FMUL R16, R70.reuse, R20 ;  /* 0x0000001446107220 */ /* 0x040fe20000400000 */
[C---:B------:R-:W-:Y:S01]  /*77d0*/  FMUL R17, R70.reuse, R21 ;  /* 0x0000001546117220 */ /* 0x040fe20000400000 */
[----:B------:R-:W-:Y:S02]  /*77e0*/  HADD2.F32 R94, -RZ, R94.H1_H1 ;  /* 0x3000005eff5e7230 */ /* 0x000fe40000004100 */
[C---:B------:R-:W-:Y:S01]  /*77f0*/  FMUL R20, R70.reuse, R24 ;  /* 0x0000001846147220 */ /* 0x040fe20000400000 */
[C---:B------:R-:W-:Y:S01]  /*7800*/  FMUL R21, R70.reuse, R25 ;  /* 0x0000001946157220 */ /* 0x040fe20000400000 */
[--C-:B------:R-:W-:Y:S02]  /*7810*/  HADD2.F32 R97, -RZ, R98.reuse.H0_H0 ;  /* 0x20000062ff617230 */ /* 0x100fe40000004100 */
[C---:B------:R-:W-:Y:S01]  /*7820*/  FMUL R24, R70.reuse, R28 ;  /* 0x0000001c46187220 */ /* 0x040fe20000400000 */
[----:B------:R-:W-:Y:S02]  /*7830*/  HADD2.F32 R98, -RZ, R98.H1_H1 ;  /* 0x30000062ff627230 */ /* 0x000fe40000004100 */
[C---:B------:R-:W-:Y:S01]  /*7840*/  FMUL R25, R70.reuse, R29 ;  /* 0x0000001d46197220 */ /* 0x040fe20000400000 */
[--C-:B------:R-:W-:Y:S02]  /*7850*/  HADD2.F32 R101, -RZ, R102.reuse.H0_H0 ;  /* 0x20000066ff657230 */ /* 0x100fe40000004100 */
[C---:B------:R-:W-:Y:S01]  /*7860*/  FMUL R28, R70.reuse, R32 ;  /* 0x00000020461c7220 */ /* 0x040fe20000400000 */
[----:B------:R-:W-:Y:S02]  /*7870*/  HADD2.F32 R102, -RZ, R102.H1_H1 ;  /* 0x30000066ff667230 */ /* 0x000fe40000004100 */
[C---:B------:R-:W-:Y:S01]  /*7880*/  FMUL R29, R70.reuse, R33 ;  /* 0x00000021461d7220 */ /* 0x040fe20000400000 */
[--C-:B------:R-:W-:Y:S02]  /*7890*/  HADD2.F32 R105, -RZ, R106.reuse.H0_H0 ;  /* 0x2000006aff697230 */ /* 0x100fe40000004100 */
[C---:B------:R-:W-:Y:S01]  /*78a0*/  FMUL R32, R70.reuse, R36 ;  /* 0x0000002446207220 */ /* 0x040fe20000400000 */
[----:B------:R-:W-:Y:S01]  /*78b0*/  F2FP.F16.E5M2.UNPACK_B R96, R145.H1 ;  /* 0x00000091ff60723e */ /* 0x000fe200030004ff */
[----:B------:R-:W-:Y:S02]  /*78c0*/  HADD2.F32 R106, -RZ, R106.H1_H1 ;  /* 0x3000006aff6a7230 */ /* 0x000fe40000004100 */
[C---:B------:R-:W-:Y:S01]  /*78d0*/  FMUL R33, R70.reuse, R37 ;  /* 0x0000002546217220 */ /* 0x040fe20000400000 */
[C---:B------:R-:W-:Y:S01]  /*78e0*/  FMUL R36, R70.reuse, R40 ;  /* 0x0000002846247220 */ /* 0x040fe20000400000 */
[----:B------:R-:W-:Y:S01]  /*78f0*/  F2FP.F16.E5M2.UNPACK_B R100, R146.H1 ;  /* 0x00000092ff64723e */ /* 0x000fe200030004ff */
        /* <DEDUP_REMOVED lines=8> */
[----:B------:R-:W-:Y:S01]  /*7980*/  F2FP.F16.E5M2.UNPACK_B R110, R149 ;  /* 0x00000095ff6e723e */ /* 0x000fe200020004ff */
[C---:B------:R-:W-:Y:S01]  /*7990*/  FMUL R49, R70.reuse, R53 ;  /* 0x0000003546317220 */ /* 0x040fe20000400000 */
[C---:B------:R-:W-:Y:S01]  /*79a0*/  FMUL R52, R70.reuse, R56 ;  /* 0x0000003846347220 */ /* 0x040fe20000400000 */
[----:B------:R-:W-:Y:S01]  /*79b0*/  F2FP.F16.E5M2.UNPACK_B R112, R149.H1 ;  /* 0x00000095ff70723e */ /* 0x000fe200030004ff */
[C---:B------:R-:W-:Y:S01]  /*79c0*/  FMUL R53, R70.reuse, R57 ;  /* 0x0000003946357220 */ /* 0x040fe20000400000 */
[--C-:B------:R-:W-:Y:S02]  /*79d0*/  HADD2.F32 R109, -RZ, R110.reuse.H0_H0 ;  /* 0x2000006eff6d7230 */ /* 0x100fe40000004100 */
[C---:B------:R-:W-:Y:S01]  /*79e0*/  FMUL R56, R70.reuse, R60 ;  /* 0x0000003c46387220 */ /* 0x040fe20000400000 */
[----:B------:R-:W-:Y:S01]  /*79f0*/  F2FP.F16.E5M2.UNPACK_B R114, R150 ;  /* 0x00000096ff72723e */ /* 0x000fe200020004ff */
[----:B------:R-:W-:Y:S02]  /*7a00*/  HADD2.F32 R110, -RZ, R110.H1_H1 ;  /* 0x3000006eff6e7230 */ /* 0x000fe40000004100 */
[C---:B------:R-:W-:Y:S01]  /*7a10*/  FMUL R57, R70.reuse, R61 ;  /* 0x0000003d46397220 */ /* 0x040fe20000400000 */
[C---:B------:R-:W-:Y:S01]  /*7a20*/  FMUL R60, R70.reuse, R64 ;  /* 0x00000040463c7220 */ /* 0x040fe20000400000 */
[----:B------:R-:W-:Y:S01]  /*7a30*/  F2FP.F16.E5M2.UNPACK_B R116, R150.H1 ;  /* 0x00000096ff74723e */ /* 0x000fe200030004ff */
[--C-:B------:R-:W-:Y:S02]  /*7a40*/  HADD2.F32 R113, -RZ, R114.reuse.H0_H0 ;  /* 0x20000072ff717230 */ /* 0x100fe40000004100 */
[C---:B------:R-:W-:Y:S01]  /*7a50*/  FMUL R61, R70.reuse, R65 ;  /* 0x00000041463d7220 */ /* 0x040fe20000400000 */
[----:B------:R-:W-:Y:S02]  /*7a60*/  HADD2.F32 R114, -RZ, R114.H1_H1 ;  /* 0x30000072ff727230 */ /* 0x000fe40000004100 */
[C---:B------:R-:W-:Y:S01]  /*7a70*/  FMUL R3, R70.reuse, R6 ;  /* 0x0000000646037220 */ /* 0x040fe20000400000 */
[----:B------:R-:W-:Y:S01]  /*7a80*/  F2FP.F16.E5M2.UNPACK_B R118, R151 ;  /* 0x00000097ff76723e */ /* 0x000fe200020004ff */
[C---:B------:R-:W-:Y:S01]  /*7a90*/  FMUL R7, R70.reuse, R7 ;  /* 0x0000000746077220 */ /* 0x040fe20000400000 */
[C---:B------:R-:W-:Y:S01]  /*7aa0*/  FMUL R6, R70.reuse, R10 ;  /* 0x0000000a46067220 */ /* 0x040fe20000400000 */
[----:B------:R-:W-:Y:S01]  /*7ab0*/  F2FP.F16.E5M2.UNPACK_B R120, R151.H1 ;  /* 0x00000097ff78723e */ /* 0x000fe200030004ff */
[C---:B------:R-:W-:Y:S01]  /*7ac0*/  FFMA R3, R73.reuse, R74, R3 ;  /* 0x0000004a49037223 */ /* 0x040fe20000000003 */
[C---:B------:R-:W-:Y:S01]  /*7ad0*/  FFMA R7, R73.reuse, R76, R7 ;  /* 0x0000004c49077223 */ /* 0x040fe20000000007 */
[----:B------:R-:W-:Y:S01]  /*7ae0*/  F2FP.F16.E5M2.UNPACK_B R122, R152 ;  /* 0x00000098ff7a723e */ /* 0x000fe200020004ff */
[C---:B------:R-:W-:Y:S01]  /*7af0*/  FFMA R4, R73.reuse, R77, R4 ;  /* 0x0000004d49047223 */ /* 0x040fe20000000004 */
[C---:B------:R-:W-:Y:S01]  /*7b00*/  FFMA R5, R73.reuse, R78, R5 ;  /* 0x0000004e49057223 */ /* 0x040fe20000000005 */
[----:B------:R-:W-:Y:S01]  /*7b10*/  F2FP.F16.E5M2.UNPACK_B R124, R152.H1 ;  /* 0x00000098ff7c723e */ /* 0x000fe200030004ff */
[----:B------:R-:W-:Y:S01]  /*7b20*/  FFMA R6, R73, R79, R6 ;  /* 0x0000004f49067223 */ /* 0x000fe20000000006 */
[----:B------:R-:W-:Y:S01]  /*7b30*/  F2FP.SATFINITE.E5M2.F32.PACK_AB_MERGE_C R179, R7, R3, RZ ;  /* 0x0000000307b3723e */ /* 0x000fe200048060ff */
[--C-:B------:R-:W-:Y:S02]  /*7b40*/  HADD2.F32 R117, -RZ, R118.reuse.H0_H0 ;  /* 0x20000076ff757230 */ /* 0x100fe40000004100 */
[----:B------:R-:W-:Y:S01]  /*7b50*/  FMUL R11, R70, R11 ;  /* 0x0000000b460b7220 */ /* 0x000fe20000400000 */
[----:B------:R-:W-:Y:S01]  /*7b60*/  HADD2.F32 R118, -RZ, R118.H1_H1 ;  /* 0x30000076ff767230 */ /* 0x000fe20000004100 */
[----:B------:R-:W-:Y:S01]  /*7b70*/  F2FP.SATFINITE.E5M2.F32.PACK_AB_MERGE_C R184, R2, R0, R179 ;  /* 0x0000000002b8723e */ /* 0x000fe200048060b3 */
[--C-:B------:R-:W-:Y:S01]  /*7b80*/  HADD2.F32 R121, -RZ, R122.reuse.H0_H0 ;  /* 0x2000007aff797230 */ /* 0x100fe20000004100 */
[----:B------:R-:W-:Y:S01]  /*7b90*/  IADD3 R179, PT, PT, R183, R178, RZ ;  /* 0x000000b2b7b37210 */ /* 0x000fe20007ffe0ff */
[C---:B------:R-:W-:Y:S01]  /*7ba0*/  FFMA R11, R73.reuse, R80, R11 ;  /* 0x00000050490b7223 */ /* 0x040fe2000000000b */
[C---:B------:R-:W-:Y:S01]  /*7bb0*/  FFMA R8, R73.reuse, R81, R8 ;  /* 0x0000005149087223 */ /* 0x040fe20000000008 */
[----:B------:R-:W-:Y:S01]  /*7bc0*/  FFMA R9, R73, R82, R9 ;  /* 0x0000005249097223 */ /* 0x000fe20000000009 */
[----:B------:R-:W-:Y:S02]  /*7bd0*/  HADD2.F32 R122, -RZ, R122.H1_H1 ;  /* 0x3000007aff7a7230 */ /* 0x000fe40000004100 */
[C---:B------:R-:W-:Y:S01]  /*7be0*/  FMUL R10, R70.reuse, R14 ;  /* 0x0000000e460a7220 */ /* 0x040fe20000400000 */
[----:B------:R-:W-:Y:S01]  /*7bf0*/  HADD2.F32 R84, -RZ, R84.H1_H1 ;  /* 0x30000054ff547230 */ /* 0x000fe20000004100 */
[----:B------:R-:W-:Y:S01]  /*7c00*/  F2FP.SATFINITE.E5M2.F32.PACK_AB_MERGE_C R185, R11, R6, RZ ;  /* 0x000000060bb9723e */ /* 0x000fe200048060ff */
[C---:B------:R-:W-:Y:S01]  /*7c10*/  FMUL R15, R70.reuse, R15 ;  /* 0x0000000f460f7220 */ /* 0x040fe20000400000 */
[--C-:B------:R-:W-:Y:S02]  /*7c20*/  HADD2.F32 R87, -RZ, R88.reuse.H0_H0 ;  /* 0x20000058ff577230 */ /* 0x100fe40000004100 */
[----:B------:R-:W-:Y:S01]  /*7c30*/  FFMA R10, R73, R83, R10 ;  /* 0x00000053490a7223 */ /* 0x000fe2000000000a */
[----:B------:R-:W-:Y:S01]  /*7c40*/  F2FP.SATFINITE.E5M2.F32.PACK_AB_MERGE_C R185, R5, R4, R185 ;  /* 0x0000000405b9723e */ /* 0x000fe200048060b9 */
[C---:B------:R-:W-:Y:S01]  /*7c50*/  FFMA R15, R73.reuse, R84, R15 ;  /* 0x00000054490f7223 */ /* 0x040fe2000000000f */
[C---:B------:R-:W-:Y:S01]  /*7c60*/  FFMA R12, R73.reuse, R85, R12 ;  /* 0x00000055490c7223 */ /* 0x040fe2000000000c */
[----:B------:R-:W-:Y:S01]  /*7c70*/  FFMA R13, R73, R86, R13 ;  /* 0x00000056490d7223 */ /* 0x000fe2000000000d */
[----:B------:R-:W-:Y:S02]  /*7c80*/  HADD2.F32 R88, -RZ, R88.H1_H1 ;  /* 0x30000058ff587230 */ /* 0x000fe40000004100 */
[C---:B------:R-:W-:Y:S01]  /*7c90*/  FMUL R14, R70.reuse, R18 ;  /* 0x00000012460e7220 */ /* 0x040fe20000400000 */
[----:B------:R-:W-:Y:S01]  /*7ca0*/  F2FP.F16.E5M2.UNPACK_B R126, R153 ;  /* 0x00000099ff7e723e */ /* 0x000fe200020004ff */
[C---:B------:R-:W-:Y:S01]  /*7cb0*/  FMUL R19, R70.reuse, R19 ;  /* 0x0000001346137220 */ /* 0x040fe20000400000 */
[----:B------:R-:W-:Y:S01]  /*7cc0*/  HADD2.F32 R91, -RZ, R92.H0_H0 ;  /* 0x2000005cff5b7230 */ /* 0x000fe20000004100 */
[----:B------:R-:W-:Y:S01]  /*7cd0*/  F2FP.SATFINITE.E5M2.F32.PACK_AB_MERGE_C R186, R15, R10, RZ ;  /* 0x0000000a0fba723e */ /* 0x000fe200048060ff */
[C---:B------:R-:W-:Y:S01]  /*7ce0*/  FFMA R14, R73.reuse, R87, R14 ;  /* 0x00000057490e7223 */ /* 0x040fe2000000000e */
[C---:B------:R-:W-:Y:S01]  /*7cf0*/  FFMA R19, R73.reuse, R88, R19 ;  /* 0x0000005849137223 */ /* 0x040fe20000000013 */
[C---:B------:R-:W-:Y:S01]  /*7d00*/  FFMA R16, R73.reuse, R89, R16 ;  /* 0x0000005949107223 */ /* 0x040fe20000000010 */
[----:B------:R-:W-:Y:S01]  /*7d10*/  F2FP.F16.E5M2.UNPACK_B R128, R153.H1 ;  /* 0x00000099ff80723e */ /* 0x000fe200030004ff */
[----:B------:R-:W-:Y:S01]  /*7d20*/  FFMA R17, R73, R90, R17 ;  /* 0x0000005a49117223 */ /* 0x000fe20000000011 */
[----:B------:R-:W-:Y:S01]  /*7d30*/  F2FP.SATFINITE.E5M2.F32.PACK_AB_MERGE_C R186, R9, R8, R186 ;  /* 0x0000000809ba723e */ /* 0x000fe200048060ba */
[--C-:B------:R-:W-:Y:S01]  /*7d40*/  HADD2.F32 R125, -RZ, R126.reuse.H0_H0 ;  /* 0x2000007eff7d7230 */ /* 0x100fe20000004100 */
[----:B------:R-:W-:Y:S01]  /*7d50*/  F2FP.SATFINITE.E5M2.F32.PACK_AB_MERGE_C R187, R19, R14, RZ ;  /* 0x0000000e13bb723e */ /* 0x000fe200048060ff */
[----:B------:R-:W-:Y:S02]  /*7d60*/  HADD2.F32 R126, -RZ, R126.H1_H1 ;  /* 0x3000007eff7e7230 */ /* 0x000fe40000004100 */
[C---:B------:R-:W-:Y:S01]  /*7d70*/  FMUL R18, R70.reuse, R22 ;  /* 0x0000001646127220 */ /* 0x040fe20000400000 */
[----:B------:R-:W-:Y:S01]  /*7d80*/  HADD2.F32 R92, -RZ, R92.H1_H1 ;  /* 0x3000005cff5c7230 */ /* 0x000fe20000004100 */
[----:B------:R-:W-:Y:S01]  /*7d90*/  F2FP.SATFINITE.E5M2.F32.PACK_AB_MERGE_C R187, R13, R12, R187 ;  /* 0x0000000c0dbb723e */ /* 0x000fe200048060bb */
[C---:B------:R-:W-:Y:S01]  /*7da0*/  FMUL R23, R70.reuse, R23 ;  /* 0x0000001746177220 */ /* 0x040fe20000400000 */
[--C-:B------:R-:W-:Y:S02]  /*7db0*/  HADD2.F32 R95, -RZ, R96.reuse.H0_H0 ;  /* 0x20000060ff5f7230 */ /* 0x100fe40000004100 */
[C---:B------:R-:W-:Y:S01]  /*7dc0*/  FFMA R18, R73.reuse, R91, R18 ;  /* 0x0000005b49127223 */ /* 0x040fe20000000012 */
[----:B------:R-:W-:Y:S01]  /*7dd0*/  HADD2.F32 R96, -RZ, R96.H1_H1 ;  /* 0x30000060ff607230 */ /* 0x000fe20000004100 */
[----:B------:R1:W-:Y:S01]  /*7de0*/  STS.128 [R137+UR44+0x8400], R184 ;  /* 0x008400b889007988 */ /* 0x0003e20008000c2c */
[C---:B------:R-:W-:Y:S01]  /*7df0*/  FFMA R23, R73.reuse, R92, R23 ;  /* 0x0000005c49177223 */ /* 0x040fe20000000017 */
[C---:B------:R-:W-:Y:S01]  /*7e00*/  FFMA R20, R73.reuse, R93, R20 ;  /* 0x0000005d49147223 */ /* 0x040fe20000000014 */
[----:B------:R-:W-:Y:S01]  /*7e10*/  FFMA R21, R73, R94, R21 ;  /* 0x0000005e49157223 */ /* 0x000fe20000000015 */
        /* <DEDUP_REMOVED lines=20> */
[----:B------:R-:W-:Y:S02]  /*7f60*/  HADD2.F32 R104, -RZ, R104.H1_H1 ;  /* 0x30000068ff687230 */ /* 0x000fe40000004100 */
        /* <DEDUP_REMOVED lines=24> */
[----:B------:R1:W-:Y:S01]  /*80f0*/  STS.128 [R178+0x8010], R192 ;  /* 0x008010c0b2007388 */ /* 0x0003e20000000c00 */
[C---:B------:R-:W-:Y:S01]  /*8100*/  FFMA R39, R73.reuse, R108, R39 ;  /* 0x0000006c49277223 */ /* 0x040fe20000000027 */
[C---:B------:R-:W-:Y:S01]  /*8110*/  FFMA R36, R73.reuse, R109, R36 ;  /* 0x0000006d49247223 */ /* 0x040fe20000000024 */
[----:B------:R-:W-:Y:S01]  /*8120*/  FFMA R37, R73, R110, R37 ;  /* 0x0000006e49257223 */ /* 0x000fe20000000025 */
[----:B------:R-:W-:Y:S01]  /*8130*/  FMUL R38, R70, R42 ;  /* 0x0000002a46267220 */ /* 0x000fe20000400000 */
[----:B------:R-:W-:Y:S01]  /*8140*/  ISETP.NE.AND P0, PT, R176, RZ, PT ;  /* 0x000000ffb000720c */ /* 0x000fe20003f05270 */
[C---:B------:R-:W-:Y:S01]  /*8150*/  FMUL R43, R70.reuse, R43 ;  /* 0x0000002b462b7220 */ /* 0x040fe20000400000 */
[--C-:B------:R-:W-:Y:S01]  /*8160*/  HADD2.F32 R115, -RZ, R116.reuse.H0_H0 ;  /* 0x20000074ff737230 */ /* 0x100fe20000004100 */
[----:B------:R-:W-:Y:S01]  /*8170*/  F2FP.SATFINITE.E5M2.F32.PACK_AB_MERGE_C R196, R39, R34, RZ ;  /* 0x0000002227c4723e */ /* 0x000fe200048060ff */
[C---:B------:R-:W-:Y:S01]  /*8180*/  FFMA R38, R73.reuse, R111, R38 ;  /* 0x0000006f49267223 */ /* 0x040fe20000000026 */
[C---:B------:R-:W-:Y:S01]  /*8190*/  FFMA R43, R73.reuse, R112, R43 ;  /* 0x00000070492b7223 */ /* 0x040fe2000000002b */
[----:B------:R-:W-:Y:S01]  /*81a0*/  FFMA R40, R73, R113, R40 ;  /* 0x0000007149287223 */ /* 0x000fe20000000028 */
[----:B------:R-:W-:Y:S01]  /*81b0*/  F2FP.SATFINITE.E5M2.F32.PACK_AB_MERGE_C R196, R33, R32, R196 ;  /* 0x0000002021c4723e */ /* 0x000fe200048060c4 */
[----:B------:R-:W-:Y:S01]  /*81c0*/  FFMA R41, R73, R114, R41 ;  /* 0x0000007249297223 */ /* 0x000fe20000000029 */
[----:B------:R-:W-:Y:S01]  /*81d0*/  HADD2.F32 R116, -RZ, R116.H1_H1 ;  /* 0x30000074ff747230 */ /* 0x000fe20000004100 */
[----:B------:R-:W-:Y:S01]  /*81e0*/  F2FP.SATFINITE.E5M2.F32.PACK_AB_MERGE_C R197, R43, R38, RZ ;  /* 0x000000262bc5723e */ /* 0x000fe200048060ff */
[C---:B------:R-:W-:Y:S01]  /*81f0*/  FMUL R42, R70.reuse, R46 ;  /* 0x0000002e462a7220 */ /* 0x040fe20000400000 */
[C---:B------:R-:W-:Y:S01]  /*8200*/  FMUL R47, R70.reuse, R47 ;  /* 0x0000002f462f7220 */ /* 0x040fe20000400000 */
[--C-:B------:R-:W-:Y:S01]  /*8210*/  HADD2.F32 R119, -RZ, R120.reuse.H0_H0 ;  /* 0x20000078ff777230 */ /* 0x100fe20000004100 */
[----:B------:R-:W-:Y:S01]  /*8220*/  F2FP.SATFINITE.E5M2.F32.PACK_AB_MERGE_C R197, R37, R36, R197 ;  /* 0x0000002425c5723e */ /* 0x000fe200048060c5 */
[C---:B------:R-:W-:Y:S01]  /*8230*/  FFMA R42, R73.reuse, R115, R42 ;  /* 0x00000073492a7223 */ /* 0x040fe2000000002a */
[C---:B------:R-:W-:Y:S01]  /*8240*/  FFMA R47, R73.reuse, R116, R47 ;  /* 0x00000074492f7223 */ /* 0x040fe2000000002f */
[----:B------:R-:W-:Y:S01]  /*8250*/  FFMA R44, R73, R117, R44 ;  /* 0x00000075492c7223 */ /* 0x000fe2000000002c */
[----:B------:R-:W-:Y:S01]  /*8260*/  ISETP.NE.AND P6, PT, R189, RZ, PT ;  /* 0x000000ffbd00720c */ /* 0x000fe20003fc5270 */
[----:B------:R-:W-:Y:S01]  /*8270*/  FFMA R45, R73, R118, R45 ;  /* 0x00000076492d7223 */ /* 0x000fe2000000002d */
[----:B------:R-:W-:Y:S01]  /*8280*/  HADD2.F32 R120, -RZ, R120.H1_H1 ;  /* 0x30000078ff787230 */ /* 0x000fe20000004100 */
[----:B------:R-:W-:Y:S01]  /*8290*/  F2FP.SATFINITE.E5M2.F32.PACK_AB_MERGE_C R198, R47, R42, RZ ;  /* 0x0000002a2fc6723e */ /* 0x000fe200048060ff */
[C---:B------:R-:W-:Y:S01]  /*82a0*/  FMUL R46, R70.reuse, R50 ;  /* 0x00000032462e7220 */ /* 0x040fe20000400000 */
[C---:B------:R-:W-:Y:S01]  /*82b0*/  FMUL R51, R70.reuse, R51 ;  /* 0x0000003346337220 */ /* 0x040fe20000400000 */
[--C-:B------:R-:W-:Y:S02]  /*82c0*/  HADD2.F32 R123, -RZ, R124.reuse.H0_H0 ;  /* 0x2000007cff7b7230 */ /* 0x100fe40000004100 */
[C---:B------:R-:W-:Y:S01]  /*82d0*/  FMUL R50, R70.reuse, R54 ;  /* 0x0000003646327220 */ /* 0x040fe20000400000 */
[C---:B------:R-:W-:Y:S01]  /*82e0*/  FFMA R46, R73.reuse, R119, R46 ;  /* 0x00000077492e7223 */ /* 0x040fe2000000002e */
[----:B------:R-:W-:Y:S02]  /*82f0*/  HADD2.F32 R124, -RZ, R124.H1_H1 ;  /* 0x3000007cff7c7230 */ /* 0x000fe40000004100 */
[C---:B------:R-:W-:Y:S01]  /*8300*/  FFMA R51, R73.reuse, R120, R51 ;  /* 0x0000007849337223 */ /* 0x040fe20000000033 */
[C---:B------:R-:W-:Y:S01]  /*8310*/  FMUL R55, R70.reuse, R55 ;  /* 0x0000003746377220 */ /* 0x040fe20000400000 */
[C---:B------:R-:W-:Y:S01]  /*8320*/  FFMA R48, R73.reuse, R121, R48 ;  /* 0x0000007949307223 */ /* 0x040fe20000000030 */
[C---:B------:R-:W-:Y:S01]  /*8330*/  FFMA R49, R73.reuse, R122, R49 ;  /* 0x0000007a49317223 */ /* 0x040fe20000000031 */
[--C-:B------:R-:W-:Y:S02]  /*8340*/  HADD2.F32 R127, -RZ, R128.reuse.H0_H0 ;  /* 0x20000080ff7f7230 */ /* 0x100fe40000004100 */
[C---:B------:R-:W-:Y:S01]  /*8350*/  FFMA R50, R73.reuse, R123, R50 ;  /* 0x0000007b49327223 */ /* 0x040fe20000000032 */
[----:B------:R-:W-:Y:S02]  /*8360*/  HADD2.F32 R128, -RZ, R128.H1_H1 ;  /* 0x30000080ff807230 */ /* 0x000fe40000004100 */
[C---:B------:R-:W-:Y:S01]  /*8370*/  FMUL R54, R70.reuse, R58 ;  /* 0x0000003a46367220 */ /* 0x040fe20000400000 */
        /* <DEDUP_REMOVED lines=16> */
[----:B------:R-:W-:Y:S01]  /*8480*/  FFMA R63, R73, R132, R63 ;  /* 0x00000084493f7223 */ /* 0x000fe2000000003f */
[----:B------:R-:W-:Y:S01]  /*8490*/  FMUL R67, R70, R67 ;  /* 0x0000004346437220 */ /* 0x000fe20000400000 */
[----:B------:R-:W-:Y:S01]  /*84a0*/  F2FP.SATFINITE.E5M2.F32.PACK_AB_MERGE_C R199, R51, R46, RZ ;  /* 0x0000002e33c7723e */ /* 0x000fe200048060ff */
[C---:B------:R-:W-:Y:S01]  /*84b0*/  FFMA R60, R73.reuse, R133, R60 ;  /* 0x00000085493c7223 */ /* 0x040fe2000000003c */
[C---:B------:R-:W-:Y:S01]  /*84c0*/  FFMA R61, R73.reuse, R134, R61 ;  /* 0x00000086493d7223 */ /* 0x040fe2000000003d */
[C---:B------:R-:W-:Y:S01]  /*84d0*/  FFMA R62, R73.reuse, R135, R62 ;  /* 0x00000087493e7223 */ /* 0x040fe2000000003e */
[----:B------:R-:W-:Y:S01]  /*84e0*/  FFMA R67, R73, R136, R67 ;  /* 0x0000008849437223 */ /* 0x000fe20000000043 */
[----:B------:R-:W-:Y:S02]  /*84f0*/  F2FP.SATFINITE.E5M2.F32.PACK_AB_MERGE_C R198, R41, R40, R198 ;  /* 0x0000002829c6723e */ /* 0x000fe400048060c6 */
[----:B------:R-:W-:Y:S02]  /*8500*/  F2FP.SATFINITE.E5M2.F32.PACK_AB_MERGE_C R199, R45, R44, R199 ;  /* 0x0000002c2dc7723e */ /* 0x000fe400048060c7 */
[----:B------:R-:W-:Y:S02]  /*8510*/  F2FP.SATFINITE.E5M2.F32.PACK_AB_MERGE_C R200, R55, R50, RZ ;  /* 0x0000003237c8723e */ /* 0x000fe400048060ff */
[----:B------:R-:W-:Y:S01]  /*8520*/  F2FP.SATFINITE.E5M2.F32.PACK_AB_MERGE_C R201, R59, R54, RZ ;  /* 0x000000363bc9723e */ /* 0x000fe200048060ff */
[----:B------:R1:W-:Y:S01]  /*8530*/  STS.128 [R180+0x8020], R196 ;  /* 0x008020c4b4007388 */ /* 0x0003e20000000c00 */
[----:B------:R-:W-:Y:S02]  /*8540*/  F2FP.SATFINITE.E5M2.F32.PACK_AB_MERGE_C R202, R63, R58, RZ ;  /* 0x0000003a3fca723e */ /* 0x000fe400048060ff */
[----:B------:R-:W-:Y:S02]  /*8550*/  F2FP.SATFINITE.E5M2.F32.PACK_AB_MERGE_C R203, R67, R62, RZ ;  /* 0x0000003e43cb723e */ /* 0x000fe400048060ff */
[----:B------:R-:W-:Y:S02]  /*8560*/  F2FP.SATFINITE.E5M2.F32.PACK_AB_MERGE_C R200, R49, R48, R200 ;  /* 0x0000003031c8723e */ /* 0x000fe400048060c8 */
[----:B------:R-:W-:Y:S02]  /*8570*/  F2FP.SATFINITE.E5M2.F32.PACK_AB_MERGE_C R201, R53, R52, R201 ;  /* 0x0000003435c9723e */ /* 0x000fe400048060c9 */
[----:B------:R-:W-:Y:S02]  /*8580*/  F2FP.SATFINITE.E5M2.F32.PACK_AB_MERGE_C R202, R57, R56, R202 ;  /* 0x0000003839ca723e */ /* 0x000fe400048060ca */
[----:B------:R-:W-:Y:S02]  /*8590*/  F2FP.SATFINITE.E5M2.F32.PACK_AB_MERGE_C R203, R61, R60, R203 ;  /* 0x0000003c3dcb723e */ /* 0x000fe400048060cb */
[----:B------:R-:W-:Y:S02]  /*85a0*/  LEA R191, R168, UR44, 0x3 ;  /* 0x0000002ca8bf7c11 */ /* 0x000fe4000f8e18ff */
[----:B------:R-:W-:Y:S01]  /*85b0*/  @P6 SHF.L.U32 R204, R167, 0x1f, RZ ;  /* 0x0000001fa7cc6819 */ /* 0x000fe200000006ff */
[----:B------:R1:W-:Y:S01]  /*85c0*/  STS.128 [R179+0x8010], R200 ;  /* 0x008010c8b3007388 */ /* 0x0003e20000000c00 */
[----:B------:R-:W-:Y:S01]  /*85d0*/  @!PT LDS RZ, [RZ] ;  /* 0x00000000fffff984 */ /* 0x000fe20000000800 */
[----:B------:R-:W-:Y:S01]  /*85e0*/  @!PT LDS RZ, [RZ] ;  /* 0x00000000fffff984 */ /* 0x000fe20000000800 */
[----:B------:R-:W-:Y:S01]  /*85f0*/  @!PT LDS RZ, [RZ] ;  /* 0x00000000fffff984 */ /* 0x000fe20000000800 */
[----:B------:R-:W-:Y:S01]  /*8600*/  @!PT LDS RZ, [RZ] ;  /* 0x00000000fffff984 */ /* 0x000fe20000000800 */
[----:B------:R2:W-:Y:S07]  /*8610*/  MEMBAR.ALL.CTA ;  /* 0x0000000000007992 */ /* 0x0005ee0000008000 */
[----:B--2---:R-:W2:Y:S02]  /*8620*/  FENCE.VIEW.ASYNC.S ;  /* 0x00000000000073c6 */ /* 0x004ea40000000000 */
[----:B--2---:R-:W-:Y:S06]  /*8630*/  BAR.SYNC.DEFER_BLOCKING 0x1, 0x80 ;  /* 0x0042000000007b1d */ /* 0x004fec0000010000 */
[----:B------:R-:W-:Y:S05]  /*8640*/  @P0 BRA `(.L_x_135) ;  /* 0x0000000000280947 */ /* 0x000fea0003800000 */
[----:B------:R-:W-:Y:S01]  /*8650*/  UIADD3 UR4, UPT, UPT, UR44, 0x8400, URZ ;  /* 0x000084002c047890 */ /* 0x000fe2000fffe0ff */
[----:B------:R-:W-:Y:S05]  /*8660*/  UMOV UR51, UR36 ;  /* 0x0000002400337c82 */ /* 0x000fea0008000000 */
[----:B------:R-:W-:Y:S01]  /*8670*/  MOV R175, UR4 ;  /* 0x0000000400af7c02 */ /* 0x000fe20008000f00 */
[----:B------:R-:W-:Y:S03]  /*8680*/  UIADD3 UR4, UP0, UPT, UR62, 0x680, URZ ;  /* 0x000006803e047890 */ /* 0x000fe6000ff1e0ff */
[----:B------:R-:W-:Y:S01]  /*8690*/  R2UR UR48, R175 ;  /* 0x00000000af3072ca */ /* 0x000fe200000e0000 */
[----:B------:R-:W-:Y:S11]  /*86a0*/  UIADD3.X UR5, UPT, UPT, URZ, UR63, URZ, UP0, !UPT ;  /* 0x0000003fff057290 */ /* 0x000ff600087fe4ff */
[----:B------:R-:W-:Y:S01]  /*86b0*/  @!UPT UIADD3 URZ, UPT, UPT, URZ, URZ, URZ ;  /* 0x000000fffffff290 */ /* 0x000fe2000fffe0ff */
[----:B------:R2:W-:Y:S01]  /*86c0*/  UTMASTG.3D [UR48], [UR4] ;  /* 0x00000030040073b5 */ /* 0x0005e20008010000 */
[----:B------:R0:W-:Y:S01]  /*86d0*/  UTMACMDFLUSH ;  /* 0x00000000000079b7 */ /* 0x0001e20000000000 */
[----:B--2---:R-:W-:Y:S04]  /*86e0*/  DEPBAR.LE SB0, 0x1 ;  /* 0x000080400000791a */ /* 0x004fe80000000000 */
.L_x_135:
[----:B------:R-:W-:Y:S05]  /*86f0*/  BSYNC.RECONVERGENT B0 ;  /* 0x0000000000007941 */ /* 0x000fea0003800200 */
.L_x_134:
[----:B------:R-:W-:Y:S06]  /*8700*/  BAR.SYNC.DEFER_BLOCKING 0x1, 0x80 ;  /* 0x0042000000007b1d */ /* 0x000fec0000010000 */
[----:B------:R-:W2:Y:S01]  /*8710*/  @P6 SYNCS.PHASECHK.TRANS64.TRYWAIT P0, [R191+URZ+0x160], R204 ;  /* 0x000160ccbf0065a7 */ /* 0x000ea200080011ff */
[----:B------:R-:W-:Y:S01]  /*8720*/  BSSY B1, `(.L_x_136) ;  /* 0x0000023000017945 */ /* 0x000fe20003800000 */
[----:B--2---:R-:W-:Y:S03]  /*8730*/  @P6 SEL R181, RZ, 0x1, !P0 ;  /* 0x00000001ffb56807 */ /* 0x004fe60004000000 */
[----:B------:R-:W-:Y:S05]  /*8740*/  @!P6 BRA `(.L_x_137) ;  /* 0x000000000080e947 */ /* 0x000fea0003800000 */
[----:B------:R-:W-:Y:S01]  /*8750*/  ISETP.NE.AND P1, PT, R182, RZ, PT ;  /* 0x000000ffb600720c */ /* 0x000fe20003f25270 */
[----:B------:R-:W-:Y:S01]  /*8760*/  BSSY B0, `(.L_x_138) ;  /* 0x000000a000007945 */ /* 0x000fe20003800000 */
[----:B------:R-:W-:Y:S11]  /*8770*/  ISETP.NE.AND P0, PT, R181, RZ, PT ;  /* 0x000000ffb500720c */ /* 0x000ff60003f05270 */
[----:B------:R-:W-:Y:S04]  /*8780*/  @P1 IMAD R3, R168, 0x2000, R173 ;  /* 0x00002000a8031824 */ /* 0x000fe800078e02ad */
[C---:B------:R-:W-:Y:S01]  /*8790*/  @P1 IMAD.IADD R6, R3.reuse, 0x1, R188 ;  /* 0x0000000103061824 */ /* 0x040fe200078e02bc */
[----:B------:R-:W-:Y:S03]  /*87a0*/  @P1 IADD3 R4, PT, PT, R3, R190, RZ ;  /* 0x000000be03041210 */ /* 0x000fe60007ffe0ff */
[----:B------:R-:W-:Y:S01]  /*87b0*/  @P1 IMAD.IADD R2, R183, 0x1, R6 ;  /* 0x00000001b7021824 */ /* 0x000fe200078e0206 */
[----:B------:R-:W-:Y:S06]  /*87c0*/  @P0 BRA `(.L_x_139) ;  /* 0x00000000000c0947 */ /* 0x000fec0003800000 */
[----:B------:R-:W-:Y:S04]  /*87d0*/  SHF.L.U32 R0, R167, 0x1f, RZ ;  /* 0x0000001fa7007819 */ /* 0x000fe800000006ff */
[----:B------:R-:W2:Y:S02]  /*87e0*/  SYNCS.PHASECHK.TRANS64.TRYWAIT P0, [R191+URZ+0x160], R0 ;  /* 0x00016000bf0075a7 */ /* 0x000ea400080011ff */
[----:B--2---:R-:W-:Y:S05]  /*87f0*/  @!P0 BRA `(.L_x_140) ;  /* 0x0000005000d48947 */ /* 0x004fea0003800000 */
.L_x_139:
[----:B------:R-:W-:Y:S05]  /*8800*/  BSYNC B0 ;  /* 0x0000000000007941 */ /* 0x000fea0003800000 */
.L_x_138:
[----:B------:R-:W-:Y:S01]  /*8810*/  ISETP.NE.AND P0, PT, R182, RZ, PT ;  /* 0x000000ffb600720c */ /* 0x000fe20003f05270 */
[----:B--2---:R-:W-:Y:S02]  /*8820*/  VIADD R191, R191, 0x180 ;  /* 0x00000180bfbf7836 */ /* 0x004fe40000000000 */
[----:B------:R-:W-:Y:S02]  /*8830*/  IMAD.U32 R0, RZ, RZ, UR45 ;  /* 0x0000002dff007e24 */ /* 0x000fe4000f8e00ff */
[----:B------:R-:W-:Y:S03]  /*8840*/  VIADD R168, R168, 0x1 ;  /* 0x00000001a8a87836 */ /* 0x000fe60000000000 */
[----:B------:R-:W-:Y:S05]  /*8850*/  PRMT R0, R0, 0x654, R191 ;  /* 0x0000065400007816 */ /* 0x000fea00000000bf */
[----:B------:R2:W3:Y:S04]  /*8860*/  @P0 LDS.128 R140, [R3] ;  /* 0x00000000038c0984 */ /* 0x0004e80000000c00 */
[----:B------:R2:W4:Y:S04]  /*8870*/  @P0 LDS.128 R148, [R4+0x20] ;  /* 0x0000200004940984 */ /* 0x0005280000000c00 */
        /* <DEDUP_REMOVED lines=12> */
[----:B--234-:R-:W-:Y:S02]  /*8940*/  LOP3.LUT R167, R167, R0, RZ, 0x3c, !PT ;  /* 0x00000000a7a77212 */ /* 0x01cfe400078e3cff */
.L_x_137:
[----:B------:R-:W-:Y:S05]  /*8950*/  BSYNC B1 ;  /* 0x0000000000017941 */ /* 0x000fea0003800000 */
.L_x_136:
[----:B------:R-:W-:Y:S01]  /*8960*/  VIADD R0, R71, 0x40 ;  /* 0x0000004047007836 */ /* 0x000fe20000000000 */
[----:B------:R-:W-:Y:S04]  /*8970*/  BSSY.RECONVERGENT B6, `(.L_x_141) ;  /* 0x0000015000067945 */ /* 0x000fe80003800200 */
[----:B------:R-:W-:Y:S04]  /*8980*/  SHF.R.U32.HI R0, RZ, 0x15, R0 ;  /* 0x00000015ff007819 */ /* 0x000fe80000011600 */
[----:B------:R-:W-:Y:S11]  /*8990*/  LOP3.LUT P0, RZ, R0, 0x3, R159, 0x48, !PT ;  /* 0x0000000300ff7812 */ /* 0x000ff6000780489f */
[----:B------:R-:W-:Y:S02]  /*89a0*/  @!UPT UIADD3 URZ, UPT, UPT, URZ, URZ, URZ ;  /* 0x000000fffffff290 */ /* 0x000fe4000fffe0ff */
        /* <DEDUP_REMOVED lines=8> */
[----:B------:R-:W5:Y:S01]  /*8a30*/  LDCU.64 UR4, c[0x4][0x18] ;  /* 0x01000300ff0477ac */ /* 0x000f620008000a00 */
[----:B--2---:R-:W-:Y:S01]  /*8a40*/  MOV R5, UR9 ;  /* 0x0000000900057c02 */ /* 0x004fe20008000f00 */
[----:B------:R-:W-:Y:S01]  /*8a50*/  IMAD.U32 R4, RZ, RZ, UR8 ;  /* 0x00000008ff047e24 */ /* 0x000fe2000f8e00ff */
[----:B---3--:R-:W-:Y:S01]  /*8a60*/  MOV R7, UR7 ;  /* 0x0000000700077c02 */ /* 0x008fe20008000f00 */
[----:B------:R-:W-:Y:S01]  /*8a70*/  IMAD.U32 R6, RZ, RZ, UR6 ;  /* 0x00000006ff067e24 */ /* 0x000fe2000f8e00ff */
[----:B-----5:R-:W-:Y:S01]  /*8a80*/  MOV R11, UR5 ;  /* 0x00000005000b7c02 */ /* 0x020fe20008000f00 */
[----:B------:R-:W-:Y:S02]  /*8a90*/  IMAD.U32 R10, RZ, RZ, UR4 ;  /* 0x00000004ff0a7e24 */ /* 0x000fe4000f8e00ff */
[----:B------:R-:W-:Y:S07]  /*8aa0*/  LEPC R20, `(.L_x_142) ;  /* 0x000000001014794e */ /* 0x000fee0000000000 */
[----:B-1--4-:R-:W-:Y:S05]  /*8ab0*/  CALL.ABS.NOINC R2 ;  /* 0x0000000002007343 */ /* 0x012fea0003c00000 */
.L_x_142:
[----:B------:R-:W-:Y:S05]  /*8ac0*/  BSYNC.RECONVERGENT B6 ;  /* 0x0000000000067941 */ /* 0x000fea0003800200 */
.L_x_141:
[----:B------:R-:W-:Y:S01]  /*8ad0*/  F2FP.F16.E5M2.UNPACK_B R4, R141 ;  /* 0x0000008dff04723e */ /* 0x000fe200020004ff */
[----:B------:R-:W-:Y:S05]  /*8ae0*/  WARPSYNC.ALL ;  /* 0x0000000000007948 */ /* 0x000fea0003800000 */
[----:B------:R-:W-:Y:S01]  /*8af0*/  R2UR UR4, R71 ;  /* 0x00000000470472ca */ /* 0x000fe200000e0000 */
[--C-:B------:R-:W-:Y:S01]  /*8b00*/  HADD2.F32 R78, -RZ, R4.reuse.H0_H0 ;  /* 0x20000004ff4e7230 */ /* 0x100fe20000004100 */
[-C--:B------:R-:W-:Y:S01]  /*8b10*/  F2FP.F16.E5M2.UNPACK_B R0, R140.reuse ;  /* 0x0000008cff00723e */ /* 0x080fe200020004ff */
[----:B------:R-:W-:Y:S01]  /*8b20*/  HADD2.F32 R75, -RZ, R4.H1_H1 ;  /* 0x30000004ff4b7230 */ /* 0x000fe20000004100 */
[----:B------:R-:W-:Y:S01]  /*8b30*/  F2FP.F16.E5M2.UNPACK_B R4, R143 ;  /* 0x0000008fff04723e */ /* 0x000fe200020004ff */
[----:B------:R-:W-:Y:S01]  /*8b40*/  BSSY.RECONVERGENT B0, `(.L_x_143) ;  /* 0x0000116000007945 */ /* 0x000fe20003800200 */
[----:B------:R-:W-:Y:S01]  /*8b50*/  F2FP.F16.E5M2.UNPACK_B R3, R140.H1 ;  /* 0x0000008cff03723e */ /* 0x000fe200030004ff */
[--C-:B------:R-:W-:Y:S01]  /*8b60*/  HADD2.F32 R2, -RZ, R0.reuse.H0_H0 ;  /* 0x20000000ff027230 */ /* 0x100fe20000004100 */
[----:B-1----:R-:W-:Y:S01]  /*8b70*/  F2FP.F16.E5M2.UNPACK_B R127, R154 ;  /* 0x0000009aff7f723e */ /* 0x002fe200020004ff */
[----:B------:R-:W-:Y:S01]  /*8b80*/  HADD2.F32 R72, -RZ, R0.H1_H1 ;  /* 0x30000000ff487230 */ /* 0x000fe20000004100 */
[----:B------:R-:W-:Y:S01]  /*8b90*/  F2FP.F16.E5M2.UNPACK_B R0, R141.H1 ;  /* 0x0000008dff00723e */ /* 0x000fe200030004ff */
[--C-:B------:R-:W-:Y:S01]  /*8ba0*/  HADD2.F32 R74, -RZ, R3.reuse.H0_H0 ;  /* 0x20000003ff4a7230 */ /* 0x100fe20000004100 */
[----:B------:R-:W-:Y:S01]  /*8bb0*/  F2FP.F16.E5M2.UNPACK_B R117, R151.H1 ;  /* 0x00000097ff75723e */ /* 0x000fe200030004ff */
[----:B------:R-:W-:Y:S01]  /*8bc0*/  HADD2.F32 R76, -RZ, R3.H1_H1 ;  /* 0x30000003ff4c7230 */ /* 0x000fe20000004100 */
[-C--:B------:R-:W-:Y:S01]  /*8bd0*/  F2FP.F16.E5M2.UNPACK_B R3, R142.reuse ;  /* 0x0000008eff03723e */ /* 0x080fe200020004ff */
[--C-:B------:R-:W-:Y:S01]  /*8be0*/  HADD2.F32 R80, -RZ, R0.reuse.H0_H0 ;  /* 0x20000000ff507230 */ /* 0x100fe20000004100 */
[----:B------:R-:W-:Y:S01]  /*8bf0*/  ISETP.NE.AND P0, PT, R176, RZ, PT ;  /* 0x000000ffb000720c */ /* 0x000fe20003f05270 */
[----:B------:R-:W-:Y:S01]  /*8c00*/  HADD2.F32 R77, -RZ, R0.H1_H1 ;  /* 0x30000000ff4d7230 */ /* 0x000fe20000004100 */
[----:B------:R-:W-:Y:S01]  /*8c10*/  F2FP.F16.E5M2.UNPACK_B R0, R142.H1 ;  /* 0x0000008eff00723e */ /* 0x000fe200030004ff */
[--C-:B------:R-:W-:Y:S01]  /*8c20*/  HADD2.F32 R82, -RZ, R3.reuse.H0_H0 ;  /* 0x20000003ff527230 */ /* 0x100fe20000004100 */
[----:B------:R-:W-:Y:S01]  /*8c30*/  ISETP.NE.AND P6, PT, R189, RZ, PT ;  /* 0x000000ffbd00720c */ /* 0x000fe20003fc5270 */
[----:B------:R-:W-:Y:S01]  /*8c40*/  HADD2.F32 R79, -RZ, R3.H1_H1 ;  /* 0x30000003ff4f7230 */ /* 0x000fe20000004100 */
[----:B------:R-:W-:Y:S01]  /*8c50*/  F2FP.F16.E5M2.UNPACK_B R3, R143.H1 ;  /* 0x0000008fff03723e */ /* 0x000fe200030004ff */
[--C-:B------:R-:W-:Y:S02]  /*8c60*/  HADD2.F32 R84, -RZ, R0.reuse.H0_H0 ;  /* 0x20000000ff547230 */ /* 0x100fe40000004100 */
[----:B------:R-:W-:Y:S01]  /*8c70*/  HADD2.F32 R81, -RZ, R0.H1_H1 ;  /* 0x30000000ff517230 */ /* 0x000fe20000004100 */
[-C--:B------:R-:W-:Y:S01]  /*8c80*/  F2FP.F16.E5M2.UNPACK_B R0, R144.reuse ;  /* 0x00000090ff00723e */ /* 0x080fe200020004ff */
[--C-:B------:R-:W-:Y:S02]  /*8c90*/  HADD2.F32 R86, -RZ, R4.reuse.H0_H0 ;  /* 0x20000004ff567230 */ /* 0x100fe40000004100 */
[----:B------:R-:W-:Y:S01]  /*8ca0*/  HADD2.F32 R83, -RZ, R4.H1_H1 ;  /* 0x30000004ff537230 */ /* 0x000fe20000004100 */
[-C--:B------:R-:W-:Y:S01]  /*8cb0*/  F2FP.F16.E5M2.UNPACK_B R4, R145.reuse ;  /* 0x00000091ff04723e */ /* 0x080fe200020004ff */
[--C-:B------:R-:W-:Y:S02]  /*8cc0*/  HADD2.F32 R90, -RZ, R0.reuse.H0_H0 ;  /* 0x20000000ff5a7230 */ /* 0x100fe40000004100 */
[----:B------:R-:W-:Y:S01]  /*8cd0*/  HADD2.F32 R87, -RZ, R0.H1_H1 ;  /* 0x30000000ff577230 */ /* 0x000fe20000004100 */
[----:B------:R-:W-:Y:S01]  /*8ce0*/  F2FP.F16.E5M2.UNPACK_B R0, R145.H1 ;  /* 0x00000091ff00723e */ /* 0x000fe200030004ff */
[--C-:B------:R-:W-:Y:S02]  /*8cf0*/  HADD2.F32 R88, -RZ, R3.reuse.H0_H0 ;  /* 0x20000003ff587230 */ /* 0x100fe40000004100 */
[----:B------:R-:W-:Y:S01]  /*8d00*/  HADD2.F32 R85, -RZ, R3.H1_H1 ;  /* 0x30000003ff557230 */ /* 0x000fe20000004100 */
[----:B------:R-:W-:Y:S01]  /*8d10*/  F2FP.F16.E5M2.UNPACK_B R3, R144.H1 ;  /* 0x00000090ff03723e */ /* 0x000fe200030004ff */
[--C-:B------:R-:W-:Y:S02]  /*8d20*/  HADD2.F32 R96, -RZ, R0.reuse.H0_H0 ;  /* 0x20000000ff607230 */ /* 0x100fe40000004100 */
[----:B------:R-:W-:Y:S01]  /*8d30*/  HADD2.F32 R93, -RZ, R0.H1_H1 ;  /* 0x30000000ff5d7230 */ /* 0x000fe20000004100 */
[-C--:B------:R-:W-:Y:S01]  /*8d40*/  F2FP.F16.E5M2.UNPACK_B R0, R146.reuse.H1 ;  /* 0x00000092ff00723e */ /* 0x080fe200030004ff */
[--C-:B------:R-:W-:Y:S02]  /*8d50*/  HADD2.F32 R94, -RZ, R4.reuse.H0_H0 ;  /* 0x20000004ff5e7230 */ /* 0x100fe40000004100 */
[----:B------:R-:W-:Y:S01]  /*8d60*/  HADD2.F32 R91, -RZ, R4.H1_H1 ;  /* 0x30000004ff5b7230 */ /* 0x000fe20000004100 */
[----:B------:R-:W-:Y:S01]  /*8d70*/  F2FP.F16.E5M2.UNPACK_B R4, R147 ;  /* 0x00000093ff04723e */ /* 0x000fe200020004ff */
[--C-:B------:R-:W-:Y:S02]  /*8d80*/  HADD2.F32 R92, -RZ, R3.reuse.H0_H0 ;  /* 0x20000003ff5c7230 */ /* 0x100fe40000004100 */
[----:B------:R-:W-:Y:S01]  /*8d90*/  HADD2.F32 R89, -RZ, R3.H1_H1 ;  /* 0x30000003ff597230 */ /* 0x000fe20000004100 */
[----:B------:R-:W-:Y:S01]  /*8da0*/  F2FP.F16.E5M2.UNPACK_B R3, R146 ;  /* 0x00000092ff03723e */ /* 0x000fe200020004ff */
[--C-:B------:R-:W-:Y:S02]  /*8db0*/  HADD2.F32 R100, -RZ, R0.reuse.H0_H0 ;  /* 0x20000000ff647230 */ /* 0x100fe40000004100 */
[----:B------:R-:W-:Y:S01]  /*8dc0*/  HADD2.F32 R97, -RZ, R0.H1_H1 ;  /* 0x30000000ff617230 */ /* 0x000fe20000004100 */
[-C--:B------:R-:W-:Y:S01]  /*8dd0*/  F2FP.F16.E5M2.UNPACK_B R0, R148.reuse ;  /* 0x00000094ff00723e */ /* 0x080fe200020004ff */
[--C-:B------:R-:W-:Y:S02]  /*8de0*/  HADD2.F32 R102, -RZ, R4.reuse.H0_H0 ;  /* 0x20000004ff667230 */ /* 0x100fe40000004100 */
[----:B------:R-:W-:Y:S01]  /*8df0*/  HADD2.F32 R99, -RZ, R4.H1_H1 ;  /* 0x30000004ff637230 */ /* 0x000fe20000004100 */
[----:B------:R-:W-:Y:S01]  /*8e00*/  F2FP.F16.E5M2.UNPACK_B R4, R149 ;  /* 0x00000095ff04723e */ /* 0x000fe200020004ff */
[--C-:B------:R-:W-:Y:S02]  /*8e10*/  HADD2.F32 R98, -RZ, R3.reuse.H0_H0 ;  /* 0x20000003ff627230 */ /* 0x100fe40000004100 */
[----:B------:R-:W-:Y:S01]  /*8e20*/  HADD2.F32 R95, -RZ, R3.H1_H1 ;  /* 0x30000003ff5f7230 */ /* 0x000fe20000004100 */
[----:B------:R-:W-:Y:S01]  /*8e30*/  F2FP.F16.E5M2.UNPACK_B R3, R147.H1 ;  /* 0x00000093ff03723e */ /* 0x000fe200030004ff */
[--C-:B------:R-:W-:Y:S02]  /*8e40*/  HADD2.F32 R106, -RZ, R0.reuse.H0_H0 ;  /* 0x20000000ff6a7230 */ /* 0x100fe40000004100 */
[----:B------:R-:W-:Y:S01]  /*8e50*/  HADD2.F32 R103, -RZ, R0.H1_H1 ;  /* 0x30000000ff677230 */ /* 0x000fe20000004100 */
[----:B------:R-:W-:Y:S01]  /*8e60*/  F2FP.F16.E5M2.UNPACK_B R0, R148.H1 ;  /* 0x00000094ff00723e */ /* 0x000fe200030004ff */
[--C-:B------:R-:W-:Y:S02]  /*8e70*/  HADD2.F32 R110, -RZ, R4.reuse.H0_H0 ;  /* 0x20000004ff6e7230 */ /* 0x100fe40000004100 */
[----:B------:R-:W-:Y:S02]  /*8e80*/  HADD2.F32 R107, -RZ, R4.H1_H1 ;  /* 0x30000004ff6b7230 */ /* 0x000fe40000004100 */
[--C-:B------:R-:W-:Y:S01]  /*8e90*/  HADD2.F32 R104, -RZ, R3.reuse.H0_H0 ;  /* 0x20000003ff687230 */ /* 0x100fe20000004100 */
[----:B------:R-:W1:Y:S01]  /*8ea0*/  LDTM.x64 R4, tmem[UR4+0x40] ;  /* 0x00004004000479ee */ /* 0x000e620008340000 */
[----:B------:R-:W-:Y:S01]  /*8eb0*/  HADD2.F32 R101, -RZ, R3.H1_H1 ;  /* 0x30000003ff657230 */ /* 0x000fe20000004100 */
[----:B------:R-:W-:Y:S01]  /*8ec0*/  F2FP.F16.E5M2.UNPACK_B R3, R149.H1 ;  /* 0x00000095ff03723e */ /* 0x000fe200030004ff */
        /* <DEDUP_REMOVED lines=14> */
[----:B------:R-:W-:Y:S01]  /*8fb0*/  F2FP.F16.E5M2.UNPACK_B R0, R152.H1 ;  /* 0x00000098ff00723e */ /* 0x000fe200030004ff */
[--C-:B------:R-:W-:Y:S02]  /*8fc0*/  HADD2.F32 R122, -RZ, R3.reuse.H0_H0 ;  /* 0x20000003ff7a7230 */ /* 0x100fe40000004100 */
[C---:B-1----:R-:W-:Y:S01]  /*8fd0*/  FMUL R7, R70.reuse, R7 ;  /* 0x0000000746077220 */ /* 0x042fe20000400000 */
        /* <DEDUP_REMOVED lines=10> */
[C---:B------:R-:W-:Y:S01]  /*9080*/  FMUL R0, R70.reuse, R4 ;  /* 0x0000000446007220 */ /* 0x040fe20000400000 */
[--C-:B------:R-:W-:Y:S01]  /*9090*/  HADD2.F32 R130, -RZ, R127.reuse.H0_H0 ;  /* 0x2000007fff827230 */ /* 0x100fe20000004100 */
[----:B------:R-:W-:Y:S01]  /*90a0*/  F2FP.F16.E5M2.UNPACK_B R4, R155 ;  /* 0x0000009bff04723e */ /* 0x000fe200020004ff */
[----:B------:R-:W-:Y:S02]  /*90b0*/  HADD2.F32 R127, -RZ, R127.H1_H1 ;  /* 0x3000007fff7f7230 */ /* 0x000fe40000004100 */
[C---:B------:R-:W-:Y:S01]  /*90c0*/  FFMA R0, R73.reuse, R2, R0 ;  /* 0x0000000249007223 */ /* 0x040fe20000000000 */
[C---:B------:R-:W-:Y:S01]  /*90d0*/  FMUL R2, R70.reuse, R5 ;  /* 0x0000000546027220 */ /* 0x040fe20000400000 */
[--C-:B------:R-:W-:Y:S01]  /*90e0*/  HADD2.F32 R132, -RZ, R3.reuse.H0_H0 ;  /* 0x20000003ff847230 */ /* 0x100fe20000004100 */
[----:B------:R-:W-:Y:S01]  /*90f0*/  F2FP.F16.E5M2.UNPACK_B R5, R155.H1 ;  /* 0x0000009bff05723e */ /* 0x000fe200030004ff */
[----:B------:R-:W-:Y:S02]  /*9100*/  HADD2.F32 R129, -RZ, R3.H1_H1 ;  /* 0x30000003ff817230 */ /* 0x000fe40000004100 */
[C---:B------:R-:W-:Y:S01]  /*9110*/  FFMA R2, R73.reuse, R72, R2 ;  /* 0x0000004849027223 */ /* 0x040fe20000000002 */
[--C-:B------:R-:W-:Y:S02]  /*9120*/  HADD2.F32 R72, -RZ, R4.reuse.H0_H0 ;  /* 0x20000004ff487230 */ /* 0x100fe40000004100 */
[C---:B------:R-:W-:Y:S01]  /*9130*/  FMUL R3, R70.reuse, R6 ;  /* 0x0000000646037220 */ /* 0x040fe20000400000 */
[----:B------:R-:W-:Y:S02]  /*9140*/  HADD2.F32 R131, -RZ, R4.H1_H1 ;  /* 0x30000004ff837230 */ /* 0x000fe40000004100 */
[C---:B------:R-:W-:Y:S01]  /*9150*/  FMUL R4, R70.reuse, R9 ;  /* 0x0000000946047220 */ /* 0x040fe20000400000 */
[--C-:B------:R-:W-:Y:S02]  /*9160*/  HADD2.F32 R133, -RZ, R5.reuse.H1_H1 ;  /* 0x30000005ff857230 */ /* 0x100fe40000004100 */
[C---:B------:R-:W-:Y:S01]  /*9170*/  FFMA R3, R73.reuse, R74, R3 ;  /* 0x0000004a49037223 */ /* 0x040fe20000000003 */
[----:B------:R-:W-:Y:S01]  /*9180*/  FFMA R7, R73, R76, R7 ;  /* 0x0000004c49077223 */ /* 0x000fe20000000007 */
[----:B------:R-:W-:Y:S02]  /*9190*/  HADD2.F32 R74, -RZ, R5.H0_H0 ;  /* 0x20000005ff4a7230 */ /* 0x000fe40000004100 */
[C---:B------:R-:W-:Y:S01]  /*91a0*/  FMUL R5, R70.reuse, R10 ;  /* 0x0000000a46057220 */ /* 0x040fe20000400000 */
[C---:B------:R-:W-:Y:S01]  /*91b0*/  FMUL R6, R70.reuse, R11 ;  /* 0x0000000b46067220 */ /* 0x040fe20000400000 */
[C---:B------:R-:W-:Y:S01]  /*91c0*/  FMUL R11, R70.reuse, R16 ;  /* 0x00000010460b7220 */ /* 0x040fe20000400000 */
[----:B------:R-:W-:Y:S01]  /*91d0*/  F2FP.SATFINITE.E5M2.F32.PACK_AB_MERGE_C R135, R7, R3, RZ ;  /* 0x000000030787723e */ /* 0x000fe200048060ff */
[C---:B------:R-:W-:Y:S01]  /*91e0*/  FMUL R3, R70.reuse, R8 ;  /* 0x0000000846037220 */ /* 0x040fe20000400000 */
[C---:B------:R-:W-:Y:S01]  /*91f0*/  FMUL R7, R70.reuse, R12 ;  /* 0x0000000c46077220 */ /* 0x040fe20000400000 */
[C---:B------:R-:W-:Y:S01]  /*9200*/  FMUL R8, R70.reuse, R13 ;  /* 0x0000000d46087220 */ /* 0x040fe20000400000 */
[C---:B------:R-:W-:Y:S01]  /*9210*/  FMUL R12, R70.reuse, R17 ;  /* 0x00000011460c7220 */ /* 0x040fe20000400000 */
[C---:B------:R-:W-:Y:S01]  /*9220*/  FFMA R3, R73.reuse, R78, R3 ;  /* 0x0000004e49037223 */ /* 0x040fe20000000003 */
[C---:B------:R-:W-:Y:S01]  /*9230*/  FFMA R4, R73.reuse, R75, R4 ;  /* 0x0000004b49047223 */ /* 0x040fe20000000004 */
[C---:B------:R-:W-:Y:S01]  /*9240*/  FFMA R5, R73.reuse, R80, R5 ;  /* 0x0000005049057223 */ /* 0x040fe20000000005 */
[C---:B------:R-:W-:Y:S01]  /*9250*/  FFMA R6, R73.reuse, R77, R6 ;  /* 0x0000004d49067223 */ /* 0x040fe20000000006 */
[C---:B------:R-:W-:Y:S01]  /*9260*/  FFMA R7, R73.reuse, R82, R7 ;  /* 0x0000005249077223 */ /* 0x040fe20000000007 */
[C---:B------:R-:W-:Y:S01]  /*9270*/  FFMA R8, R73.reuse, R79, R8 ;  /* 0x0000004f49087223 */ /* 0x040fe20000000008 */
[C---:B------:R-:W-:Y:S01]  /*9280*/  FMUL R16, R70.reuse, R21 ;  /* 0x0000001546107220 */ /* 0x040fe20000400000 */
[----:B------:R-:W-:Y:S01]  /*9290*/  FMUL R9, R70, R14 ;  /* 0x0000000e46097220 */ /* 0x000fe20000400000 */
[----:B------:R-:W-:Y:S01]  /*92a0*/  F2FP.SATFINITE.E5M2.F32.PACK_AB_MERGE_C R5, R6, R5, RZ ;  /* 0x000000050605723e */ /* 0x000fe200048060ff */
[C---:B------:R-:W-:Y:S01]  /*92b0*/  FMUL R10, R70.reuse, R15 ;  /* 0x0000000f460a7220 */ /* 0x040fe20000400000 */
[C---:B------:R-:W-:Y:S01]  /*92c0*/  FMUL R15, R70.reuse, R20 ;  /* 0x00000014460f7220 */ /* 0x040fe20000400000 */
[C---:B------:R-:W-:Y:S01]  /*92d0*/  FFMA R9, R73.reuse, R84, R9 ;  /* 0x0000005449097223 */ /* 0x040fe20000000009 */
[C---:B------:R-:W-:Y:S01]  /*92e0*/  FMUL R20, R70.reuse, R25 ;  /* 0x0000001946147220 */ /* 0x040fe20000400000 */
[C---:B------:R-:W-:Y:S01]  /*92f0*/  FFMA R10, R73.reuse, R81, R10 ;  /* 0x00000051490a7223 */ /* 0x040fe2000000000a */
[C---:B------:R-:W-:Y:S01]  /*9300*/  FFMA R11, R73.reuse, R86, R11 ;  /* 0x00000056490b7223 */ /* 0x040fe2000000000b */
[C---:B------:R-:W-:Y:S01]  /*9310*/  FFMA R12, R73.reuse, R83, R12 ;  /* 0x00000053490c7223 */ /* 0x040fe2000000000c */
[C---:B------:R-:W-:Y:S01]  /*9320*/  FMUL R13, R70.reuse, R18 ;  /* 0x00000012460d7220 */ /* 0x040fe20000400000 */
[----:B------:R-:W-:Y:S01]  /*9330*/  FMUL R14, R70, R19 ;  /* 0x00000013460e7220 */ /* 0x000fe20000400000 */
[----:B------:R-:W-:Y:S01]  /*9340*/  F2FP.SATFINITE.E5M2.F32.PACK_AB_MERGE_C R9, R10, R9, RZ ;  /* 0x000000090a09723e */ /* 0x000fe200048060ff */
[C---:B------:R-:W-:Y:S01]  /*9350*/  FMUL R19, R70.reuse, R24 ;  /* 0x0000001846137220 */ /* 0x040fe20000400000 */
        /* <DEDUP_REMOVED lines=17> */
[----:B------:R-:W-:Y:S01]  /*9470*/  FMUL R27, R70, R32 ;  /* 0x00000020461b7220 */ /* 0x000fe20000400000 */
[C---:B------:R-:W-:Y:S01]  /*9480*/  FFMA R21, R73.reuse, R96, R21 ;  /* 0x0000006049157223 */ /* 0x040fe20000000015 */
[C---:B------:R-:W-:Y:S01]  /*9490*/  FFMA R22, R73.reuse, R93, R22 ;  /* 0x0000005d49167223 */ /* 0x040fe20000000016 */
[----:B------:R-:W-:Y:S01]  /*94a0*/  F2FP.SATFINITE.E5M2.F32.PACK_AB_MERGE_C R16, R16, R15, R17 ;  /* 0x0000000f1010723e */ /* 0x000fe20004806011 */
[C---:B------:R-:W-:Y:S01]  /*94b0*/  FFMA R23, R73.reuse, R98, R23 ;  /* 0x0000006249177223 */ /* 0x040fe20000000017 */
[C---:B------:R-:W-:Y:S01]  /*94c0*/  FFMA R24, R73.reuse, R95, R24 ;  /* 0x0000005f49187223 */ /* 0x040fe20000000018 */
[----:B------:R-:W-:Y:S01]  /*94d0*/  FMUL R32, R70, R37 ;  /* 0x0000002546207220 */ /* 0x000fe20000400000 */
[----:B------:R-:W-:Y:S01]  /*94e0*/  F2FP.SATFINITE.E5M2.F32.PACK_AB_MERGE_C R21, R22, R21, RZ ;  /* 0x000000151615723e */ /* 0x000fe200048060ff */
[C---:B------:R-:W-:Y:S01]  /*94f0*/  FMUL R25, R70.reuse, R30 ;  /* 0x0000001e46197220 */ /* 0x040fe20000400000 */
[C---:B------:R-:W-:Y:S01]  /*9500*/  FMUL R26, R70.reuse, R31 ;  /* 0x0000001f461a7220 */ /* 0x040fe20000400000 */
[----:B------:R-:W-:Y:S01]  /*9510*/  FMUL R31, R70, R36 ;  /* 0x00000024461f7220 */ /* 0x000fe20000400000 */
[----:B------:R-:W-:Y:S01]  /*9520*/  F2FP.SATFINITE.E5M2.F32.PACK_AB_MERGE_C R17, R20, R19, R21 ;  /* 0x000000131411723e */ /* 0x000fe20004806015 */
        /* <DEDUP_REMOVED lines=8> */
[----:B------:R-:W-:Y:S01]  /*95b0*/  FMUL R35, R70, R40 ;  /* 0x0000002846237220 */ /* 0x000fe20000400000 */
[C---:B------:R-:W-:Y:S01]  /*95c0*/  FFMA R29, R73.reuse, R104, R29 ;  /* 0x00000068491d7223 */ /* 0x040fe2000000001d */
[----:B------:R-:W-:Y:S01]  /*95d0*/  F2FP.SATFINITE.E5M2.F32.PACK_AB_MERGE_C R18, R24, R23, R18 ;  /* 0x000000171812723e */ /* 0x000fe20004806012 */
        /* <DEDUP_REMOVED lines=22> */
[C---:B------:R-:W-:Y:S01]  /*9740*/  FMUL R41, R70.reuse, R46 ;  /* 0x0000002e46297220 */ /* 0x040fe20000400000 */
[C---:B------:R-:W-:Y:S01]  /*9750*/  FMUL R42, R70.reuse, R47 ;  /* 0x0000002f462a7220 */ /* 0x040fe20000400000 */
        /* <DEDUP_REMOVED lines=8> */
[C---:B------:R-:W-:Y:S01]  /*97e0*/  FMUL R47, R70.reuse, R52 ;  /* 0x00000034462f7220 */ /* 0x040fe20000400000 */
[C---:B------:R-:W-:Y:S01]  /*97f0*/  FFMA R44, R73.reuse, R115, R44 ;  /* 0x00000073492c7223 */ /* 0x040fe2000000002c */
[C---:B------:R-:W-:Y:S01]  /*9800*/  FMUL R48, R70.reuse, R53 ;  /* 0x0000003546307220 */ /* 0x040fe20000400000 */
        /* <DEDUP_REMOVED lines=8> */
[C---:B------:R-:W-:Y:S01]  /*9890*/  FFMA R45, R73.reuse, R120, R45 ;  /* 0x00000078492d7223 */ /* 0x040fe2000000002d */
[C---:B------:R-:W-:Y:S01]  /*98a0*/  FMUL R59, R70.reuse, R64 ;  /* 0x00000040463b7220 */ /* 0x040fe20000400000 */
[C---:B------:R-:W-:Y:S01]  /*98b0*/  FMUL R60, R70.reuse, R65 ;  /* 0x00000041463c7220 */ /* 0x040fe20000400000 */
[C---:B------:R-:W-:Y:S01]  /*98c0*/  FMUL R61, R70.reuse, R66 ;  /* 0x00000042463d7220 */ /* 0x040fe20000400000 */
[----:B------:R-:W-:Y:S01]  /*98d0*/  FMUL R62, R70, R67 ;  /* 0x00000043463e7220 */ /* 0x000fe20000400000 */
[C---:B------:R-:W-:Y:S01]  /*98e0*/  FFMA R46, R73.reuse, R117, R46 ;  /* 0x00000075492e7223 */ /* 0x040fe2000000002e */
[----:B------:R-:W-:Y:S01]  /*98f0*/  F2FP.SATFINITE.E5M2.F32.PACK_AB_MERGE_C R64, R2, R0, R135 ;  /* 0x000000000240723e */ /* 0x000fe20004806087 */
[C---:B------:R-:W-:Y:S01]  /*9900*/  FFMA R47, R73.reuse, R122, R47 ;  /* 0x0000007a492f7223 */ /* 0x040fe2000000002f */
[----:B------:R-:W-:Y:S01]  /*9910*/  F2FP.SATFINITE.E5M2.F32.PACK_AB_MERGE_C R65, R4, R3, R5 ;  /* 0x000000030441723e */ /* 0x000fe20004806005 */
[C---:B------:R-:W-:Y:S01]  /*9920*/  FFMA R48, R73.reuse, R119, R48 ;  /* 0x0000007749307223 */ /* 0x040fe20000000030 */
[----:B------:R-:W-:Y:S01]  /*9930*/  F2FP.SATFINITE.E5M2.F32.PACK_AB_MERGE_C R66, R8, R7, R9 ;  /* 0x000000070842723e */ /* 0x000fe20004806009 */
[C---:B------:R-:W-:Y:S01]  /*9940*/  FFMA R49, R73.reuse, R124, R49 ;  /* 0x0000007c49317223 */ /* 0x040fe20000000031 */
[----:B------:R-:W-:Y:S01]  /*9950*/  F2FP.SATFINITE.E5M2.F32.PACK_AB_MERGE_C R67, R12, R11, R13 ;  /* 0x0000000b0c43723e */ /* 0x000fe2000480600d */
[----:B------:R-:W-:Y:S01]  /*9960*/  FMUL R53, R70, R58 ;  /* 0x0000003a46357220 */ /* 0x000fe20000400000 */
[C---:B------:R-:W-:Y:S01]  /*9970*/  FFMA R50, R73.reuse, R121, R50 ;  /* 0x0000007949327223 */ /* 0x040fe20000000032 */
[C---:B------:R-:W-:Y:S01]  /*9980*/  FFMA R51, R73.reuse, R126, R51 ;  /* 0x0000007e49337223 */ /* 0x040fe20000000033 */
[C---:B------:R-:W-:Y:S01]  /*9990*/  FFMA R52, R73.reuse, R123, R52 ;  /* 0x0000007b49347223 */ /* 0x040fe20000000034 */
[----:B------:R1:W-:Y:S01]  /*99a0*/  STS.128 [R137+UR44+0xa400], R64 ;  /* 0x00a4004089007988 */ /* 0x0003e20008000c2c */
[C---:B------:R-:W-:Y:S01]  /*99b0*/  FFMA R53, R73.reuse, R128, R53 ;  /* 0x0000008049357223 */ /* 0x040fe20000000035 */
[----:B------:R-:W-:Y:S01]  /*99c0*/  F2FP.SATFINITE.E5M2.F32.PACK_AB_MERGE_C R37, R38, R37, RZ ;  /* 0x000000252625723e */ /* 0x000fe200048060ff */
[C---:B------:R-:W-:Y:S01]  /*99d0*/  FFMA R54, R73.reuse, R125, R54 ;  /* 0x0000007d49367223 */ /* 0x040fe20000000036 */
[----:B------:R-:W-:Y:S01]  /*99e0*/  FMUL R58, R70, R63 ;  /* 0x0000003f463a7220 */ /* 0x000fe20000400000 */
[C---:B------:R-:W-:Y:S01]  /*99f0*/  FFMA R55, R73.reuse, R130, R55 ;  /* 0x0000008249377223 */ /* 0x040fe20000000037 */
[C---:B------:R-:W-:Y:S01]  /*9a00*/  FFMA R56, R73.reuse, R127, R56 ;  /* 0x0000007f49387223 */ /* 0x040fe20000000038 */
[C---:B------:R-:W-:Y:S01]  /*9a10*/  FFMA R57, R73.reuse, R132, R57 ;  /* 0x0000008449397223 */ /* 0x040fe20000000039 */
[----:B------:R1:W-:Y:S01]  /*9a20*/  STS.128 [R178+0xa010], R16 ;  /* 0x00a01010b2007388 */ /* 0x0003e20000000c00 */
[----:B------:R-:W-:Y:S01]  /*9a30*/  F2FP.SATFINITE.E5M2.F32.PACK_AB_MERGE_C R33, R36, R35, R37 ;  /* 0x000000232421723e */ /* 0x000fe20004806025 */
[C---:B------:R-:W-:Y:S01]  /*9a40*/  FFMA R58, R73.reuse, R129, R58 ;  /* 0x00000081493a7223 */ /* 0x040fe2000000003a */
[----:B------:R-:W-:Y:S01]  /*9a50*/  F2FP.SATFINITE.E5M2.F32.PACK_AB_MERGE_C R34, R42, R41, RZ ;  /* 0x000000292a22723e */ /* 0x000fe200048060ff */
[C---:B------:R-:W-:Y:S01]  /*9a60*/  FFMA R59, R73.reuse, R72, R59 ;  /* 0x00000048493b7223 */ /* 0x040fe2000000003b */
[----:B------:R-:W-:Y:S01]  /*9a70*/  F2FP.SATFINITE.E5M2.F32.PACK_AB_MERGE_C R35, R46, R45, RZ ;  /* 0x0000002d2e23723e */ /* 0x000fe200048060ff */
        /* <DEDUP_REMOVED lines=25> */
[----:B------:R-:W-:Y:S02]  /*9c10*/  UIADD3 UR4, UP0, UPT, UR62, 0x680, URZ ;  /* 0x000006803e047890 */ /* 0x000fe4000ff1e0ff */
[----:B------:R-:W-:Y:S02]  /*9c20*/  UIADD3 UR9, UPT, UPT, UR49, 0x40, URZ ;  /* 0x0000004031097890 */ /* 0x000fe4000fffe0ff */
[----:B------:R-:W-:Y:S02]  /*9c30*/  UIADD3 UR8, UPT, UPT, UR44, 0xa400, URZ ;  /* 0x0000a4002c087890 */ /* 0x000fe4000fffe0ff */
[----:B------:R-:W-:Y:S01]  /*9c40*/  UIADD3.X UR5, UPT, UPT, URZ, UR63, URZ, UP0, !UPT ;  /* 0x0000003fff057290 */ /* 0x000fe200087fe4ff */
[----:B------:R-:W-:Y:S01]  /*9c50*/  UMOV UR10, UR50 ;  /* 0x00000032000a7c82 */ /* 0x000fe20008000000 */
[----:B------:R-:W-:Y:S07]  /*9c60*/  UMOV UR11, UR36 ;  /* 0x00000024000b7c82 */ /* 0x000fee0008000000 */
[----:B------:R2:W-:Y:S01]  /*9c70*/  UTMASTG.3D [UR8], [UR4] ;  /* 0x00000008040073b5 */ /* 0x0005e20008010000 */
[----:B------:R0:W-:Y:S01]  /*9c80*/  UTMACMDFLUSH ;  /* 0x00000000000079b7 */ /* 0x0001e20000000000 */
[----:B--2---:R-:W-:Y:S04]  /*9c90*/  DEPBAR.LE SB0, 0x1 ;  /* 0x000080400000791a */ /* 0x004fe80000000000 */
.L_x_144:
[----:B------:R-:W-:Y:S05]  /*9ca0*/  BSYNC.RECONVERGENT B0 ;  /* 0x0000000000007941 */ /* 0x000fea0003800200 */
.L_x_143:
        /* <DEDUP_REMOVED lines=16> */
.L_x_148:
[----:B------:R-:W-:Y:S05]  /*9db0*/  BSYNC B0 ;  /* 0x0000000000007941 */ /* 0x000fea0003800000 */
.L_x_147:
        /* <DEDUP_REMOVED lines=20> */
.L_x_146:
[----:B------:R-:W-:Y:S05]  /*9f00*/  BSYNC B1 ;  /* 0x0000000000017941 */ /* 0x000fea0003800000 */
.L_x_145:
        /* <DEDUP_REMOVED lines=22> */
.L_x_151:
[----:B------:R-:W-:Y:S05]  /*a070*/  BSYNC.RECONVERGENT B6 ;  /* 0x0000000000067941 */ /* 0x000fea0003800200 */
.L_x_150:
        /* <DEDUP_REMOVED lines=276> */
[----:B------:R-:W-:Y:S02]  /*b1c0*/  UIADD3 UR4, UPT, UPT, UR44, 0x8400, URZ ;  /* 0x000084002c047890 */ /* 0x000fe4000fffe0ff */
[----:B------:R-:W-:Y:S01]  /*b1d0*/  UIADD3 UR9, UPT, UPT, UR49, 0x80, URZ ;  /* 0x0000008031097890 */ /* 0x000fe2000fffe0ff */
[----:B------:R-:W-:Y:S01]  /*b1e0*/  UMOV UR10, UR50 ;  /* 0x00000032000a7c82 */ /* 0x000fe20008000000 */
[----:B------:R-:W-:Y:S02]  /*b1f0*/  UMOV UR11, UR36 ;  /* 0x00000024000b7c82 */ /* 0x000fe40008000000 */
        /* <DEDUP_REMOVED lines=8> */
.L_x_153:
[----:B------:R-:W-:Y:S05]  /*b280*/  BSYNC.RECONVERGENT B0 ;  /* 0x0000000000007941 */ /* 0x000fea0003800200 */
.L_x_152:
        /* <DEDUP_REMOVED lines=16> */
.L_x_157:
[----:B------:R-:W-:Y:S05]  /*b390*/  BSYNC B0 ;  /* 0x0000000000007941 */ /* 0x000fea0003800000 */
.L_x_156:
        /* <DEDUP_REMOVED lines=20> */
.L_x_155:
[----:B------:R-:W-:Y:S05]  /*b4e0*/  BSYNC B1 ;  /* 0x0000000000017941 */ /* 0x000fea0003800000 */
.L_x_154:
[----:B------:R-:W-:Y:S05]  /*b4f0*/  VIADD R0, R71, 0xc0 ;  /* 0x000000c047007836 */ /* 0x000fea0000000000 */
        /* <DEDUP_REMOVED lines=20> */
.L_x_159:
[----:B------:R-:W-:Y:S01]  /*b640*/  ISETP.NE.AND P0, PT, R176, RZ, PT ;  /* 0x000000ffb000720c */ /* 0x000fe20003f05270 */
[----:B------:R-:W-:Y:S05]  /*b650*/  WARPSYNC.ALL ;  /* 0x0000000000007948 */ /* 0x000fea0003800000 */
[----:B------:R-:W-:Y:S01]  /*b660*/  R2UR UR4, R71 ;  /* 0x00000000470472ca */ /* 0x000fe200000e0000 */
[----:B------:R-:W-:Y:S01]  /*b670*/  BSSY.RECONVERGENT B0, `(.L_x_160) ;  /* 0x000011c000007945 */ /* 0x000fe20003800200 */
[----:B------:R-:W-:Y:S02]  /*b680*/  F2FP.F16.E5M2.UNPACK_B R11, R141 ;  /* 0x0000008dff0b723e */ /* 0x000fe400020004ff */
[----:B------:R-:W-:Y:S02]  /*b690*/  F2FP.F16.E5M2.UNPACK_B R10, R142 ;  /* 0x0000008eff0a723e */ /* 0x000fe400020004ff */
[----:B------:R-:W-:Y:S01]  /*b6a0*/  F2FP.F16.E5M2.UNPACK_B R9, R143 ;  /* 0x0000008fff09723e */ /* 0x000fe200020004ff */
[--C-:B------:R-:W-:Y:S01]  /*b6b0*/  HADD2.F32 R74, -RZ, R11.reuse.H0_H0 ;  /* 0x2000000bff4a7230 */ /* 0x100fe20000004100 */
[----:B------:R-:W-:Y:S01]  /*b6c0*/  F2FP.F16.E5M2.UNPACK_B R8, R144 ;  /* 0x00000090ff08723e */ /* 0x000fe200020004ff */
[----:B------:R-:W-:Y:S01]  /*b6d0*/  HADD2.F32 R76, -RZ, R11.H1_H1 ;  /* 0x3000000bff4c7230 */ /* 0x000fe20000004100 */
[----:B------:R-:W-:Y:S01]  /*b6e0*/  F2FP.F16.E5M2.UNPACK_B R7, R145 ;  /* 0x00000091ff07723e */ /* 0x000fe200020004ff */
[--C-:B------:R-:W-:Y:S01]  /*b6f0*/  HADD2.F32 R77, -RZ, R10.reuse.H0_H0 ;  /* 0x2000000aff4d7230 */ /* 0x100fe20000004100 */
[----:B------:R-:W-:Y:S01]  /*b700*/  F2FP.F16.E5M2.UNPACK_B R6, R146 ;  /* 0x00000092ff06723e */ /* 0x000fe200020004ff */
[----:B------:R-:W-:Y:S01]  /*b710*/  HADD2.F32 R80, -RZ, R10.H1_H1 ;  /* 0x3000000aff507230 */ /* 0x000fe20000004100 */
[----:B------:R-:W-:Y:S01]  /*b720*/  F2FP.F16.E5M2.UNPACK_B R5, R147 ;  /* 0x00000093ff05723e */ /* 0x000fe200020004ff */
[--C-:B------:R-:W-:Y:S01]  /*b730*/  HADD2.F32 R81, -RZ, R9.reuse.H0_H0 ;  /* 0x20000009ff517230 */ /* 0x100fe20000004100 */
[----:B-1----:R-:W-:Y:S01]  /*b740*/  F2FP.F16.E5M2.UNPACK_B R4, R148 ;  /* 0x00000094ff04723e */ /* 0x002fe200020004ff */
[----:B------:R-:W-:Y:S01]  /*b750*/  HADD2.F32 R83, -RZ, R9.H1_H1 ;  /* 0x30000009ff537230 */ /* 0x000fe20000004100 */
[-C--:B------:R-:W-:Y:S01]  /*b760*/  F2FP.F16.E5M2.UNPACK_B R2, R140.reuse ;  /* 0x0000008cff02723e */ /* 0x080fe200020004ff */
[--C-:B------:R-:W-:Y:S01]  /*b770*/  HADD2.F32 R86, -RZ, R8.reuse.H0_H0 ;  /* 0x20000008ff567230 */ /* 0x100fe20000004100 */
[----:B------:R-:W-:Y:S01]  /*b780*/  F2FP.F16.E5M2.UNPACK_B R140, R140.H1 ;  /* 0x0000008cff8c723e */ /* 0x000fe200030004ff */
[----:B------:R-:W-:Y:S01]  /*b790*/  HADD2.F32 R87, -RZ, R8.H1_H1 ;  /* 0x30000008ff577230 */ /* 0x000fe20000004100 */
[----:B------:R-:W-:Y:S01]  /*b7a0*/  F2FP.F16.E5M2.UNPACK_B R141, R141.H1 ;  /* 0x0000008dff8d723e */ /* 0x000fe200030004ff */
[--C-:B------:R-:W-:Y:S01]  /*b7b0*/  HADD2.F32 R90, -RZ, R7.reuse.H0_H0 ;  /* 0x20000007ff5a7230 */ /* 0x100fe20000004100 */
[----:B------:R-:W-:Y:S01]  /*b7c0*/  F2FP.F16.E5M2.UNPACK_B R142, R142.H1 ;  /* 0x0000008eff8e723e */ /* 0x000fe200030004ff */
[----:B------:R-:W-:Y:S01]  /*b7d0*/  HADD2.F32 R91, -RZ, R7.H1_H1 ;  /* 0x30000007ff5b7230 */ /* 0x000fe20000004100 */
[----:B------:R-:W-:Y:S01]  /*b7e0*/  F2FP.F16.E5M2.UNPACK_B R143, R143.H1 ;  /* 0x0000008fff8f723e */ /* 0x000fe200030004ff */
[--C-:B------:R-:W-:Y:S01]  /*b7f0*/  HADD2.F32 R94, -RZ, R6.reuse.H0_H0 ;  /* 0x20000006ff5e7230 */ /* 0x100fe20000004100 */
[----:B------:R-:W-:Y:S01]  /*b800*/  IADD3 R163, PT, PT, R163, 0x1e0, RZ ;  /* 0x000001e0a3a37810 */ /* 0x000fe20007ffe0ff */
[----:B------:R-:W-:Y:S01]  /*b810*/  HADD2.F32 R95, -RZ, R6.H1_H1 ;  /* 0x30000006ff5f7230 */ /* 0x000fe20000004100 */
[----:B------:R-:W-:Y:S01]  /*b820*/  F2FP.F16.E5M2.UNPACK_B R107, R149 ;  /* 0x00000095ff6b723e */ /* 0x000fe200020004ff */
[--C-:B------:R-:W-:Y:S01]  /*b830*/  HADD2.F32 R98, -RZ, R5.reuse.H0_H0 ;  /* 0x20000005ff627230 */ /* 0x100fe20000004100 */
[----:B------:R-:W-:Y:S01]  /*b840*/  LOP3.LUT R163, R163, 0xfefffff8, RZ, 0xc0, !PT ;  /* 0xfefffff8a3a37812 */ /* 0x000fe200078ec0ff */
[----:B------:R-:W-:Y:S01]  /*b850*/  HADD2.F32 R99, -RZ, R5.H1_H1 ;  /* 0x30000005ff637230 */ /* 0x000fe20000004100 */
[----:B------:R-:W-:Y:S01]  /*b860*/  F2FP.F16.E5M2.UNPACK_B R111, R150 ;  /* 0x00000096ff6f723e */ /* 0x000fe200020004ff */
[--C-:B------:R-:W-:Y:S01]  /*b870*/  HADD2.F32 R102, -RZ, R4.reuse.H0_H0 ;  /* 0x20000004ff667230 */ /* 0x100fe20000004100 */
[----:B------:R-:W-:Y:S01]  /*b880*/  F2FP.F16.E5M2.UNPACK_B R115, R151 ;  /* 0x00000097ff73723e */ /* 0x000fe200020004ff */
[----:B------:R-:W-:Y:S01]  /*b890*/  HADD2.F32 R103, -RZ, R4.H1_H1 ;  /* 0x30000004ff677230 */ /* 0x000fe20000004100 */
[----:B------:R-:W-:Y:S01]  /*b8a0*/  F2FP.F16.E5M2.UNPACK_B R119, R152 ;  /* 0x00000098ff77723e */ /* 0x000fe200020004ff */
[----:B------:R-:W1:Y:S01]  /*b8b0*/  LDTM.x64 R4, tmem[UR4+0xc0] ;  /* 0x0000c004000479ee */ /* 0x000e620008340000 */
[--C-:B------:R-:W-:Y:S01]  /*b8c0*/  HADD2.F32 R0, -RZ, R2.reuse.H0_H0 ;  /* 0x20000002ff007230 */ /* 0x100fe20000004100 */
[----:B------:R-:W-:Y:S01]  /*b8d0*/  NOP ;  /* 0x0000000000007918 */ /* 0x000fe20000000000 */
[----:B-1----:R1:W-:Y:S01]  /*b8e0*/  SYNCS.ARRIVE.TRANS64.RED.A1T0 RZ, [R163+URZ], RZ ;  /* 0x000000ffa3ff79a7 */ /* 0x0023e200081004ff */
[----:B------:R-:W-:Y:S01]  /*b8f0*/  HADD2.F32 R2, -RZ, R2.H1_H1 ;  /* 0x30000002ff027230 */ /* 0x000fe20000004100 */
[----:B------:R-:W-:Y:S01]  /*b900*/  F2FP.F16.E5M2.UNPACK_B R123, R153 ;  /* 0x00000099ff7b723e */ /* 0x000fe200020004ff */
[----:B------:R-:W-:Y:S01]  /*b910*/  HADD2.F32 R78, -RZ, R141.H1_H1 ;  /* 0x3000008dff4e7230 */ /* 0x000fe20000004100 */
[----:B------:R-:W-:Y:S01]  /*b920*/  F2FP.F16.E5M2.UNPACK_B R127, R154 ;  /* 0x0000009aff7f723e */ /* 0x000fe200020004ff */
[--C-:B------:R-:W-:Y:S01]  /*b930*/  HADD2.F32 R106, -RZ, R107.reuse.H0_H0 ;  /* 0x2000006bff6a7230 */ /* 0x100fe20000004100 */
[----:B------:R-:W-:Y:S01]  /*b940*/  F2FP.F16.E5M2.UNPACK_B R130, R155 ;  /* 0x0000009bff82723e */ /* 0x000fe200020004ff */
[----:B------:R-:W-:Y:S01]  /*b950*/  HADD2.F32 R107, -RZ, R107.H1_H1 ;  /* 0x3000006bff6b7230 */ /* 0x000fe20000004100 */
[----:B------:R-:W-:Y:S01]  /*b960*/  F2FP.F16.E5M2.UNPACK_B R144, R144.H1 ;  /* 0x00000090ff90723e */ /* 0x000fe200030004ff */
        /* <DEDUP_REMOVED lines=12> */
[C---:B------:R-:W-:Y:S01]  /*ba30*/  FMUL R4, R70.reuse, R4 ;  /* 0x0000000446047220 */ /* 0x040fe20000400000 */
[C---:B------:R-:W-:Y:S01]  /*ba40*/  FMUL R5, R70.reuse, R5 ;  /* 0x0000000546057220 */ /* 0x040fe20000400000 */
[--C-:B------:R-:W-:Y:S02]  /*ba50*/  HADD2.F32 R3, -RZ, R140.reuse.H0_H0 ;  /* 0x2000008cff037230 */ /* 0x100fe40000004100 */
        /* <DEDUP_REMOVED lines=9> */
[----:B------:R-:W-:Y:S02]  /*baf0*/  HADD2.F32 R122, -RZ, R123.H0_H0 ;  /* 0x2000007bff7a7230 */ /* 0x000fe40000004100 */
[C---:B------:R-:W-:Y:S01]  /*bb00*/  FMUL R6, R70.reuse, R6 ;  /* 0x0000000646067220 */ /* 0x040fe20000400000 */
[----:B------:R-:W-:Y:S02]  /*bb10*/  HADD2.F32 R72, -RZ, R140.H1_H1 ;  /* 0x3000008cff487230 */ /* 0x000fe40000004100 */
[C---:B------:R-:W-:Y:S01]  /*bb20*/  FMUL R7, R70.reuse, R7 ;  /* 0x0000000746077220 */ /* 0x040fe20000400000 */
[----:B------:R-:W-:Y:S02]  /*bb30*/  HADD2.F32 R75, -RZ, R141.H0_H0 ;  /* 0x2000008dff4b7230 */ /* 0x000fe40000004100 */
[C---:B------:R-:W-:Y:S01]  /*bb40*/  FFMA R6, R73.reuse, R3, R6 ;  /* 0x0000000349067223 */ /* 0x040fe20000000006 */
[----:B------:R-:W-:Y:S02]  /*bb50*/  HADD2.F32 R123, -RZ, R123.H1_H1 ;  /* 0x3000007bff7b7230 */ /* 0x000fe40000004100 */
[C---:B------:R-:W-:Y:S01]  /*bb60*/  FFMA R7, R73.reuse, R72, R7 ;  /* 0x0000004849077223 */ /* 0x040fe20000000007 */
[C---:B------:R-:W-:Y:S01]  /*bb70*/  FFMA R8, R73.reuse, R74, R8 ;  /* 0x0000004a49087223 */ /* 0x040fe20000000008 */
[----:B------:R-:W-:Y:S01]  /*bb80*/  FFMA R9, R73, R76, R9 ;  /* 0x0000004c49097223 */ /* 0x000fe20000000009 */
[--C-:B------:R-:W-:Y:S02]  /*bb90*/  HADD2.F32 R126, -RZ, R127.reuse.H0_H0 ;  /* 0x2000007fff7e7230 */ /* 0x100fe40000004100 */
[C---:B------:R-:W-:Y:S01]  /*bba0*/  FMUL R10, R70.reuse, R10 ;  /* 0x0000000a460a7220 */ /* 0x040fe20000400000 */
[----:B------:R-:W-:Y:S01]  /*bbb0*/  F2FP.SATFINITE.E5M2.F32.PACK_AB_MERGE_C R76, R7, R6, RZ ;  /* 0x00000006074c723e */ /* 0x000fe200048060ff */
[C---:B------:R-:W-:Y:S01]  /*bbc0*/  FMUL R7, R70.reuse, R20 ;  /* 0x0000001446077220 */ /* 0x040fe20000400000 */
[----:B------:R-:W-:Y:S02]  /*bbd0*/  HADD2.F32 R127, -RZ, R127.H1_H1 ;  /* 0x3000007fff7f7230 */ /* 0x000fe40000004100 */
[C---:B------:R-:W-:Y:S01]  /*bbe0*/  FFMA R10, R73.reuse, R75, R10 ;  /* 0x0000004b490a7223 */ /* 0x040fe2000000000a */
[----:B------:R-:W-:Y:S02]  /*bbf0*/  HADD2.F32 R72, -RZ, R130.H0_H0 ;  /* 0x20000082ff487230 */ /* 0x000fe40000004100 */
[C---:B------:R-:W-:Y:S01]  /*bc00*/  FMUL R11, R70.reuse, R11 ;  /* 0x0000000b460b7220 */ /* 0x040fe20000400000 */
[--C-:B------:R-:W-:Y:S02]  /*bc10*/  HADD2.F32 R79, -RZ, R142.reuse.H0_H0 ;  /* 0x2000008eff4f7230 */ /* 0x100fe40000004100 */
[C---:B------:R-:W-:Y:S01]  /*bc20*/  FMUL R14, R70.reuse, R14 ;  /* 0x0000000e460e7220 */ /* 0x040fe20000400000 */
[----:B------:R-:W-:Y:S02]  /*bc30*/  HADD2.F32 R82, -RZ, R142.H1_H1 ;  /* 0x3000008eff527230 */ /* 0x000fe40000004100 */
[C---:B------:R-:W-:Y:S01]  /*bc40*/  FFMA R11, R73.reuse, R78, R11 ;  /* 0x0000004e490b7223 */ /* 0x040fe2000000000b */
[C---:B------:R-:W-:Y:S01]  /*bc50*/  FFMA R12, R73.reuse, R77, R12 ;  /* 0x0000004d490c7223 */ /* 0x040fe2000000000c */
[C---:B------:R-:W-:Y:S01]  /*bc60*/  FFMA R13, R73.reuse, R80, R13 ;  /* 0x00000050490d7223 */ /* 0x040fe2000000000d */
[----:B------:R-:W-:Y:S01]  /*bc70*/  FFMA R14, R73, R79, R14 ;  /* 0x0000004f490e7223 */ /* 0x000fe2000000000e */
[----:B------:R-:W-:Y:S01]  /*bc80*/  HADD2.F32 R75, -RZ, R130.H1_H1 ;  /* 0x30000082ff4b7230 */ /* 0x000fe20000004100 */
[----:B------:R-:W-:Y:S01]  /*bc90*/  F2FP.SATFINITE.E5M2.F32.PACK_AB_MERGE_C R78, R11, R10, RZ ;  /* 0x0000000a0b4e723e */ /* 0x000fe200048060ff */
[C---:B------:R-:W-:Y:S01]  /*bca0*/  FMUL R10, R70.reuse, R21 ;  /* 0x00000015460a7220 */ /* 0x040fe20000400000 */
[C---:B------:R-:W-:Y:S01]  /*bcb0*/  FMUL R21, R70.reuse, R28 ;  /* 0x0000001c46157220 */ /* 0x040fe20000400000 */
        /* <DEDUP_REMOVED lines=8> */
[C---:B------:R-:W-:Y:S01]  /*bd40*/  FMUL R18, R70.reuse, R25 ;  /* 0x0000001946127220 */ /* 0x040fe20000400000 */
[----:B------:R-:W-:Y:S01]  /*bd50*/  F2FP.SATFINITE.E5M2.F32.PACK_AB_MERGE_C R14, R15, R14, RZ ;  /* 0x0000000e0f0e723e */ /* 0x000fe200048060ff */
        /* <DEDUP_REMOVED lines=8> */
[C---:B------:R-:W-:Y:S01]  /*bde0*/  FFMA R11, R73.reuse, R88, R11 ;  /* 0x00000058490b7223 */ /* 0x040fe2000000000b */
[----:B------:R-:W-:Y:S01]  /*bdf0*/  FMUL R22, R70, R29 ;  /* 0x0000001d46167220 */ /* 0x000fe20000400000 */
        /* <DEDUP_REMOVED lines=13> */
[----:B------:R-:W-:Y:S01]  /*bed0*/  FMUL R20, R70, R27 ;  /* 0x0000001b46147220 */ /* 0x000fe20000400000 */
[--C-:B------:R-:W-:Y:S01]  /*bee0*/  HADD2.F32 R96, -RZ, R146.reuse.H0_H0 ;  /* 0x20000092ff607230 */ /* 0x100fe20000004100 */
[----:B------:R-:W-:Y:S01]  /*bef0*/  F2FP.SATFINITE.E5M2.F32.PACK_AB_MERGE_C R16, R10, R7, R16 ;  /* 0x000000070a10723e */ /* 0x000fe20004806010 */
[----:B------:R-:W-:Y:S02]  /*bf00*/  HADD2.F32 R97, -RZ, R146.H1_H1 ;  /* 0x30000092ff617230 */ /* 0x000fe40000004100 */
        /* <DEDUP_REMOVED lines=28> */
[----:B------:R-:W-:Y:S01]  /*c0d0*/  F2FP.F16.E5M2.UNPACK_B R151, R151.H1 ;  /* 0x00000097ff97723e */ /* 0x000fe200030004ff */
[----:B------:R-:W-:Y:S01]  /*c0e0*/  FMUL R38, R70, R45 ;  /* 0x0000002d46267220 */ /* 0x000fe20000400000 */
[----:B------:R-:W-:Y:S01]  /*c0f0*/  F2FP.SATFINITE.E5M2.F32.PACK_AB_MERGE_C R19, R28, R27, RZ ;  /* 0x0000001b1c13723e */ /* 0x000fe200048060ff */
[----:B------:R-:W-:Y:S01]  /*c100*/  FFMA R31, R73, R104, R31 ;  /* 0x00000068491f7223 */ /* 0x000fe2000000001f */
[C---:B------:R-:W-:Y:S01]  /*c110*/  FMUL R45, R70.reuse, R52 ;  /* 0x00000034462d7220 */ /* 0x040fe20000400000 */
[C---:B------:R-:W-:Y:S01]  /*c120*/  FMUL R52, R70.reuse, R59 ;  /* 0x0000003b46347220 */ /* 0x040fe20000400000 */
[----:B------:R-:W-:Y:S01]  /*c130*/  F2FP.F16.E5M2.UNPACK_B R152, R152.H1 ;  /* 0x00000098ff98723e */ /* 0x000fe200030004ff */
[C---:B------:R-:W-:Y:S01]  /*c140*/  FMUL R59, R70.reuse, R66 ;  /* 0x00000042463b7220 */ /* 0x040fe20000400000 */
[----:B------:R-:W-:Y:S01]  /*c150*/  F2FP.SATFINITE.E5M2.F32.PACK_AB_MERGE_C R66, R13, R12, R14 ;  /* 0x0000000c0d42723e */ /* 0x000fe2000480600e */
        /* <DEDUP_REMOVED lines=11> */
[C---:B------:R-:W-:Y:S01]  /*c210*/  FFMA R35, R73.reuse, R108, R35 ;  /* 0x0000006c49237223 */ /* 0x040fe20000000023 */
[C---:B------:R-:W-:Y:S01]  /*c220*/  FMUL R36, R70.reuse, R43 ;  /* 0x0000002b46247220 */ /* 0x040fe20000400000 */
[--C-:B------:R-:W-:Y:S02]  /*c230*/  HADD2.F32 R112, -RZ, R150.reuse.H0_H0 ;  /* 0x20000096ff707230 */ /* 0x100fe40000004100 */
[C---:B------:R-:W-:Y:S01]  /*c240*/  FMUL R39, R70.reuse, R46 ;  /* 0x0000002e46277220 */ /* 0x040fe20000400000 */
        /* <DEDUP_REMOVED lines=13> */
[C---:B------:R-:W-:Y:S01]  /*c320*/  FMUL R46, R70.reuse, R53 ;  /* 0x00000035462e7220 */ /* 0x040fe20000400000 */
[--C-:B------:R-:W-:Y:S02]  /*c330*/  HADD2.F32 R120, -RZ, R152.reuse.H0_H0 ;  /* 0x20000098ff787230 */ /* 0x100fe40000004100 */
[C---:B------:R-:W-:Y:S01]  /*c340*/  FMUL R50, R70.reuse, R57 ;  /* 0x0000003946327220 */ /* 0x040fe20000400000 */
[C---:B------:R-:W-:Y:S01]  /*c350*/  FMUL R51, R70.reuse, R58 ;  /* 0x0000003a46337220 */ /* 0x040fe20000400000 */
[C---:B------:R-:W-:Y:S01]  /*c360*/  FMUL R53, R70.reuse, R60 ;  /* 0x0000003c46357220 */ /* 0x040fe20000400000 */
[C---:B------:R-:W-:Y:S01]  /*c370*/  FFMA R43, R73.reuse, R116, R43 ;  /* 0x00000074492b7223 */ /* 0x040fe2000000002b */
[----:B------:R-:W-:Y:S02]  /*c380*/  HADD2.F32 R121, -RZ, R152.H1_H1 ;  /* 0x30000098ff797230 */ /* 0x000fe40000004100 */
[C---:B------:R-:W-:Y:S01]  /*c390*/  FMUL R47, R70.reuse, R54 ;  /* 0x00000036462f7220 */ /* 0x040fe20000400000 */
[C---:B------:R-:W-:Y:S01]  /*c3a0*/  FMUL R57, R70.reuse, R64 ;  /* 0x0000004046397220 */ /* 0x040fe20000400000 */
[C---:B------:R-:W-:Y:S01]  /*c3b0*/  FMUL R58, R70.reuse, R65 ;  /* 0x00000041463a7220 */ /* 0x040fe20000400000 */
[C---:B------:R-:W-:Y:S01]  /*c3c0*/  FMUL R60, R70.reuse, R67 ;  /* 0x00000043463c7220 */ /* 0x040fe20000400000 */
[----:B------:R-:W-:Y:S01]  /*c3d0*/  FFMA R44, R73, R117, R44 ;  /* 0x00000075492c7223 */ /* 0x000fe2000000002c */
[C---:B------:R-:W-:Y:S01]  /*c3e0*/  FMUL R48, R70.reuse, R55 ;  /* 0x0000003746307220 */ /* 0x040fe20000400000 */
[----:B------:R-:W-:Y:S01]  /*c3f0*/  F2FP.SATFINITE.E5M2.F32.PACK_AB_MERGE_C R64, R5, R4, R76 ;  /* 0x000000040540723e */ /* 0x000fe2000480604c */
[----:B------:R-:W-:Y:S01]  /*c400*/  FFMA R45, R73, R118, R45 ;  /* 0x00000076492d7223 */ /* 0x000fe2000000002d */
[----:B------:R-:W-:Y:S01]  /*c410*/  F2FP.SATFINITE.E5M2.F32.PACK_AB_MERGE_C R65, R9, R8, R78 ;  /* 0x000000080941723e */ /* 0x000fe2000480604e */
[----:B------:R-:W-:Y:S01]  /*c420*/  FMUL R49, R70, R56 ;  /* 0x0000003846317220 */ /* 0x000fe20000400000 */
[----:B------:R-:W-:Y:S01]  /*c430*/  F2FP.SATFINITE.E5M2.F32.PACK_AB_MERGE_C R67, R2, R0, R3 ;  /* 0x000000000243723e */ /* 0x000fe20004806003 */
[C---:B------:R-:W-:Y:S01]  /*c440*/  FFMA R46, R73.reuse, R119, R46 ;  /* 0x00000077492e7223 */ /* 0x040fe2000000002e */
[----:B------:R-:W-:Y:S01]  /*c450*/  F2FP.F16.E5M2.UNPACK_B R154, R154.H1 ;  /* 0x0000009aff9a723e */ /* 0x000fe200030004ff */
[--C-:B------:R-:W-:Y:S02]  /*c460*/  HADD2.F32 R124, -RZ, R153.reuse.H0_H0 ;  /* 0x20000099ff7c7230 */ /* 0x100fe40000004100 */
[C---:B------:R-:W-:Y:S01]  /*c470*/  FFMA R47, R73.reuse, R120, R47 ;  /* 0x00000078492f7223 */ /* 0x040fe2000000002f */
[----:B------:R1:W-:Y:S01]  /*c480*/  STS.128 [R137+UR44+0xa400], R64 ;  /* 0x00a4004089007988 */ /* 0x0003e20008000c2c */
[----:B------:R-:W-:Y:S02]  /*c490*/  HADD2.F32 R125, -RZ, R153.H1_H1 ;  /* 0x30000099ff7d7230 */ /* 0x000fe40000004100 */
[C---:B------:R-:W-:Y:S01]  /*c4a0*/  FFMA R48, R73.reuse, R121, R48 ;  /* 0x0000007949307223 */ /* 0x040fe20000000030 */
[C---:B------:R-:W-:Y:S01]  /*c4b0*/  FFMA R49, R73.reuse, R122, R49 ;  /* 0x0000007a49317223 */ /* 0x040fe20000000031 */
[----:B------:R-:W-:Y:S01]  /*c4c0*/  F2FP.F16.E5M2.UNPACK_B R155, R155.H1 ;  /* 0x0000009bff9b723e */ /* 0x000fe200030004ff */
[C---:B------:R-:W-:Y:S01]  /*c4d0*/  FFMA R50, R73.reuse, R123, R50 ;  /* 0x0000007b49327223 */ /* 0x040fe20000000032 */
[----:B------:R-:W-:Y:S01]  /*c4e0*/  FMUL R54, R70, R61 ;  /* 0x0000003d46367220 */ /* 0x000fe20000400000 */
[--C-:B------:R-:W-:Y:S01]  /*c4f0*/  HADD2.F32 R128, -RZ, R154.reuse.H0_H0 ;  /* 0x2000009aff807230 */ /* 0x100fe20000004100 */
[----:B------:R1:W-:Y:S01]  /*c500*/  STS.128 [R178+0xa010], R16 ;  /* 0x00a01010b2007388 */ /* 0x0003e20000000c00 */
[----:B------:R-:W-:Y:S01]  /*c510*/  F2FP.SATFINITE.E5M2.F32.PACK_AB_MERGE_C R35, R36, R35, RZ ;  /* 0x000000232423723e */ /* 0x000fe200048060ff */
[C---:B------:R-:W-:Y:S01]  /*c520*/  FFMA R51, R73.reuse, R124, R51 ;  /* 0x0000007c49337223 */ /* 0x040fe20000000033 */
[----:B------:R-:W-:Y:S01]  /*c530*/  F2FP.SATFINITE.E5M2.F32.PACK_AB_MERGE_C R39, R40, R39, RZ ;  /* 0x000000272827723e */ /* 0x000fe200048060ff */
[----:B------:R-:W-:Y:S02]  /*c540*/  HADD2.F32 R129, -RZ, R154.H1_H1 ;  /* 0x3000009aff817230 */ /* 0x000fe40000004100 */
[C---:B------:R-:W-:Y:S01]  /*c550*/  FMUL R55, R70.reuse, R62 ;  /* 0x0000003e46377220 */ /* 0x040fe20000400000 */
[C---:B------:R-:W-:Y:S01]  /*c560*/  FFMA R52, R73.reuse, R125, R52 ;  /* 0x0000007d49347223 */ /* 0x040fe20000000034 */
[----:B------:R-:W-:Y:S01]  /*c570*/  FMUL R56, R70, R63 ;  /* 0x0000003f46387220 */ /* 0x000fe20000400000 */
[C---:B------:R-:W-:Y:S01]  /*c580*/  FFMA R53, R73.reuse, R126, R53 ;  /* 0x0000007e49357223 */ /* 0x040fe20000000035 */
[C---:B------:R-:W-:Y:S01]  /*c590*/  FFMA R54, R73.reuse, R127, R54 ;  /* 0x0000007f49367223 */ /* 0x040fe20000000036 */
[--C-:B------:R-:W-:Y:S02]  /*c5a0*/  HADD2.F32 R74, -RZ, R155.reuse.H0_H0 ;  /* 0x2000009bff4a7230 */ /* 0x100fe40000004100 */
[C---:B------:R-:W-:Y:S01]  /*c5b0*/  FFMA R55, R73.reuse, R128, R55 ;  /* 0x0000008049377223 */ /* 0x040fe20000000037 */
[----:B------:R-:W-:Y:S02]  /*c5c0*/  HADD2.F32 R131, -RZ, R155.H1_H1 ;  /* 0x3000009bff837230 */ /* 0x000fe40000004100 */
[C---:B------:R-:W-:Y:S01]  /*c5d0*/  FFMA R56, R73.reuse, R129, R56 ;  /* 0x0000008149387223 */ /* 0x040fe20000000038 */
[----:B------:R-:W-:Y:S01]  /*c5e0*/  F2FP.SATFINITE.E5M2.F32.PACK_AB_MERGE_C R43, R44, R43, RZ ;  /* 0x0000002b2c2b723e */ /* 0x000fe200048060ff */
[C---:B------:R-:W-:Y:S01]  /*c5f0*/  FFMA R57, R73.reuse, R72, R57 ;  /* 0x0000004849397223 */ /* 0x040fe20000000039 */
[C---:B------:R-:W-:Y:S01]  /*c600*/  FFMA R58, R73.reuse, R75, R58 ;  /* 0x0000004b493a7223 */ /* 0x040fe2000000003a */
[C---:B------:R-:W-:Y:S01]  /*c610*/  FFMA R59, R73.reuse, R74, R59 ;  /* 0x0000004a493b7223 */ /* 0x040fe2000000003b */
[----:B------:R-:W-:Y:S01]  /*c620*/  F2FP.SATFINITE.E5M2.F32.PACK_AB_MERGE_C R33, R34, R33, R35 ;  /* 0x000000212221723e */ /* 0x000fe20004806023 */
[----:B------:R-:W-:Y:S01]  /*c630*/  FFMA R60, R73, R131, R60 ;  /* 0x00000083493c7223 */ /* 0x000fe2000000003c */
[----:B------:R-:W-:Y:S02]  /*c640*/  F2FP.SATFINITE.E5M2.F32.PACK_AB_MERGE_C R32, R30, R29, R32 ;  /* 0x0000001d1e20723e */ /* 0x000fe40004806020 */
        /* <DEDUP_REMOVED lines=11> */
[----:B------:R-:W-:Y:S03]  /*c700*/  IADD3 R68, PT, PT, R68, 0x1, RZ ;  /* 0x0000000144447810 */ /* 0x000fe60007ffe0ff */
        /* <DEDUP_REMOVED lines=18> */
.L_x_161:
[----:B------:R-:W-:Y:S05]  /*c830*/  BSYNC.RECONVERGENT B0 ;  /* 0x0000000000007941 */ /* 0x000fea0003800200 */
.L_x_160:
[----:B------:R-:W-:Y:S01]  /*c840*/  R2UR UR5, R160 ;  /* 0x00000000a00572ca */ /* 0x000fe200000e0000 */
[----:B------:R-:W-:Y:S01]  /*c850*/  BAR.SYNC.DEFER_BLOCKING 0x1, 0x80 ;  /* 0x0042000000007b1d */ /* 0x000fe20000010000 */
[----:B------:R-:W-:Y:S01]  /*c860*/  R2UR UR4, R161 ;  /* 0x00000000a10472ca */ /* 0x000fe200000e0000 */
[----:B------:R-:W-:Y:S01]  /*c870*/  UISETP.NE.AND UP0, UPT, UR46, URZ, UPT ;  /* 0x000000ff2e00728c */ /* 0x000fe2000bf05270 */
[----:B------:R-:W-:Y:S02]  /*c880*/  ISETP.NE.AND P0, PT, R164, 0x2, PT ;  /* 0x00000002a400780c */ /* 0x000fe40003f05270 */
[----:B------:R-:W-:Y:S02]  /*c890*/  ISETP.NE.AND P1, PT, R68, 0x2, PT ;  /* 0x000000024400780c */ /* 0x000fe40003f25270 */
[----:B------:R-:W-:Y:S02]  /*c8a0*/  SEL R0, RZ, 0x1, P0 ;  /* 0x00000001ff007807 */ /* 0x000fe40000000000 */
[----:B------:R-:W-:Y:S02]  /*c8b0*/  SEL R3, RZ, 0x1, P1 ;  /* 0x00000001ff037807 */ /* 0x000fe40000800000 */
[----:B------:R-:W-:Y:S01]  /*c8c0*/  LOP3.LUT R169, R169, R0, RZ, 0x3c, !PT ;  /* 0x00000000a9a97212 */ /* 0x000fe200078e3cff */
[----:B------:R-:W-:Y:S01]  /*c8d0*/  UIADD3 UR30, UPT, UPT, UR37, UR5, URZ ;  /* 0x00000005251e7290 */ /* 0x000fe2000fffe0ff */
[----:B------:R-:W-:Y:S01]  /*c8e0*/  LOP3.LUT R170, R170, R3, RZ, 0x3c, !PT ;  /* 0x00000003aaaa7212 */ /* 0x000fe200078e3cff */
[----:B------:R-:W-:Y:S01]  /*c8f0*/  UIADD3 UR31, UPT, UPT, UR38, UR4, URZ ;  /* 0x00000004261f7290 */ /* 0x000fe2000fffe0ff */
[----:B------:R-:W-:Y:S02]  /*c900*/  SEL R164, R164, RZ, P0 ;  /* 0x000000ffa4a47207 */ /* 0x000fe40000000000 */
[----:B------:R-:W-:Y:S01]  /*c910*/  SEL R68, R68, RZ, P1 ;  /* 0x000000ff44447207 */ /* 0x000fe20000800000 */
[----:B------:R-:W-:Y:S01]  /*c920*/  UMOV UR36, UR59 ;  /* 0x0000003b00247c82 */ /* 0x000fe20008000000 */
[----:B------:R-:W-:Y:S07]  /*c930*/  BRA.U UP0, `(.L_x_162) ;  /* 0xffffff9900787547 */ /* 0x000fee000b83ffff */
[----:B------:R-:W-:Y:S05]  /*c940*/  EXIT ;  /* 0x000000000000794d */ /* 0x000fea0003800000 */
.L_x_25:
[----:B--2---:R2:W3:Y:S02]  /*c950*/  SYNCS.PHASECHK.TRANS64.TRYWAIT P0, [R3+URZ+0x200], R2 ;  /* 0x00020002030075a7 */ /* 0x0044e400080011ff */
[----:B---3--:R-:W-:Y:S05]  /*c960*/  @!P0 NANOSLEEP.SYNCS 0x989680 ;  /* 0x009896800000895d */ /* 0x008fea0003900000 */
[----:B------:R-:W3:Y:S02]  /*c970*/  @!P0 SYNCS.PHASECHK.TRANS64 P0, [R3+URZ+0x200], R2 ;  /* 0x00020002030085a7 */ /* 0x000ee400080010ff */
[----:B---3--:R-:W-:Y:S05]  /*c980*/  @!P0 BRA `(.L_x_25) ;  /* 0xfffffffc00f08947 */ /* 0x008fea000383ffff */
[----:B------:R-:W-:Y:S05]  /*c990*/  BRA `(.L_x_163) ;  /* 0xffffff5000d07947 */ /* 0x000fea000383ffff */
.L_x_28:
[----:B-1----:R-:W-:-:S07]  /*c9a0*/  MOV R0, UR33 ;  /* 0x0000002100007c02 */ /* 0x002fce0008000f00 */
.L_x_164:
[----:B-1----:R1:W2:Y:S02]  /*c9b0*/  SYNCS.PHASECHK.TRANS64.TRYWAIT P0, [R0+URZ+0xb0], R3 ;  /* 0x0000b003000075a7 */ /* 0x0022a400080011ff */
[----:B--2---:R-:W-:Y:S05]  /*c9c0*/  @!P0 NANOSLEEP.SYNCS 0x989680 ;  /* 0x009896800000895d */ /* 0x004fea0003900000 */
[----:B------:R-:W2:Y:S02]  /*c9d0*/  @!P0 SYNCS.PHASECHK.TRANS64 P0, [R0+URZ+0xb0], R3 ;  /* 0x0000b003000085a7 */ /* 0x000ea400080010ff */
[----:B--2---:R-:W-:Y:S05]  /*c9e0*/  @!P0 BRA `(.L_x_164) ;  /* 0xfffffffc00f08947 */ /* 0x004fea000383ffff */
[----:B------:R-:W-:Y:S05]  /*c9f0*/  BRA `(.L_x_27) ;  /* 0xffffff5400247947 */ /* 0x000fea000383ffff */
.L_x_35:
[----:B-1----:R-:W-:-:S07]  /*ca00*/  MOV R0, UR17 ;  /* 0x0000001100007c02 */ /* 0x002fce0008000f00 */
.L_x_165:
[----:B-1----:R1:W2:Y:S02]  /*ca10*/  SYNCS.PHASECHK.TRANS64.TRYWAIT P0, [R0+URZ+0xb0], R3 ;  /* 0x0000b003000075a7 */ /* 0x0022a400080011ff */
[----:B--2---:R-:W-:Y:S05]  /*ca20*/  @!P0 NANOSLEEP.SYNCS 0x989680 ;  /* 0x009896800000895d */ /* 0x004fea0003900000 */
[----:B------:R-:W2:Y:S02]  /*ca30*/  @!P0 SYNCS.PHASECHK.TRANS64 P0, [R0+URZ+0xb0], R3 ;  /* 0x0000b003000085a7 */ /* 0x000ea400080010ff */
[----:B--2---:R-:W-:Y:S05]  /*ca40*/  @!P0 BRA `(.L_x_165) ;  /* 0xfffffffc00f08947 */ /* 0x004fea000383ffff */
[----:B------:R-:W-:Y:S05]  /*ca50*/  BRA `(.L_x_34) ;  /* 0xffffff5400e47947 */ /* 0x000fea000383ffff */
.L_x_40:
[----:B-1----:R1:W2:Y:S02]  /*ca60*/  SYNCS.PHASECHK.TRANS64.TRYWAIT P0, [R3+URZ+0x1b0], R0 ;  /* 0x0001b000030075a7 */ /* 0x0022a400080011ff */
[----:B--2---:R-:W-:Y:S05]  /*ca70*/  @!P0 NANOSLEEP.SYNCS 0x989680 ;  /* 0x009896800000895d */ /* 0x004fea0003900000 */
[----:B------:R-:W2:Y:S02]  /*ca80*/  @!P0 SYNCS.PHASECHK.TRANS64 P0, [R3+URZ+0x1b0], R0 ;  /* 0x0001b000030085a7 */ /* 0x000ea400080010ff */
[----:B--2---:R-:W-:Y:S05]  /*ca90*/  @!P0 BRA `(.L_x_40) ;  /* 0xfffffffc00f08947 */ /* 0x004fea000383ffff */
[----:B------:R-:W-:Y:S05]  /*caa0*/  BRA `(.L_x_166) ;  /* 0xffffff58008c7947 */ /* 0x000fea000383ffff */
.L_x_44:
[----:B-1----:R-:W-:-:S07]  /*cab0*/  MOV R0, UR4 ;  /* 0x0000000400007c02 */ /* 0x002fce0008000f00 */
.L_x_167:
[----:B-1----:R1:W2:Y:S02]  /*cac0*/  SYNCS.PHASECHK.TRANS64.TRYWAIT P0, [R0+URZ], R3 ;  /* 0x00000003000075a7 */ /* 0x0022a400080011ff */
[----:B--2---:R-:W-:Y:S05]  /*cad0*/  @!P0 NANOSLEEP.SYNCS 0x989680 ;  /* 0x009896800000895d */ /* 0x004fea0003900000 */
[----:B------:R-:W2:Y:S02]  /*cae0*/  @!P0 SYNCS.PHASECHK.TRANS64 P0, [R0+URZ], R3 ;  /* 0x00000003000085a7 */ /* 0x000ea400080010ff */
[----:B--2---:R-:W-:Y:S05]  /*caf0*/  @!P0 BRA `(.L_x_167) ;  /* 0xfffffffc00f08947 */ /* 0x004fea000383ffff */
[----:B------:R-:W-:Y:S05]  /*cb00*/  BRA `(.L_x_168) ;  /* 0xffffff6000387947 */ /* 0x000fea000383ffff */
.L_x_45:
[----:B------:R-:W-:-:S07]  /*cb10*/  MOV R0, UR5 ;  /* 0x0000000500007c02 */ /* 0x000fce0008000f00 */
.L_x_169:
[----:B-1----:R1:W2:Y:S02]  /*cb20*/  SYNCS.PHASECHK.TRANS64.TRYWAIT P0, [R0+URZ], R3 ;  /* 0x00000003000075a7 */ /* 0x0022a400080011ff */
[----:B--2---:R-:W-:Y:S05]  /*cb30*/  @!P0 NANOSLEEP.SYNCS 0x989680 ;  /* 0x009896800000895d */ /* 0x004fea0003900000 */
[----:B------:R-:W2:Y:S02]  /*cb40*/  @!P0 SYNCS.PHASECHK.TRANS64 P0, [R0+URZ], R3 ;  /* 0x00000003000085a7 */ /* 0x000ea400080010ff */
[----:B--2---:R-:W-:Y:S05]  /*cb50*/  @!P0 BRA `(.L_x_169) ;  /* 0xfffffffc00f08947 */ /* 0x004fea000383ffff */
[----:B------:R-:W-:Y:S05]  /*cb60*/  BRA `(.L_x_170) ;  /* 0xffffff6000447947 */ /* 0x000fea000383ffff */
.L_x_46:
[----:B------:R-:W-:-:S07]  /*cb70*/  MOV R0, UR5 ;  /* 0x0000000500007c02 */ /* 0x000fce0008000f00 */
.L_x_171:
[----:B-1----:R1:W2:Y:S02]  /*cb80*/  SYNCS.PHASECHK.TRANS64.TRYWAIT P0, [R0+URZ], R3 ;  /* 0x00000003000075a7 */ /* 0x0022a400080011ff */
[----:B--2---:R-:W-:Y:S05]  /*cb90*/  @!P0 NANOSLEEP.SYNCS 0x989680 ;  /* 0x009896800000895d */ /* 0x004fea0003900000 */
[----:B------:R-:W2:Y:S02]  /*cba0*/  @!P0 SYNCS.PHASECHK.TRANS64 P0, [R0+URZ], R3 ;  /* 0x00000003000085a7 */ /* 0x000ea400080010ff */
[----:B--2---:R-:W-:Y:S05]  /*cbb0*/  @!P0 BRA `(.L_x_171) ;  /* 0xfffffffc00f08947 */ /* 0x004fea000383ffff */
[----:B------:R-:W-:Y:S05]  /*cbc0*/  BRA `(.L_x_172) ;  /* 0xffffff6000507947 */ /* 0x000fea000383ffff */
.L_x_47:
[----:B------:R-:W-:-:S07]  /*cbd0*/  MOV R0, UR5 ;  /* 0x0000000500007c02 */ /* 0x000fce0008000f00 */
.L_x_173:
[----:B-1----:R1:W2:Y:S02]  /*cbe0*/  SYNCS.PHASECHK.TRANS64.TRYWAIT P0, [R0+URZ], R3 ;  /* 0x00000003000075a7 */ /* 0x0022a400080011ff */
[----:B--2---:R-:W-:Y:S05]  /*cbf0*/  @!P0 NANOSLEEP.SYNCS 0x989680 ;  /* 0x009896800000895d */ /* 0x004fea0003900000 */
[----:B------:R-:W2:Y:S02]  /*cc00*/  @!P0 SYNCS.PHASECHK.TRANS64 P0, [R0+URZ], R3 ;  /* 0x00000003000085a7 */ /* 0x000ea400080010ff */
[----:B--2---:R-:W-:Y:S05]  /*cc10*/  @!P0 BRA `(.L_x_173) ;  /* 0xfffffffc00f08947 */ /* 0x004fea000383ffff */
[----:B------:R-:W-:Y:S05]  /*cc20*/  BRA `(.L_x_174) ;  /* 0xffffff60005c7947 */ /* 0x000fea000383ffff */
.L_x_48:
[----:B------:R-:W-:-:S07]  /*cc30*/  MOV R0, UR5 ;  /* 0x0000000500007c02 */ /* 0x000fce0008000f00 */
.L_x_175:
[----:B-1----:R1:W2:Y:S02]  /*cc40*/  SYNCS.PHASECHK.TRANS64.TRYWAIT P0, [R0+URZ], R3 ;  /* 0x00000003000075a7 */ /* 0x0022a400080011ff */
[----:B--2---:R-:W-:Y:S05]  /*cc50*/  @!P0 NANOSLEEP.SYNCS 0x989680 ;  /* 0x009896800000895d */ /* 0x004fea0003900000 */
[----:B------:R-:W2:Y:S02]  /*cc60*/  @!P0 SYNCS.PHASECHK.TRANS64 P0, [R0+URZ], R3 ;  /* 0x00000003000085a7 */ /* 0x000ea400080010ff */
[----:B--2---:R-:W-:Y:S05]  /*cc70*/  @!P0 BRA `(.L_x_175) ;  /* 0xfffffffc00f08947 */ /* 0x004fea000383ffff */
[----:B------:R-:W-:Y:S05]  /*cc80*/  BRA `(.L_x_176) ;  /* 0xffffff6000687947 */ /* 0x000fea000383ffff */
.L_x_49:
[----:B------:R-:W-:-:S07]  /*cc90*/  MOV R0, UR5 ;  /* 0x0000000500007c02 */ /* 0x000fce0008000f00 */
.L_x_177:
[----:B-1----:R1:W2:Y:S02]  /*cca0*/  SYNCS.PHASECHK.TRANS64.TRYWAIT P0, [R0+URZ], R3 ;  /* 0x00000003000075a7 */ /* 0x0022a400080011ff */
[----:B--2---:R-:W-:Y:S05]  /*ccb0*/  @!P0 NANOSLEEP.SYNCS 0x989680 ;  /* 0x009896800000895d */ /* 0x004fea0003900000 */
[----:B------:R-:W2:Y:S02]  /*ccc0*/  @!P0 SYNCS.PHASECHK.TRANS64 P0, [R0+URZ], R3 ;  /* 0x00000003000085a7 */ /* 0x000ea400080010ff */
[----:B--2---:R-:W-:Y:S05]  /*ccd0*/  @!P0 BRA `(.L_x_177) ;  /* 0xfffffffc00f08947 */ /* 0x004fea000383ffff */
[----:B------:R-:W-:Y:S05]  /*cce0*/  BRA `(.L_x_178) ;  /* 0xffffff6000747947 */ /* 0x000fea000383ffff */
.L_x_50:
[----:B------:R-:W-:-:S07]  /*ccf0*/  MOV R0, UR5 ;  /* 0x0000000500007c02 */ /* 0x000fce0008000f00 */
.L_x_179:
[----:B-1----:R1:W2:Y:S02]  /*cd00*/  SYNCS.PHASECHK.TRANS64.TRYWAIT P0, [R0+URZ], R3 ;  /* 0x00000003000075a7 */ /* 0x0022a400080011ff */
[----:B--2---:R-:W-:Y:S05]  /*cd10*/  @!P0 NANOSLEEP.SYNCS 0x989680 ;  /* 0x009896800000895d */ /* 0x004fea0003900000 */
[----:B------:R-:W2:Y:S02]  /*cd20*/  @!P0 SYNCS.PHASECHK.TRANS64 P0, [R0+URZ], R3 ;  /* 0x00000003000085a7 */ /* 0x000ea400080010ff */
[----:B--2---:R-:W-:Y:S05]  /*cd30*/  @!P0 BRA `(.L_x_179) ;  /* 0xfffffffc00f08947 */ /* 0x004fea000383ffff */
[----:B------:R-:W-:Y:S05]  /*cd40*/  BRA `(.L_x_180) ;  /* 0xffffff6000807947 */ /* 0x000fea000383ffff */
.L_x_51:
[----:B------:R-:W-:-:S07]  /*cd50*/  MOV R0, UR5 ;  /* 0x0000000500007c02 */ /* 0x000fce0008000f00 */
.L_x_181:
[----:B-1----:R1:W2:Y:S02]  /*cd60*/  SYNCS.PHASECHK.TRANS64.TRYWAIT P0, [R0+URZ], R3 ;  /* 0x00000003000075a7 */ /* 0x0022a400080011ff */
[----:B--2---:R-:W-:Y:S05]  /*cd70*/  @!P0 NANOSLEEP.SYNCS 0x989680 ;  /* 0x009896800000895d */ /* 0x004fea0003900000 */
[----:B------:R-:W2:Y:S02]  /*cd80*/  @!P0 SYNCS.PHASECHK.TRANS64 P0, [R0+URZ], R3 ;  /* 0x00000003000085a7 */ /* 0x000ea400080010ff */
[----:B--2---:R-:W-:Y:S05]  /*cd90*/  @!P0 BRA `(.L_x_181) ;  /* 0xfffffffc00f08947 */ /* 0x004fea000383ffff */
[----:B------:R-:W-:Y:S05]  /*cda0*/  BRA `(.L_x_182) ;  /* 0xffffff60008c7947 */ /* 0x000fea000383ffff */
.L_x_52:
[----:B------:R-:W-:-:S07]  /*cdb0*/  MOV R0, UR5 ;  /* 0x0000000500007c02 */ /* 0x000fce0008000f00 */
.L_x_183:
[----:B-1----:R1:W2:Y:S02]  /*cdc0*/  SYNCS.PHASECHK.TRANS64.TRYWAIT P0, [R0+URZ], R3 ;  /* 0x00000003000075a7 */ /* 0x0022a400080011ff */
[----:B--2---:R-:W-:Y:S05]  /*cdd0*/  @!P0 NANOSLEEP.SYNCS 0x989680 ;  /* 0x009896800000895d */ /* 0x004fea0003900000 */
[----:B------:R-:W2:Y:S02]  /*cde0*/  @!P0 SYNCS.PHASECHK.TRANS64 P0, [R0+URZ], R3 ;  /* 0x00000003000085a7 */ /* 0x000ea400080010ff */
[----:B--2---:R-:W-:Y:S05]  /*cdf0*/  @!P0 BRA `(.L_x_183) ;  /* 0xfffffffc00f08947 */ /* 0x004fea000383ffff */
[----:B------:R-:W-:Y:S05]  /*ce00*/  BRA `(.L_x_184) ;  /* 0xffffff6000987947 */ /* 0x000fea000383ffff */
.L_x_53:
[----:B------:R-:W-:-:S07]  /*ce10*/  MOV R0, UR5 ;  /* 0x0000000500007c02 */ /* 0x000fce0008000f00 */
.L_x_185:
[----:B-1----:R1:W2:Y:S02]  /*ce20*/  SYNCS.PHASECHK.TRANS64.TRYWAIT P0, [R0+URZ], R3 ;  /* 0x00000003000075a7 */ /* 0x0022a400080011ff */
[----:B--2---:R-:W-:Y:S05]  /*ce30*/  @!P0 NANOSLEEP.SYNCS 0x989680 ;  /* 0x009896800000895d */ /* 0x004fea0003900000 */
[----:B------:R-:W2:Y:S02]  /*ce40*/  @!P0 SYNCS.PHASECHK.TRANS64 P0, [R0+URZ], R3 ;  /* 0x00000003000085a7 */ /* 0x000ea400080010ff */
[----:B--2---:R-:W-:Y:S05]  /*ce50*/  @!P0 BRA `(.L_x_185) ;  /* 0xfffffffc00f08947 */ /* 0x004fea000383ffff */
[----:B------:R-:W-:Y:S05]  /*ce60*/  BRA `(.L_x_186) ;  /* 0xffffff6000a47947 */ /* 0x000fea000383ffff */
.L_x_54:
[----:B------:R-:W-:-:S07]  /*ce70*/  MOV R0, UR5 ;  /* 0x0000000500007c02 */ /* 0x000fce0008000f00 */
.L_x_187:
[----:B-1----:R1:W2:Y:S02]  /*ce80*/  SYNCS.PHASECHK.TRANS64.TRYWAIT P0, [R0+URZ], R3 ;  /* 0x00000003000075a7 */ /* 0x0022a400080011ff */
[----:B--2---:R-:W-:Y:S05]  /*ce90*/  @!P0 NANOSLEEP.SYNCS 0x989680 ;  /* 0x009896800000895d */ /* 0x004fea0003900000 */
[----:B------:R-:W2:Y:S02]  /*cea0*/  @!P0 SYNCS.PHASECHK.TRANS64 P0, [R0+URZ], R3 ;  /* 0x00000003000085a7 */ /* 0x000ea400080010ff */
[----:B--2---:R-:W-:Y:S05]  /*ceb0*/  @!P0 BRA `(.L_x_187) ;  /* 0xfffffffc00f08947 */ /* 0x004fea000383ffff */
[----:B------:R-:W-:Y:S05]  /*cec0*/  BRA `(.L_x_188) ;  /* 0xffffff6000b07947 */ /* 0x000fea000383ffff */
.L_x_55:
[----:B------:R-:W-:-:S07]  /*ced0*/  MOV R0, UR5 ;  /* 0x0000000500007c02 */ /* 0x000fce0008000f00 */
.L_x_189:
[----:B-1----:R1:W2:Y:S02]  /*cee0*/  SYNCS.PHASECHK.TRANS64.TRYWAIT P0, [R0+URZ], R3 ;  /* 0x00000003000075a7 */ /* 0x0022a400080011ff */
[----:B--2---:R-:W-:Y:S05]  /*cef0*/  @!P0 NANOSLEEP.SYNCS 0x989680 ;  /* 0x009896800000895d */ /* 0x004fea0003900000 */
[----:B------:R-:W2:Y:S02]  /*cf00*/  @!P0 SYNCS.PHASECHK.TRANS64 P0, [R0+URZ], R3 ;  /* 0x00000003000085a7 */ /* 0x000ea400080010ff */
[----:B--2---:R-:W-:Y:S05]  /*cf10*/  @!P0 BRA `(.L_x_189) ;  /* 0xfffffffc00f08947 */ /* 0x004fea000383ffff */
[----:B------:R-:W-:Y:S05]  /*cf20*/  BRA `(.L_x_190) ;  /* 0xffffff6000bc7947 */ /* 0x000fea000383ffff */
.L_x_56:
[----:B------:R-:W-:-:S07]  /*cf30*/  MOV R0, UR5 ;  /* 0x0000000500007c02 */ /* 0x000fce0008000f00 */
.L_x_191:
[----:B-1----:R1:W2:Y:S02]  /*cf40*/  SYNCS.PHASECHK.TRANS64.TRYWAIT P0, [R0+URZ], R3 ;  /* 0x00000003000075a7 */ /* 0x0022a400080011ff */
[----:B--2---:R-:W-:Y:S05]  /*cf50*/  @!P0 NANOSLEEP.SYNCS 0x989680 ;  /* 0x009896800000895d */ /* 0x004fea0003900000 */
[----:B------:R-:W2:Y:S02]  /*cf60*/  @!P0 SYNCS.PHASECHK.TRANS64 P0, [R0+URZ], R3 ;  /* 0x00000003000085a7 */ /* 0x000ea400080010ff */
[----:B--2---:R-:W-:Y:S05]  /*cf70*/  @!P0 BRA `(.L_x_191) ;  /* 0xfffffffc00f08947 */ /* 0x004fea000383ffff */
[----:B------:R-:W-:Y:S05]  /*cf80*/  BRA `(.L_x_192) ;  /* 0xffffff6000c87947 */ /* 0x000fea000383ffff */
.L_x_57:
[----:B------:R-:W-:-:S07]  /*cf90*/  MOV R0, UR5 ;  /* 0x0000000500007c02 */ /* 0x000fce0008000f00 */
.L_x_193:
[----:B-1----:R1:W2:Y:S02]  /*cfa0*/  SYNCS.PHASECHK.TRANS64.TRYWAIT P0, [R0+URZ], R3 ;  /* 0x00000003000075a7 */ /* 0x0022a400080011ff */
[----:B--2---:R-:W-:Y:S05]  /*cfb0*/  @!P0 NANOSLEEP.SYNCS 0x989680 ;  /* 0x009896800000895d */ /* 0x004fea0003900000 */
[----:B------:R-:W2:Y:S02]  /*cfc0*/  @!P0 SYNCS.PHASECHK.TRANS64 P0, [R0+URZ], R3 ;  /* 0x00000003000085a7 */ /* 0x000ea400080010ff */
[----:B--2---:R-:W-:Y:S05]  /*cfd0*/  @!P0 BRA `(.L_x_193) ;  /* 0xfffffffc00f08947 */ /* 0x004fea000383ffff */
[----:B------:R-:W-:Y:S05]  /*cfe0*/  BRA `(.L_x_194) ;  /* 0xffffff6000d47947 */ /* 0x000fea000383ffff */
.L_x_58:
[----:B------:R-:W-:-:S07]  /*cff0*/  MOV R0, UR5 ;  /* 0x0000000500007c02 */ /* 0x000fce0008000f00 */
.L_x_195:
[----:B-1----:R1:W2:Y:S02]  /*d000*/  SYNCS.PHASECHK.TRANS64.TRYWAIT P0, [R0+URZ], R3 ;  /* 0x00000003000075a7 */ /* 0x0022a400080011ff */
[----:B--2---:R-:W-:Y:S05]  /*d010*/  @!P0 NANOSLEEP.SYNCS 0x989680 ;  /* 0x009896800000895d */ /* 0x004fea0003900000 */
[----:B------:R-:W2:Y:S02]  /*d020*/  @!P0 SYNCS.PHASECHK.TRANS64 P0, [R0+URZ], R3 ;  /* 0x00000003000085a7 */ /* 0x000ea400080010ff */
[----:B--2---:R-:W-:Y:S05]  /*d030*/  @!P0 BRA `(.L_x_195) ;  /* 0xfffffffc00f08947 */ /* 0x004fea000383ffff */
[----:B------:R-:W-:Y:S05]  /*d040*/  BRA `(.L_x_196) ;  /* 0xffffff6000e07947 */ /* 0x000fea000383ffff */
.L_x_59:
[----:B------:R-:W-:-:S07]  /*d050*/  MOV R0, UR5 ;  /* 0x0000000500007c02 */ /* 0x000fce0008000f00 */
.L_x_197:
[----:B-1----:R1:W2:Y:S02]  /*d060*/  SYNCS.PHASECHK.TRANS64.TRYWAIT P0, [R0+URZ], R3 ;  /* 0x00000003000075a7 */ /* 0x0022a400080011ff */
[----:B--2---:R-:W-:Y:S05]  /*d070*/  @!P0 NANOSLEEP.SYNCS 0x989680 ;  /* 0x009896800000895d */ /* 0x004fea0003900000 */
[----:B------:R-:W2:Y:S02]  /*d080*/  @!P0 SYNCS.PHASECHK.TRANS64 P0, [R0+URZ], R3 ;  /* 0x00000003000085a7 */ /* 0x000ea400080010ff */
[----:B--2---:R-:W-:Y:S05]  /*d090*/  @!P0 BRA `(.L_x_197) ;  /* 0xfffffffc00f08947 */ /* 0x004fea000383ffff */
[----:B------:R-:W-:Y:S05]  /*d0a0*/  BRA `(.L_x_198) ;  /* 0xffffff6000ec7947 */ /* 0x000fea000383ffff */
.L_x_60:
[----:B------:R-:W-:-:S07]  /*d0b0*/  MOV R0, UR5 ;  /* 0x0000000500007c02 */ /* 0x000fce0008000f00 */
.L_x_199:
[----:B-1----:R1:W2:Y:S02]  /*d0c0*/  SYNCS.PHASECHK.TRANS64.TRYWAIT P0, [R0+URZ], R3 ;  /* 0x00000003000075a7 */ /* 0x0022a400080011ff */
[----:B--2---:R-:W-:Y:S05]  /*d0d0*/  @!P0 NANOSLEEP.SYNCS 0x989680 ;  /* 0x009896800000895d */ /* 0x004fea0003900000 */
[----:B------:R-:W2:Y:S02]  /*d0e0*/  @!P0 SYNCS.PHASECHK.TRANS64 P0, [R0+URZ], R3 ;  /* 0x00000003000085a7 */ /* 0x000ea400080010ff */
[----:B--2---:R-:W-:Y:S05]  /*d0f0*/  @!P0 BRA `(.L_x_199) ;  /* 0xfffffffc00f08947 */ /* 0x004fea000383ffff */
[----:B------:R-:W-:Y:S05]  /*d100*/  BRA `(.L_x_200) ;  /* 0xffffff6000f87947 */ /* 0x000fea000383ffff */
.L_x_61:
[----:B------:R-:W-:-:S07]  /*d110*/  MOV R0, UR5 ;  /* 0x0000000500007c02 */ /* 0x000fce0008000f00 */
.L_x_201:
[----:B-1----:R1:W2:Y:S02]  /*d120*/  SYNCS.PHASECHK.TRANS64.TRYWAIT P0, [R0+URZ], R3 ;  /* 0x00000003000075a7 */ /* 0x0022a400080011ff */
[----:B--2---:R-:W-:Y:S05]  /*d130*/  @!P0 NANOSLEEP.SYNCS 0x989680 ;  /* 0x009896800000895d */ /* 0x004fea0003900000 */
[----:B------:R-:W2:Y:S02]  /*d140*/  @!P0 SYNCS.PHASECHK.TRANS64 P0, [R0+URZ], R3 ;  /* 0x00000003000085a7 */ /* 0x000ea400080010ff */
[----:B--2---:R-:W-:Y:S05]  /*d150*/  @!P0 BRA `(.L_x_201) ;  /* 0xfffffffc00f08947 */ /* 0x004fea000383ffff */
[----:B------:R-:W-:Y:S05]  /*d160*/  BRA `(.L_x_202) ;  /* 0xffffff6400047947 */ /* 0x000fea000383ffff */
.L_x_62:
[----:B------:R-:W-:-:S07]  /*d170*/  MOV R0, UR5 ;  /* 0x0000000500007c02 */ /* 0x000fce0008000f00 */
.L_x_203:
[----:B-1----:R1:W2:Y:S02]  /*d180*/  SYNCS.PHASECHK.TRANS64.TRYWAIT P0, [R0+URZ], R3 ;  /* 0x00000003000075a7 */ /* 0x0022a400080011ff */
[----:B--2---:R-:W-:Y:S05]  /*d190*/  @!P0 NANOSLEEP.SYNCS 0x989680 ;  /* 0x009896800000895d */ /* 0x004fea0003900000 */
[----:B------:R-:W2:Y:S02]  /*d1a0*/  @!P0 SYNCS.PHASECHK.TRANS64 P0, [R0+URZ], R3 ;  /* 0x00000003000085a7 */ /* 0x000ea400080010ff */
[----:B--2---:R-:W-:Y:S05]  /*d1b0*/  @!P0 BRA `(.L_x_203) ;  /* 0xfffffffc00f08947 */ /* 0x004fea000383ffff */
[----:B------:R-:W-:Y:S05]  /*d1c0*/  BRA `(.L_x_204) ;  /* 0xffffff6400107947 */ /* 0x000fea000383ffff */
.L_x_63:
[----:B------:R-:W-:-:S07]  /*d1d0*/  MOV R0, UR5 ;  /* 0x0000000500007c02 */ /* 0x000fce0008000f00 */
.L_x_205:
[----:B-1----:R1:W2:Y:S02]  /*d1e0*/  SYNCS.PHASECHK.TRANS64.TRYWAIT P0, [R0+URZ], R3 ;  /* 0x00000003000075a7 */ /* 0x0022a400080011ff */
[----:B--2---:R-:W-:Y:S05]  /*d1f0*/  @!P0 NANOSLEEP.SYNCS 0x989680 ;  /* 0x009896800000895d */ /* 0x004fea0003900000 */
[----:B------:R-:W2:Y:S02]  /*d200*/  @!P0 SYNCS.PHASECHK.TRANS64 P0, [R0+URZ], R3 ;  /* 0x00000003000085a7 */ /* 0x000ea400080010ff */
[----:B--2---:R-:W-:Y:S05]  /*d210*/  @!P0 BRA `(.L_x_205) ;  /* 0xfffffffc00f08947 */ /* 0x004fea000383ffff */
[----:B------:R-:W-:Y:S05]  /*d220*/  BRA `(.L_x_206) ;  /* 0xffffff64001c7947 */ /* 0x000fea000383ffff */
.L_x_64:
[----:B------:R-:W-:-:S07]  /*d230*/  MOV R0, UR5 ;  /* 0x0000000500007c02 */ /* 0x000fce0008000f00 */
.L_x_207:
[----:B-1----:R1:W2:Y:S02]  /*d240*/  SYNCS.PHASECHK.TRANS64.TRYWAIT P0, [R0+URZ], R3 ;  /* 0x00000003000075a7 */ /* 0x0022a400080011ff */
[----:B--2---:R-:W-:Y:S05]  /*d250*/  @!P0 NANOSLEEP.SYNCS 0x989680 ;  /* 0x009896800000895d */ /* 0x004fea0003900000 */
[----:B------:R-:W2:Y:S02]  /*d260*/  @!P0 SYNCS.PHASECHK.TRANS64 P0, [R0+URZ], R3 ;  /* 0x00000003000085a7 */ /* 0x000ea400080010ff */
[----:B--2---:R-:W-:Y:S05]  /*d270*/  @!P0 BRA `(.L_x_207) ;  /* 0xfffffffc00f08947 */ /* 0x004fea000383ffff */
[----:B------:R-:W-:Y:S05]  /*d280*/  BRA `(.L_x_208) ;  /* 0xffffff6400287947 */ /* 0x000fea000383ffff */
.L_x_67:
[----:B--2---:R2:W3:Y:S02]  /*d290*/  SYNCS.PHASECHK.TRANS64.TRYWAIT P0, [R0+URZ+0x1f0], R5 ;  /* 0x0001f005000075a7 */ /* 0x0044e400080011ff */
[----:B---3--:R-:W-:Y:S05]  /*d2a0*/  @!P0 NANOSLEEP.SYNCS 0x989680 ;  /* 0x009896800000895d */ /* 0x008fea0003900000 */
[----:B------:R-:W3:Y:S02]  /*d2b0*/  @!P0 SYNCS.PHASECHK.TRANS64 P0, [R0+URZ+0x1f0], R5 ;  /* 0x0001f005000085a7 */ /* 0x000ee400080010ff */
[----:B---3--:R-:W-:Y:S05]  /*d2c0*/  @!P0 BRA `(.L_x_67) ;  /* 0xfffffffc00f08947 */ /* 0x008fea000383ffff */
[----:B------:R-:W-:Y:S05]  /*d2d0*/  BRA `(.L_x_209) ;  /* 0xffffff6400847947 */ /* 0x000fea000383ffff */
.L_x_68:
[----:B------:R-:W-:-:S07]  /*d2e0*/  MOV R0, UR4 ;  /* 0x0000000400007c02 */ /* 0x000fce0008000f00 */
.L_x_210:
[----:B--2---:R2:W3:Y:S02]  /*d2f0*/  SYNCS.PHASECHK.TRANS64.TRYWAIT P0, [R0+URZ+0x1c0], R7 ;  /* 0x0001c007000075a7 */ /* 0x0044e400080011ff */
[----:B---3--:R-:W-:Y:S05]  /*d300*/  @!P0 NANOSLEEP.SYNCS 0x989680 ;  /* 0x009896800000895d */ /* 0x008fea0003900000 */
[----:B------:R-:W3:Y:S02]  /*d310*/  @!P0 SYNCS.PHASECHK.TRANS64 P0, [R0+URZ+0x1c0], R7 ;  /* 0x0001c007000085a7 */ /* 0x000ee400080010ff */
[----:B---3--:R-:W-:Y:S05]  /*d320*/  @!P0 BRA `(.L_x_210) ;  /* 0xfffffffc00f08947 */ /* 0x008fea000383ffff */
[----:B------:R-:W-:Y:S05]  /*d330*/  BRA `(.L_x_211) ;  /* 0xffffff6400947947 */ /* 0x000fea000383ffff */
.L_x_69:
[----:B--2---:R2:W3:Y:S02]  /*d340*/  SYNCS.PHASECHK.TRANS64.TRYWAIT P1, [R0+URZ+0x1b0], R5 ;  /* 0x0001b005000075a7 */ /* 0x0044e400080211ff */
[----:B---3--:R-:W-:Y:S05]  /*d350*/  @!P1 NANOSLEEP.SYNCS 0x989680 ;  /* 0x009896800000995d */ /* 0x008fea0003900000 */
[----:B------:R-:W3:Y:S02]  /*d360*/  @!P1 SYNCS.PHASECHK.TRANS64 P1, [R0+URZ+0x1b0], R5 ;  /* 0x0001b005000095a7 */ /* 0x000ee400080210ff */
[----:B---3--:R-:W-:Y:S05]  /*d370*/  @!P1 BRA `(.L_x_69) ;  /* 0xfffffffc00f09947 */ /* 0x008fea000383ffff */
[----:B------:R-:W-:Y:S05]  /*d380*/  BRA `(.L_x_212) ;  /* 0xffffff6400c47947 */ /* 0x000fea000383ffff */
.L_x_72:
[----:B------:R-:W-:-:S07]  /*d390*/  MOV R0, UR4 ;  /* 0x0000000400007c02 */ /* 0x000fce0008000f00 */
.L_x_213:
[----:B--2---:R2:W3:Y:S02]  /*d3a0*/  SYNCS.PHASECHK.TRANS64.TRYWAIT P0, [R0+URZ+0x1c0], R3 ;  /* 0x0001c003000075a7 */ /* 0x0044e400080011ff */
[----:B---3--:R-:W-:Y:S05]  /*d3b0*/  @!P0 NANOSLEEP.SYNCS 0x989680 ;  /* 0x009896800000895d */ /* 0x008fea0003900000 */
[----:B------:R-:W3:Y:S02]  /*d3c0*/  @!P0 SYNCS.PHASECHK.TRANS64 P0, [R0+URZ+0x1c0], R3 ;  /* 0x0001c003000085a7 */ /* 0x000ee400080010ff */
[----:B---3--:R-:W-:Y:S05]  /*d3d0*/  @!P0 BRA `(.L_x_213) ;  /* 0xfffffffc00f08947 */ /* 0x008fea000383ffff */
[----:B------:R-:W-:Y:S05]  /*d3e0*/  BRA `(.L_x_71) ;  /* 0xffffff6800187947 */ /* 0x000fea000383ffff */
.L_x_81:
[----:B--2---:R-:W-:-:S04]  /*d3f0*/  MOV R5, UR5 ;  /* 0x0000000500057c02 */ /* 0x004fc80008000f00 */
[----:B------:R2:W3:Y:S03]  /*d400*/  SYNCS.PHASECHK.TRANS64.TRYWAIT P0, [R5+URZ+0x8], R6 ;  /* 0x00000806050075a7 */ /* 0x0004e600080011ff */
[----:B---3--:R-:W-:Y:S05]  /*d410*/  @!P0 NANOSLEEP.SYNCS 0x989680 ;  /* 0x009896800000895d */ /* 0x008fea0003900000 */
[----:B------:R-:W3:Y:S02]  /*d420*/  @!P0 SYNCS.PHASECHK.TRANS64 P0, [R5+URZ+0x8], R6 ;  /* 0x00000806050085a7 */ /* 0x000ee400080010ff */
[----:B---3--:R-:W-:Y:S05]  /*d430*/  @!P0 BRA `(.L_x_81) ;  /* 0xfffffffc00ec8947 */ /* 0x008fea000383ffff */
[----:B------:R-:W-:Y:S05]  /*d440*/  BRA `(.L_x_80) ;  /* 0xffffff6800cc7947 */ /* 0x000fea000383ffff */
.L_x_83:
[----:B------:R-:W-:Y:S01]  /*d450*/  BSSY B0, `(.L_x_214) ;  /* 0x0000006000007945 */ /* 0x000fe20003800000 */
[----:B------:R-:W-:-:S07]  /*d460*/  MOV R15, 0xffffffff ;  /* 0xffffffff000f7802 */ /* 0x000fce0000000f00 */
[----:B-12--5:R-:W-:Y:S05]  /*d470*/  WARPSYNC.COLLECTIVE R15, `(.L_x_215) ;  /* 0x000000000f0c7348 */ /* 0x026fea0003c00000 */
[----:B------:R-:W-:Y:S02]  /*d480*/  ELECT P6, UR79, PT ;  /* 0x00000000004f782f */ /* 0x000fe400038c0000 */
[----:B------:R-:W-:Y:S01]  /*d490*/  MOV R14, UR79 ;  /* 0x0000004f000e7c02 */ /* 0x000fe20008000f00 */
[----:B-12--5:R-:W-:Y:S10]  /*d4a0*/  ENDCOLLECTIVE ;  /* 0x000000000000791b */ /* 0x026ff40003800000 */
.L_x_215:
[----:B------:R-:W-:Y:S05]  /*d4b0*/  BSYNC B0 ;  /* 0x0000000000007941 */ /* 0x000fea0003800000 */
.L_x_214:
[----:B------:R-:W-:Y:S01]  /*d4c0*/  PLOP3.LUT P0, PT, P6, PT, PT, 0x80, 0x8 ;  /* 0x000000000008781c */ /* 0x000fe2000370f070 */
[----:B------:R-:W-:-:S12]  /*d4d0*/  BRA `(.L_x_216) ;  /* 0xffffff6800f87947 */ /* 0x000fd8000383ffff */
.L_x_85:
[----:B--2---:R-:W-:-:S04]  /*d4e0*/  MOV R3, UR5 ;  /* 0x0000000500037c02 */ /* 0x004fc80008000f00 */
[----:B------:R2:W3:Y:S03]  /*d4f0*/  SYNCS.PHASECHK.TRANS64.TRYWAIT P0, [R3+URZ+0x8], R4 ;  /* 0x00000804030075a7 */ /* 0x0004e600080011ff */
[----:B---3--:R-:W-:Y:S05]  /*d500*/  @!P0 NANOSLEEP.SYNCS 0x989680 ;  /* 0x009896800000895d */ /* 0x008fea0003900000 */
[----:B------:R-:W3:Y:S02]  /*d510*/  @!P0 SYNCS.PHASECHK.TRANS64 P0, [R3+URZ+0x8], R4 ;  /* 0x00000804030085a7 */ /* 0x000ee400080010ff */
[----:B---3--:R-:W-:Y:S05]  /*d520*/  @!P0 BRA `(.L_x_85) ;  /* 0xfffffffc00ec8947 */ /* 0x008fea000383ffff */
[----:B------:R-:W-:Y:S05]  /*d530*/  BRA `(.L_x_84) ;  /* 0xffffff6800fc7947 */ /* 0x000fea000383ffff */
.L_x_86:
[----:B-1----:R1:W2:Y:S02]  /*d540*/  SYNCS.PHASECHK.TRANS64.TRYWAIT P0, [R0+URZ+0x1b0], R5 ;  /* 0x0001b005000075a7 */ /* 0x0022a400080011ff */
[----:B--2---:R-:W-:Y:S05]  /*d550*/  @!P0 NANOSLEEP.SYNCS 0x989680 ;  /* 0x009896800000895d */ /* 0x004fea0003900000 */
[----:B------:R-:W2:Y:S02]  /*d560*/  @!P0 SYNCS.PHASECHK.TRANS64 P0, [R0+URZ+0x1b0], R5 ;  /* 0x0001b005000085a7 */ /* 0x000ea400080010ff */
[----:B--2---:R-:W-:Y:S05]  /*d570*/  @!P0 BRA `(.L_x_86) ;  /* 0xfffffffc00f08947 */ /* 0x004fea000383ffff */
[----:B------:R-:W-:Y:S05]  /*d580*/  BRA `(.L_x_217) ;  /* 0xffffff6c00d07947 */ /* 0x000fea000383ffff */
.L_x_88:
[----:B------:R-:W-:-:S07]  /*d590*/  MOV R0, UR19 ;  /* 0x0000001300007c02 */ /* 0x000fce0008000f00 */
.L_x_218:
[----:B-1----:R1:W2:Y:S02]  /*d5a0*/  SYNCS.PHASECHK.TRANS64.TRYWAIT P0, [R0+URZ+0x1e0], R5 ;  /* 0x0001e005000075a7 */ /* 0x0022a400080011ff */
[----:B--2---:R-:W-:Y:S05]  /*d5b0*/  @!P0 NANOSLEEP.SYNCS 0x989680 ;  /* 0x009896800000895d */ /* 0x004fea0003900000 */
[----:B------:R-:W2:Y:S02]  /*d5c0*/  @!P0 SYNCS.PHASECHK.TRANS64 P0, [R0+URZ+0x1e0], R5 ;  /* 0x0001e005000085a7 */ /* 0x000ea400080010ff */
[----:B--2---:R-:W-:Y:S05]  /*d5d0*/  @!P0 BRA `(.L_x_218) ;  /* 0xfffffffc00f08947 */ /* 0x004fea000383ffff */
[----:B------:R-:W-:Y:S05]  /*d5e0*/  BRA `(.L_x_219) ;  /* 0xffffff7000187947 */ /* 0x000fea000383ffff */
.L_x_91:
[----:B------:R-:W-:Y:S07]  /*d5f0*/  MOV R0, UR6 ;  /* 0x0000000600007c02 */ /* 0x000fee0008000f00 */
.L_x_220:
[----:B-1----:R1:W2:Y:S02]  /*d600*/  SYNCS.PHASECHK.TRANS64.TRYWAIT P0, [R0+URZ], R5 ;  /* 0x00000005000075a7 */ /* 0x0022a400080011ff */
[----:B--2---:R-:W-:Y:S05]  /*d610*/  @!P0 NANOSLEEP.SYNCS 0x989680 ;  /* 0x009896800000895d */ /* 0x004fea0003900000 */
[----:B------:R-:W2:Y:S02]  /*d620*/  @!P0 SYNCS.PHASECHK.TRANS64 P0, [R0+URZ], R5 ;  /* 0x00000005000085a7 */ /* 0x000ea400080010ff */
[----:B--2---:R-:W-:Y:S05]  /*d630*/  @!P0 BRA `(.L_x_220) ;  /* 0xfffffffc00f08947 */ /* 0x004fea000383ffff */
[----:B------:R-:W-:Y:S05]  /*d640*/  BRA `(.L_x_90) ;  /* 0xffffff7000307947 */ /* 0x000fea000383ffff */
.L_x_95:
[----:B-1----:R-:W-:-:S07]  /*d650*/  MOV R0, UR4 ;  /* 0x0000000400007c02 */ /* 0x002fce0008000f00 */
.L_x_221:
[----:B-1----:R1:W2:Y:S02]  /*d660*/  SYNCS.PHASECHK.TRANS64.TRYWAIT P0, [R0+URZ], R3 ;  /* 0x00000003000075a7 */ /* 0x0022a400080011ff */
[----:B--2---:R-:W-:Y:S05]  /*d670*/  @!P0 NANOSLEEP.SYNCS 0x989680 ;  /* 0x009896800000895d */ /* 0x004fea0003900000 */
[----:B------:R-:W2:Y:S02]  /*d680*/  @!P0 SYNCS.PHASECHK.TRANS64 P0, [R0+URZ], R3 ;  /* 0x00000003000085a7 */ /* 0x000ea400080010ff */
[----:B--2---:R-:W-:Y:S05]  /*d690*/  @!P0 BRA `(.L_x_221) ;  /* 0xfffffffc00f08947 */ /* 0x004fea000383ffff */
[----:B------:R-:W-:Y:S05]  /*d6a0*/  BRA `(.L_x_222) ;  /* 0xffffff7000e87947 */ /* 0x000fea000383ffff */
.L_x_98:
[----:B------:R-:W-:-:S07]  /*d6b0*/  MOV R0, UR13 ;  /* 0x0000000d00007c02 */ /* 0x000fce0008000f00 */
.L_x_223:
[----:B-1----:R1:W2:Y:S02]  /*d6c0*/  SYNCS.PHASECHK.TRANS64.TRYWAIT P1, [R0+URZ+0x210], R3 ;  /* 0x00021003000075a7 */ /* 0x0022a400080211ff */
[----:B--2---:R-:W-:Y:S05]  /*d6d0*/  @!P1 NANOSLEEP.SYNCS 0x989680 ;  /* 0x009896800000995d */ /* 0x004fea0003900000 */
[----:B------:R-:W2:Y:S02]  /*d6e0*/  @!P1 SYNCS.PHASECHK.TRANS64 P1, [R0+URZ+0x210], R3 ;  /* 0x00021003000095a7 */ /* 0x000ea400080210ff */
[----:B--2---:R-:W-:Y:S05]  /*d6f0*/  @!P1 BRA `(.L_x_223) ;  /* 0xfffffffc00f09947 */ /* 0x004fea000383ffff */
[----:B------:R-:W-:Y:S05]  /*d700*/  BRA `(.L_x_224) ;  /* 0xffffff7400347947 */ /* 0x000fea000383ffff */
.L_x_103:
[----:B--2---:R2:W3:Y:S02]  /*d710*/  SYNCS.PHASECHK.TRANS64.TRYWAIT P0, [R8+URZ+0x1b0], R5 ;  /* 0x0001b005080075a7 */ /* 0x0044e400080011ff */
[----:B---3--:R-:W-:Y:S05]  /*d720*/  @!P0 NANOSLEEP.SYNCS 0x989680 ;  /* 0x009896800000895d */ /* 0x008fea0003900000 */
[----:B------:R-:W3:Y:S02]  /*d730*/  @!P0 SYNCS.PHASECHK.TRANS64 P0, [R8+URZ+0x1b0], R5 ;  /* 0x0001b005080085a7 */ /* 0x000ee400080010ff */
[----:B---3--:R-:W-:Y:S05]  /*d740*/  @!P0 BRA `(.L_x_103) ;  /* 0xfffffffc00f08947 */ /* 0x008fea000383ffff */
[----:B------:R-:W-:Y:S05]  /*d750*/  BRA `(.L_x_225) ;  /* 0xffffff78006c7947 */ /* 0x000fea000383ffff */
.L_x_106:
[----:B------:R-:W-:Y:S07]  /*d760*/  MOV R0, UR21 ;  /* 0x0000001500007c02 */ /* 0x000fee0008000f00 */
.L_x_226:
[----:B--2---:R2:W3:Y:S02]  /*d770*/  SYNCS.PHASECHK.TRANS64.TRYWAIT P1, [R0+URZ+0x1a8], R5 ;  /* 0x0001a805000075a7 */ /* 0x0044e400080211ff */
[----:B---3--:R-:W-:Y:S05]  /*d780*/  @!P1 NANOSLEEP.SYNCS 0x989680 ;  /* 0x009896800000995d */ /* 0x008fea0003900000 */
[----:B------:R-:W3:Y:S02]  /*d790*/  @!P1 SYNCS.PHASECHK.TRANS64 P1, [R0+URZ+0x1a8], R5 ;  /* 0x0001a805000095a7 */ /* 0x000ee400080210ff */
[----:B---3--:R-:W-:Y:S05]  /*d7a0*/  @!P1 BRA `(.L_x_226) ;  /* 0xfffffffc00f09947 */ /* 0x008fea000383ffff */
[----:B------:R-:W-:Y:S05]  /*d7b0*/  BRA `(.L_x_105) ;  /* 0xffffff7c00e87947 */ /* 0x000fea000383ffff */
.L_x_109:
[----:B--2---:R-:W-:Y:S07]  /*d7c0*/  MOV R5, UR21 ;  /* 0x0000001500057c02 */ /* 0x004fee0008000f00 */
.L_x_227:
[----:B--2---:R2:W3:Y:S02]  /*d7d0*/  SYNCS.PHASECHK.TRANS64.TRYWAIT P0, [R5+URZ+0x180], R4 ;  /* 0x00018004050075a7 */ /* 0x0044e400080011ff */
[----:B---3--:R-:W-:Y:S05]  /*d7e0*/  @!P0 NANOSLEEP.SYNCS 0x989680 ;  /* 0x009896800000895d */ /* 0x008fea0003900000 */
[----:B------:R-:W3:Y:S02]  /*d7f0*/  @!P0 SYNCS.PHASECHK.TRANS64 P0, [R5+URZ+0x180], R4 ;  /* 0x00018004050085a7 */ /* 0x000ee400080010ff */
[----:B---3--:R-:W-:Y:S05]  /*d800*/  @!P0 BRA `(.L_x_227) ;  /* 0xfffffffc00f08947 */ /* 0x008fea000383ffff */
[----:B------:R-:W-:Y:S05]  /*d810*/  BRA `(.L_x_228) ;  /* 0xffffff8000407947 */ /* 0x000fea000383ffff */
.L_x_110:
[----:B------:R-:W-:Y:S07]  /*d820*/  MOV R5, UR21 ;  /* 0x0000001500057c02 */ /* 0x000fee0008000f00 */
.L_x_229:
[----:B--2---:R2:W3:Y:S02]  /*d830*/  SYNCS.PHASECHK.TRANS64.TRYWAIT P0, [R5+URZ+0x188], R4 ;  /* 0x00018804050075a7 */ /* 0x0044e400080011ff */
[----:B---3--:R-:W-:Y:S05]  /*d840*/  @!P0 NANOSLEEP.SYNCS 0x989680 ;  /* 0x009896800000895d */ /* 0x008fea0003900000 */
[----:B------:R-:W3:Y:S02]  /*d850*/  @!P0 SYNCS.PHASECHK.TRANS64 P0, [R5+URZ+0x188], R4 ;  /* 0x00018804050085a7 */ /* 0x000ee400080010ff */
[----:B---3--:R-:W-:Y:S05]  /*d860*/  @!P0 BRA `(.L_x_229) ;  /* 0xfffffffc00f08947 */ /* 0x008fea000383ffff */
[----:B------:R-:W-:Y:S05]  /*d870*/  BRA `(.L_x_230) ;  /* 0xffffff80007c7947 */ /* 0x000fea000383ffff */
.L_x_111:
[----:B--2---:R-:W-:Y:S07]  /*d880*/  MOV R5, UR21 ;  /* 0x0000001500057c02 */ /* 0x004fee0008000f00 */
.L_x_231:
[----:B--2---:R2:W3:Y:S02]  /*d890*/  SYNCS.PHASECHK.TRANS64.TRYWAIT P0, [R5+URZ+0x190], R4 ;  /* 0x00019004050075a7 */ /* 0x0044e400080011ff */
[----:B---3--:R-:W-:Y:S05]  /*d8a0*/  @!P0 NANOSLEEP.SYNCS 0x989680 ;  /* 0x009896800000895d */ /* 0x008fea0003900000 */
[----:B------:R-:W3:Y:S02]  /*d8b0*/  @!P0 SYNCS.PHASECHK.TRANS64 P0, [R5+URZ+0x190], R4 ;  /* 0x00019004050085a7 */ /* 0x000ee400080010ff */
[----:B---3--:R-:W-:Y:S05]  /*d8c0*/  @!P0 BRA `(.L_x_231) ;  /* 0xfffffffc00f08947 */ /* 0x008fea000383ffff */
[----:B------:R-:W-:Y:S05]  /*d8d0*/  BRA `(.L_x_232) ;  /* 0xffffff8000c47947 */ /* 0x000fea000383ffff */
.L_x_112:
[----:B--2---:R-:W-:Y:S07]  /*d8e0*/  MOV R5, UR21 ;  /* 0x0000001500057c02 */ /* 0x004fee0008000f00 */
.L_x_233:
[----:B--2---:R2:W3:Y:S02]  /*d8f0*/  SYNCS.PHASECHK.TRANS64.TRYWAIT P0, [R5+URZ+0x198], R4 ;  /* 0x00019804050075a7 */ /* 0x0044e400080011ff */
[----:B---3--:R-:W-:Y:S05]  /*d900*/  @!P0 NANOSLEEP.SYNCS 0x989680 ;  /* 0x009896800000895d */ /* 0x008fea0003900000 */
[----:B------:R-:W3:Y:S02]  /*d910*/  @!P0 SYNCS.PHASECHK.TRANS64 P0, [R5+URZ+0x198], R4 ;  /* 0x00019804050085a7 */ /* 0x000ee400080010ff */
[----:B---3--:R-:W-:Y:S05]  /*d920*/  @!P0 BRA `(.L_x_233) ;  /* 0xfffffffc00f08947 */ /* 0x008fea000383ffff */
[----:B------:R-:W-:Y:S05]  /*d930*/  BRA `(.L_x_234) ;  /* 0xffffff8400107947 */ /* 0x000fea000383ffff */
.L_x_114:
[----:B------:R-:W-:-:S07]  /*d940*/  MOV R0, UR21 ;  /* 0x0000001500007c02 */ /* 0x000fce0008000f00 */
.L_x_235:
[----:B--2---:R2:W3:Y:S02]  /*d950*/  SYNCS.PHASECHK.TRANS64.TRYWAIT P0, [R0+URZ+0x180], R3 ;  /* 0x00018003000075a7 */ /* 0x0044e400080011ff */
[----:B---3--:R-:W-:Y:S05]  /*d960*/  @!P0 NANOSLEEP.SYNCS 0x989680 ;  /* 0x009896800000895d */ /* 0x008fea0003900000 */
[----:B------:R-:W3:Y:S02]  /*d970*/  @!P0 SYNCS.PHASECHK.TRANS64 P0, [R0+URZ+0x180], R3 ;  /* 0x00018003000085a7 */ /* 0x000ee400080010ff */
[----:B---3--:R-:W-:Y:S05]  /*d980*/  @!P0 BRA `(.L_x_235) ;  /* 0xfffffffc00f08947 */ /* 0x008fea000383ffff */
[----:B------:R-:W-:Y:S05]  /*d990*/  BRA `(.L_x_236) ;  /* 0xffffff8400887947 */ /* 0x000fea000383ffff */
.L_x_115:
[----:B--2---:R-:W-:-:S07]  /*d9a0*/  MOV R0, UR21 ;  /* 0x0000001500007c02 */ /* 0x004fce0008000f00 */
.L_x_237:
[----:B--2---:R2:W3:Y:S02]  /*d9b0*/  SYNCS.PHASECHK.TRANS64.TRYWAIT P0, [R0+URZ+0x188], R3 ;  /* 0x00018803000075a7 */ /* 0x0044e400080011ff */
[----:B---3--:R-:W-:Y:S05]  /*d9c0*/  @!P0 NANOSLEEP.SYNCS 0x989680 ;  /* 0x009896800000895d */ /* 0x008fea0003900000 */
[----:B------:R-:W3:Y:S02]  /*d9d0*/  @!P0 SYNCS.PHASECHK.TRANS64 P0, [R0+URZ+0x188], R3 ;  /* 0x00018803000085a7 */ /* 0x000ee400080010ff */
[----:B---3--:R-:W-:Y:S05]  /*d9e0*/  @!P0 BRA `(.L_x_237) ;  /* 0xfffffffc00f08947 */ /* 0x008fea000383ffff */
[----:B------:R-:W-:Y:S05]  /*d9f0*/  BRA `(.L_x_238) ;  /* 0xffffff8400787947 */ /* 0x000fea000383ffff */
.L_x_116:
[----:B--2---:R-:W-:-:S07]  /*da00*/  MOV R0, UR21 ;  /* 0x0000001500007c02 */ /* 0x004fce0008000f00 */
.L_x_239:
[----:B--2---:R2:W3:Y:S02]  /*da10*/  SYNCS.PHASECHK.TRANS64.TRYWAIT P0, [R0+URZ+0x190], R3 ;  /* 0x00019003000075a7 */ /* 0x0044e400080011ff */
[----:B---3--:R-:W-:Y:S05]  /*da20*/  @!P0 NANOSLEEP.SYNCS 0x989680 ;  /* 0x009896800000895d */ /* 0x008fea0003900000 */
[----:B------:R-:W3:Y:S02]  /*da30*/  @!P0 SYNCS.PHASECHK.TRANS64 P0, [R0+URZ+0x190], R3 ;  /* 0x00019003000085a7 */ /* 0x000ee400080010ff */
[----:B---3--:R-:W-:Y:S05]  /*da40*/  @!P0 BRA `(.L_x_239) ;  /* 0xfffffffc00f08947 */ /* 0x008fea000383ffff */
[----:B------:R-:W-:Y:S05]  /*da50*/  BRA `(.L_x_240) ;  /* 0xffffff8400687947 */ /* 0x000fea000383ffff */
.L_x_118:
[----:B-1----:R1:W2:Y:S02]  /*da60*/  SYNCS.PHASECHK.TRANS64.TRYWAIT P0, [R3+URZ+0x1b0], R0 ;  /* 0x0001b000030075a7 */ /* 0x0022a400080011ff */
[----:B--2---:R-:W-:Y:S05]  /*da70*/  @!P0 NANOSLEEP.SYNCS 0x989680 ;  /* 0x009896800000895d */ /* 0x004fea0003900000 */
[----:B------:R-:W2:Y:S02]  /*da80*/  @!P0 SYNCS.PHASECHK.TRANS64 P0, [R3+URZ+0x1b0], R0 ;  /* 0x0001b000030085a7 */ /* 0x000ea400080010ff */
[----:B--2---:R-:W-:Y:S05]  /*da90*/  @!P0 BRA `(.L_x_118) ;  /* 0xfffffffc00f08947 */ /* 0x004fea000383ffff */
[----:B------:R-:W-:Y:S05]  /*daa0*/  BRA `(.L_x_241) ;  /* 0xffffff8800307947 */ /* 0x000fea000383ffff */
.L_x_129:
[----:B-1----:R1:W2:Y:S02]  /*dab0*/  SYNCS.PHASECHK.TRANS64.TRYWAIT P1, [R3+URZ+0x160], R0 ;  /* 0x00016000030075a7 */ /* 0x0022a400080211ff */
[----:B--2---:R-:W-:Y:S05]  /*dac0*/  @!P1 NANOSLEEP.SYNCS 0x989680 ;  /* 0x009896800000995d */ /* 0x004fea0003900000 */
[----:B------:R-:W2:Y:S02]  /*dad0*/  @!P1 SYNCS.PHASECHK.TRANS64 P1, [R3+URZ+0x160], R0 ;  /* 0x00016000030095a7 */ /* 0x000ea400080210ff */
[----:B--2---:R-:W-:Y:S05]  /*dae0*/  @!P1 BRA `(.L_x_129) ;  /* 0xfffffffc00f09947 */ /* 0x004fea000383ffff */
[----:B------:R-:W-:Y:S05]  /*daf0*/  BRA `(.L_x_128) ;  /* 0xffffff9400b07947 */ /* 0x000fea000383ffff */
.L_x_131:
[----:B--2---:R2:W4:Y:S02]  /*db00*/  SYNCS.PHASECHK.TRANS64.TRYWAIT P0, [R163+URZ+0x1d0], R2 ;  /* 0x0001d002a30075a7 */ /* 0x00452400080011ff */
[----:B----4-:R-:W-:Y:S05]  /*db10*/  @!P0 NANOSLEEP.SYNCS 0x989680 ;  /* 0x009896800000895d */ /* 0x010fea0003900000 */
[----:B------:R-:W4:Y:S02]  /*db20*/  @!P0 SYNCS.PHASECHK.TRANS64 P0, [R163+URZ+0x1d0], R2 ;  /* 0x0001d002a30085a7 */ /* 0x000f2400080010ff */
[----:B----4-:R-:W-:Y:S05]  /*db30*/  @!P0 BRA `(.L_x_131) ;  /* 0xfffffffc00f08947 */ /* 0x010fea000383ffff */
[----:B------:R-:W-:Y:S05]  /*db40*/  BRA `(.L_x_130) ;  /* 0xffffff98000c7947 */ /* 0x000fea000383ffff */
.L_x_140:
[----:B--2---:R2:W3:Y:S02]  /*db50*/  SYNCS.PHASECHK.TRANS64.TRYWAIT P0, [R191+URZ+0x160], R0 ;  /* 0x00016000bf0075a7 */ /* 0x0044e400080011ff */
[----:B---3--:R-:W-:Y:S05]  /*db60*/  @!P0 NANOSLEEP.SYNCS 0x989680 ;  /* 0x009896800000895d */ /* 0x008fea0003900000 */
[----:B------:R-:W3:Y:S02]  /*db70*/  @!P0 SYNCS.PHASECHK.TRANS64 P0, [R191+URZ+0x160], R0 ;  /* 0x00016000bf0085a7 */ /* 0x000ee400080010ff */
[----:B---3--:R-:W-:Y:S05]  /*db80*/  @!P0 BRA `(.L_x_140) ;  /* 0xfffffffc00f08947 */ /* 0x008fea000383ffff */
[----:B------:R-:W-:Y:S05]  /*db90*/  BRA `(.L_x_139) ;  /* 0xffffffac00187947 */ /* 0x000fea000383ffff */
.L_x_149:
[----:B--2---:R2:W3:Y:S02]  /*dba0*/  SYNCS.PHASECHK.TRANS64.TRYWAIT P0, [R0+URZ+0x160], R7 ;  /* 0x00016007000075a7 */ /* 0x0044e400080011ff */
[----:B---3--:R-:W-:Y:S05]  /*dbb0*/  @!P0 NANOSLEEP.SYNCS 0x989680 ;  /* 0x009896800000895d */ /* 0x008fea0003900000 */
[----:B------:R-:W3:Y:S02]  /*dbc0*/  @!P0 SYNCS.PHASECHK.TRANS64 P0, [R0+URZ+0x160], R7 ;  /* 0x00016007000085a7 */ /* 0x000ee400080010ff */
[----:B---3--:R-:W-:Y:S05]  /*dbd0*/  @!P0 BRA `(.L_x_149) ;  /* 0xfffffffc00f08947 */ /* 0x008fea000383ffff */
[----:B------:R-:W-:Y:S05]  /*dbe0*/  BRA `(.L_x_148) ;  /* 0xffffffc000707947 */ /* 0x000fea000383ffff */
.L_x_158:
[----:B--2---:R2:W3:Y:S02]  /*dbf0*/  SYNCS.PHASECHK.TRANS64.TRYWAIT P0, [R0+URZ+0x160], R5 ;  /* 0x00016005000075a7 */ /* 0x0044e400080011ff */
[----:B---3--:R-:W-:Y:S05]  /*dc00*/  @!P0 NANOSLEEP.SYNCS 0x989680 ;  /* 0x009896800000895d */ /* 0x008fea0003900000 */
[----:B------:R-:W3:Y:S02]  /*dc10*/  @!P0 SYNCS.PHASECHK.TRANS64 P0, [R0+URZ+0x160], R5 ;  /* 0x00016005000085a7 */ /* 0x000ee400080010ff */
[----:B---3--:R-:W-:Y:S05]  /*dc20*/  @!P0 BRA `(.L_x_158) ;  /* 0xfffffffc00f08947 */ /* 0x008fea000383ffff */
[----:B------:R-:W-:Y:S05]  /*dc30*/  BRA `(.L_x_157) ;  /* 0xffffffd400d47947 */ /* 0x000fea000383ffff */
        .weak           $__internal_0_$__cuda_sm10x_tcgen05_guardrail_trap_col_being_dealloced_not_returned_by_alloc
        .type           $__internal_0_$__cuda_sm10x_tcgen05_guardrail_trap_col_being_dealloced_not_returned_by_alloc,@function
        .size           $__internal_0_$__cuda_sm10x_tcgen05_guardrail_trap_col_being_dealloced_not_returned_by_alloc,($__internal_1_$__cuda_sm10x_tcgen05_guardrail_trap_phase_invalid_during_alloc - $__internal_0_$__cuda_sm10x_tcgen05_guardrail_trap_col_being_dealloced_not_returned_by_alloc)
$__internal_0_$__cuda_sm10x_tcgen05_guardrail_trap_col_being_dealloced_not_returned_by_alloc:
[----:B------:R-:W-:Y:S05]  /*dc40*/  BPT.TRAP 0x1 ;  /* 0x000000040000795c */ /* 0x000fea0000300000 */
[----:B------:R-:W-:-:S04]  /*dc50*/  HFMA2 R3, -RZ, RZ, 0, 0 ;  /* 0x00000000ff037431 */ /* 0x000fc800000001ff */
[----:B------:R-:W-:Y:S05]  /*dc60*/  RET.REL.NODEC R2 `(_ZN7cutlass13device_kernelINS_4gemm6kernel13GemmUniversalIN4cute5tupleIJiiiiEEENS1_10collective13CollectiveMmaINS1_35MainloopSm100TmaUmmaWarpSpecializedILi22ELi2ELi2ENS5_IJNS4_1CILi8EEENSA_ILi1EEESC_EEEEENS5_IJNSA_ILi256EEESF_NSA_ILi32EEEEEENS_12float_e5m2_tENS5_IJlSC_lEEESI_SJ_NS4_8TiledMMAINS4_8MMA_AtomIJNS4_10MMA_TraitsINS4_25SM100_MMA_F8F6F4_2x1SM_SSEJSI_SI_fSF_SF_NS4_17integral_constantINS4_4UMMA5MajorELSQ_0EEESR_NSO_INSP_7ScaleInELSS_0EEEST_EEEEEENS4_6LayoutINS5_IJSC_SC_SC_EEENS5_IJNSA_ILi0EEESY_SY_EEEEENS5_IJNS4_10UnderscoreES11_S11_EEEEENS4_18SM100_TMA_2SM_LOADENS4_14ComposedLayoutINS4_7SwizzleILi1ELi4ELi3EEENS4_18smem_ptr_flag_bitsILi8EEENSW_INS5_IJSB_SG_EEENS5_IJSG_SC_EEEEEEEvNS4_8identityENS4_28SM100_TMA_2SM_LOAD_MULTICASTES1D_vS1E_EENS_8epilogue10collective18CollectiveEpilogueINS1H_23Sm100TmaWarpSpecializedILi4ELi2ELi64ELb0ELb0EEEJNS5_IJNSA_ILi128EEESF_SG_EEENS5_IJNSW_IS1M_SC_EENSW_INSA_ILi64EEESC_EEEEESI_SJ_SI_SJ_NS1H_6fusion15FusionCallbacksIS1L_NS1S_17LinearCombinationISI_fSI_fLNS_15FloatRoundStyleE2EEES1N_S1R_JEEENS4_5SM1004TMEM4LOAD26SM100_TMEM_LOAD_32dp32b64xENS4_13SM90_TMA_LOADENS15_INS16_ILi2ELi4ELi3EEES19_NSW_INS5_IJSB_S1P_EEENS5_IJS1P_SC_EEEEEEENS4_39AutoVectorizingCopyWithAssumedAlignmentILi128EEENS4_14SM90_TMA_STOREES27_S29_S29_EEEvvEEEEvNT_6ParamsE) ;  /* 0xffffff2002e47950 */ /* 0x000fea0003c3ffff */
        .weak           $__internal_1_$__cuda_sm10x_tcgen05_guardrail_trap_phase_invalid_during_alloc
        .type           $__internal_1_$__cuda_sm10x_tcgen05_guardrail_trap_phase_invalid_during_alloc,@function
        .size           $__internal_1_$__cuda_sm10x_tcgen05_guardrail_trap_phase_invalid_during_alloc,($__internal_2_$__cuda_sm10x_tcgen05_guardrail_trap_unallocated_columns_being_dealloced - $__internal_1_$__cuda_sm10x_tcgen05_guardrail_trap_phase_invalid_during_alloc)
$__internal_1_$__cuda_sm10x_tcgen05_guardrail_trap_phase_invalid_during_alloc:
[----:B------:R-:W-:Y:S05]  /*dc70*/  BPT.TRAP 0x1 ;  /* 0x000000040000795c */ /* 0x000fea0000300000 */
[----:B------:R-:W-:-:S04]  /*dc80*/  MOV R5, 0x0 ;  /* 0x0000000000057802 */ /* 0x000fc80000000f00 */
[----:B------:R-:W-:Y:S05]  /*dc90*/  RET.REL.NODEC R4 `(_ZN7cutlass13device_kernelINS_4gemm6kernel13GemmUniversalIN4cute5tupleIJiiiiEEENS1_10collective13CollectiveMmaINS1_35MainloopSm100TmaUmmaWarpSpecializedILi22ELi2ELi2ENS5_IJNS4_1CILi8EEENSA_ILi1EEESC_EEEEENS5_IJNSA_ILi256EEESF_NSA_ILi32EEEEEENS_12float_e5m2_tENS5_IJlSC_lEEESI_SJ_NS4_8TiledMMAINS4_8MMA_AtomIJNS4_10MMA_TraitsINS4_25SM100_MMA_F8F6F4_2x1SM_SSEJSI_SI_fSF_SF_NS4_17integral_constantINS4_4UMMA5MajorELSQ_0EEESR_NSO_INSP_7ScaleInELSS_0EEEST_EEEEEENS4_6LayoutINS5_IJSC_SC_SC_EEENS5_IJNSA_ILi0EEESY_SY_EEEEENS5_IJNS4_10UnderscoreES11_S11_EEEEENS4_18SM100_TMA_2SM_LOADENS4_14ComposedLayoutINS4_7SwizzleILi1ELi4ELi3EEENS4_18smem_ptr_flag_bitsILi8EEENSW_INS5_IJSB_SG_EEENS5_IJSG_SC_EEEEEEEvNS4_8identityENS4_28SM100_TMA_2SM_LOAD_MULTICASTES1D_vS1E_EENS_8epilogue10collective18CollectiveEpilogueINS1H_23Sm100TmaWarpSpecializedILi4ELi2ELi64ELb0ELb0EEEJNS5_IJNSA_ILi128EEESF_SG_EEENS5_IJNSW_IS1M_SC_EENSW_INSA_ILi64EEESC_EEEEESI_SJ_SI_SJ_NS1H_6fusion15FusionCallbacksIS1L_NS1S_17LinearCombinationISI_fSI_fLNS_15FloatRoundStyleE2EEES1N_S1R_JEEENS4_5SM1004TMEM4LOAD26SM100_TMEM_LOAD_32dp32b64xENS4_13SM90_TMA_LOADENS15_INS16_ILi2ELi4ELi3EEES19_NSW_INS5_IJSB_S1P_EEENS5_IJS1P_SC_EEEEEEENS4_39AutoVectorizingCopyWithAssumedAlignmentILi128EEENS4_14SM90_TMA_STOREES27_S29_S29_EEEvvEEEEvNT_6ParamsE) ;  /* 0xffffff2004d87950 */ /* 0x000fea0003c3ffff */
        .weak           $__internal_2_$__cuda_sm10x_tcgen05_guardrail_trap_unallocated_columns_being_dealloced
        .type           $__internal_2_$__cuda_sm10x_tcgen05_guardrail_trap_unallocated_columns_being_dealloced,@function
        .size           $__internal_2_$__cuda_sm10x_tcgen05_guardrail_trap_unallocated_columns_being_dealloced,(.L_x_243 - $__internal_2_$__cuda_sm10x_tcgen05_guardrail_trap_unallocated_columns_being_dealloced)
$__internal_2_$__cuda_sm10x_tcgen05_guardrail_trap_unallocated_columns_being_dealloced:
[----:B------:R-:W-:Y:S05]  /*dca0*/  BPT.TRAP 0x1 ;  /* 0x000000040000795c */ /* 0x000fea0000300000 */
[----:B------:R-:W-:-:S04]  /*dcb0*/  HFMA2 R3, -RZ, RZ, 0, 0 ;  /* 0x00000000ff037431 */ /* 0x000fc800000001ff */
[----:B------:R-:W-:Y:S05]  /*dcc0*/  RET.REL.NODEC R2 `(_ZN7cutlass13device_kernelINS_4gemm6kernel13GemmUniversalIN4cute5tupleIJiiiiEEENS1_10collective13CollectiveMmaINS1_35MainloopSm100TmaUmmaWarpSpecializedILi22ELi2ELi2ENS5_IJNS4_1CILi8EEENSA_ILi1EEESC_EEEEENS5_IJNSA_ILi256EEESF_NSA_ILi32EEEEEENS_12float_e5m2_tENS5_IJlSC_lEEESI_SJ_NS4_8TiledMMAINS4_8MMA_AtomIJNS4_10MMA_TraitsINS4_25SM100_MMA_F8F6F4_2x1SM_SSEJSI_SI_fSF_SF_NS4_17integral_constantINS4_4UMMA5MajorELSQ_0EEESR_NSO_INSP_7ScaleInELSS_0EEEST_EEEEEENS4_6LayoutINS5_IJSC_SC_SC_EEENS5_IJNSA_ILi0EEESY_SY_EEEEENS5_IJNS4_10UnderscoreES11_S11_EEEEENS4_18SM100_TMA_2SM_LOADENS4_14ComposedLayoutINS4_7SwizzleILi1ELi4ELi3EEENS4_18smem_ptr_flag_bitsILi8EEENSW_INS5_IJSB_SG_EEENS5_IJSG_SC_EEEEEEEvNS4_8identityENS4_28SM100_TMA_2SM_LOAD_MULTICASTES1D_vS1E_EENS_8epilogue10collective18CollectiveEpilogueINS1H_23Sm100TmaWarpSpecializedILi4ELi2ELi64ELb0ELb0EEEJNS5_IJNSA_ILi128EEESF_SG_EEENS5_IJNSW_IS1M_SC_EENSW_INSA_ILi64EEESC_EEEEESI_SJ_SI_SJ_NS1H_6fusion15FusionCallbacksIS1L_NS1S_17LinearCombinationISI_fSI_fLNS_15FloatRoundStyleE2EEES1N_S1R_JEEENS4_5SM1004TMEM4LOAD26SM100_TMEM_LOAD_32dp32b64xENS4_13SM90_TMA_LOADENS15_INS16_ILi2ELi4ELi3EEES19_NSW_INS5_IJSB_S1P_EEENS5_IJS1P_SC_EEEEEEENS4_39AutoVectorizingCopyWithAssumedAlignmentILi128EEENS4_14SM90_TMA_STOREES27_S29_S29_EEEvvEEEEvNT_6ParamsE) ;  /* 0xffffff2002cc7950 */ /* 0x000fea0003c3ffff */
.L_x_242:
[----:B------:R-:W-:-:S00]  /*dcd0*/  BRA `(.L_x_242) ;  /* 0xfffffffc00fc7947 */ /* 0x000fc0000383ffff */
[----:B------:R-:W-:-:S00]  /*dce0*/  NOP ;  /* 0x0000000000007918 */ /* 0x000fc00000000000 */
        /* <DEDUP_REMOVED lines=9> */
.L_x_243:


//--------------------- .nv.global.init           --------------------------
	.section	.nv.global.init,"aw",@progbits
.nv.global.init:
	.type		$str$27,@object
	.size		$str$27,($str$28 - $str$27)
$str$27:
        /*0000*/ 	.byte	0x28, 0x61, 0x64, 0x64, 0x72, 0x65, 0x73, 0x73, 0x20, 0x26, 0x20, 0x6d, 0x61, 0x73, 0x6b, 0x29
        /*0010*/ 	.byte	0x20, 0x3d, 0x3d, 0x20, 0x30, 0x00
	.type		$str$28,@object
	.size		$str$28,($str$26 - $str$28)
$str$28:
        /*0016*/ 	.byte	0x2f, 0x74, 0x6d, 0x70, 0x2f, 0x63, 0x75, 0x74, 0x6c, 0x61, 0x73, 0x73, 0x5f, 0x73, 0x77, 0x65
        /*0026*/ 	.byte	0x65, 0x70, 0x5f, 0x73, 0x72, 0x63, 0x2f, 0x69, 0x6e, 0x63, 0x6c, 0x75, 0x64, 0x65, 0x2f, 0x63
        /*0036*/ 	.byte	0x75, 0x74, 0x65, 0x2f, 0x70, 0x6f, 0x69, 0x6e, 0x74, 0x65, 0x72, 0x5f, 0x66, 0x6c, 0x61, 0x67
        /*0046*/ 	.byte	0x67, 0x65, 0x64, 0x2e, 0x68, 0x70, 0x70, 0x00
	.type		$str$26,@object
	.size		$str$26,($str$25 - $str$26)
$str$26:
        /*004e*/ 	.byte	0x2f, 0x74, 0x6d, 0x70, 0x2f, 0x63, 0x75, 0x74, 0x6c, 0x61, 0x73, 0x73, 0x5f, 0x73, 0x77, 0x65
        /*005e*/ 	.byte	0x65, 0x70, 0x5f, 0x73, 0x72, 0x63, 0x2f, 0x69, 0x6e, 0x63, 0x6c, 0x75, 0x64, 0x65, 0x2f, 0x63
        /*006e*/ 	.byte	0x75, 0x74, 0x65, 0x2f, 0x61, 0x74, 0x6f, 0x6d, 0x2f, 0x63, 0x6f, 0x70, 0x79, 0x5f, 0x74, 0x72
        /*007e*/ 	.byte	0x61, 0x69, 0x74, 0x73, 0x5f, 0x73, 0x6d, 0x31, 0x30, 0x30, 0x2e, 0x68, 0x70, 0x70, 0x00
	.type		$str$25,@object
	.size		$str$25,(__unnamed_1 - $str$25)
$str$25:
        /*008d*/ 	.byte	0x28, 0x28, 0x75, 0x69, 0x6e, 0x74, 0x33, 0x32, 0x5f, 0x74, 0x28, 0x74, 0x68, 0x72, 0x65, 0x61
        /*009d*/ 	.byte	0x64, 0x49, 0x64, 0x78, 0x2e, 0x78, 0x29, 0x20, 0x2f, 0x20, 0x33, 0x32, 0x29, 0x20, 0x25, 0x20
        /*00ad*/ 	.byte	0x34, 0x29, 0x20, 0x3d, 0x3d, 0x20, 0x28, 0x28, 0x28, 0x74, 0x6d, 0x65, 0x6d, 0x5f, 0x61, 0x64
        /*00bd*/ 	.byte	0x64, 0x72, 0x20, 0x3e, 0x3e, 0x20, 0x31, 0x36, 0x29, 0x20, 0x2f, 0x20, 0x33, 0x32, 0x29, 0x20
        /*00cd*/ 	.byte	0x25, 0x20, 0x34, 0x29, 0x00
	.type		__unnamed_1,@object
	.size		__unnamed_1,(__unnamed_2 - __unnamed_1)
__unnamed_1:
        /*00d2*/ 	.byte	0x61, 0x75, 0x74, 0x6f, 0x20, 0x63, 0x75, 0x74, 0x65, 0x3a, 0x3a, 0x61, 0x73, 0x5f, 0x70, 0x6f
        /* <DEDUP_REMOVED lines=24> */
        /*0262*/ 	.byte	0x43, 0x3c, 0x38, 0x31, 0x39, 0x32, 0x3e, 0x3e, 0x3e, 0x3e, 0x5d, 0x00
	.type		__unnamed_2,@object
	.size		__unnamed_2,(__unnamed_3 - __unnamed_2)
__unnamed_2:
        /* <DEDUP_REMOVED lines=26> */
	.type		__unnamed_3,@object
	.size		__unnamed_3,(.L_3 - __unnamed_3)
__unnamed_3:
        /* <DEDUP_REMOVED lines=42> */
        /*06aa*/ 	.byte	0x3e, 0x3e, 0x3e, 0x3e, 0x5d, 0x00
.L_3:


//--------------------- .nv.shared._ZN7cutlass13device_kernelINS_4gemm6kernel13GemmUniversalIN4cute5tupleIJiiiiEEENS1_10collective13CollectiveMmaINS1_35MainloopSm100TmaUmmaWarpSpecializedILi22ELi2ELi2ENS5_IJNS4_1CILi8EEENSA_ILi1EEESC_EEEEENS5_IJNSA_ILi256EEESF_NSA_ILi32EEEEEENS_12float_e5m2_tENS5_IJlSC_lEEESI_SJ_NS4_8TiledMMAINS4_8MMA_AtomIJNS4_10MMA_TraitsINS4_25SM100_MMA_F8F6F4_2x1SM_SSEJSI_SI_fSF_SF_NS4_17integral_constantINS4_4UMMA5MajorELSQ_0EEESR_NSO_INSP_7ScaleInELSS_0EEEST_EEEEEENS4_6LayoutINS5_IJSC_SC_SC_EEENS5_IJNSA_ILi0EEESY_SY_EEEEENS5_IJNS4_10UnderscoreES11_S11_EEEEENS4_18SM100_TMA_2SM_LOADENS4_14ComposedLayoutINS4_7SwizzleILi1ELi4ELi3EEENS4_18smem_ptr_flag_bitsILi8EEENSW_INS5_IJSB_SG_EEENS5_IJSG_SC_EEEEEEEvNS4_8identityENS4_28SM100_TMA_2SM_LOAD_MULTICASTES1D_vS1E_EENS_8epilogue10collective18CollectiveEpilogueINS1H_23Sm100TmaWarpSpecializedILi4ELi2ELi64ELb0ELb0EEEJNS5_IJNSA_ILi128EEESF_SG_EEENS5_IJNSW_IS1M_SC_EENSW_INSA_ILi64EEESC_EEEEESI_SJ_SI_SJ_NS1H_6fusion15FusionCallbacksIS1L_NS1S_17LinearCombinationISI_fSI_fLNS_15FloatRoundStyleE2EEES1N_S1R_JEEENS4_5SM1004TMEM4LOAD26SM100_TMEM_LOAD_32dp32b64xENS4_13SM90_TMA_LOADENS15_INS16_ILi2ELi4ELi3EEES19_NSW_INS5_IJSB_S1P_EEENS5_IJS1P_SC_EEEEEEENS4_39AutoVectorizingCopyWithAssumedAlignmentILi128EEENS4_14SM90_TMA_STOREES27_S29_S29_EEEvvEEEEvNT_6ParamsE --------------------------
	.section	.nv.shared._ZN7cutlass13device_kernelINS_4gemm6kernel13GemmUniversalIN4cute5tupleIJiiiiEEENS1_10collective13CollectiveMmaINS1_35MainloopSm100TmaUmmaWarpSpecializedILi22ELi2ELi2ENS5_IJNS4_1CILi8EEENSA_ILi1EEESC_EEEEENS5_IJNSA_ILi256EEESF_NSA_ILi32EEEEEENS_12float_e5m2_tENS5_IJlSC_lEEESI_SJ_NS4_8TiledMMAINS4_8MMA_AtomIJNS4_10MMA_TraitsINS4_25SM100_MMA_F8F6F4_2x1SM_SSEJSI_SI_fSF_SF_NS4_17integral_constantINS4_4UMMA5MajorELSQ_0EEESR_NSO_INSP_7ScaleInELSS_0EEEST_EEEEEENS4_6LayoutINS5_IJSC_SC_SC_EEENS5_IJNSA_ILi0EEESY_SY_EEEEENS5_IJNS4_10UnderscoreES11_S11_EEEEENS4_18SM100_TMA_2SM_LOADENS4_14ComposedLayoutINS4_7SwizzleILi1ELi4ELi3EEENS4_18smem_ptr_flag_bitsILi8EEENSW_INS5_IJSB_SG_EEENS5_IJSG_SC_EEEEEEEvNS4_8identityENS4_28SM100_TMA_2SM_LOAD_MULTICASTES1D_vS1E_EENS_8epilogue10collective18CollectiveEpilogueINS1H_23Sm100TmaWarpSpecializedILi4ELi2ELi64ELb0ELb0EEEJNS5_IJNSA_ILi128EEESF_SG_EEENS5_IJNSW_IS1M_SC_EENSW_INSA_ILi64EEESC_EEEEESI_SJ_SI_SJ_NS1H_6fusion15FusionCallbacksIS1L_NS1S_17LinearCombinationISI_fSI_fLNS_15FloatRoundStyleE2EEES1N_S1R_JEEENS4_5SM1004TMEM4LOAD26SM100_TMEM_LOAD_32dp32b64xENS4_13SM90_TMA_LOADENS15_INS16_ILi2ELi4ELi3EEES19_NSW_INS5_IJSB_S1P_EEENS5_IJS1P_SC_EEEEEEENS4_39AutoVectorizingCopyWithAssumedAlignmentILi128EEENS4_14SM90_TMA_STOREES27_S29_S29_EEEvvEEEEvNT_6ParamsE,"aw",@nobits
	.sectionflags	@""
	.align	16
	.zero		1024


//--------------------- .nv.shared.reserved.0     --------------------------
	.section	.nv.shared.reserved.0,"aw",@nobits
	.weak		__nv_reservedSMEM_offset_0_alias
	.size		__nv_reservedSMEM_offset_0_alias, 0, 64
	.other		__nv_reservedSMEM_offset_0_alias,@"STO_CUDA_RESERVED_SHARED STV_DEFAULT"
__nv_reservedSMEM_offset_0_alias:
	.zero		0
.nv.shared.reserved.0:
	.zero		64
	.weak		__nv_reservedSMEM_tcgen05_partition
	.type		__nv_reservedSMEM_tcgen05_partition,@object
	.size		__nv_reservedSMEM_tcgen05_partition,(.L_0 - __nv_reservedSMEM_tcgen05_partition)
__nv_reservedSMEM_tcgen05_partition:
	.zero		32
.L_0:


//--------------------- .nv.global                --------------------------
	.section	.nv.global,"aw",@nobits
.nv.global:
	.type		_ZN40_INTERNAL_0ef674c9_4_k_cu_cb1ea391_188284cute1_E,@object
	.size		_ZN40_INTERNAL_0ef674c9_4_k_cu_cb1ea391_188284cute1_E,(_ZN40_INTERNAL_0ef674c9_4_k_cu_cb1ea391_188284cuda3std3__45__cpo6cbeginE - _ZN40_INTERNAL_0ef674c9_4_k_cu_cb1ea391_188284cute1_E)
_ZN40_INTERNAL_0ef674c9_4_k_cu_cb1ea391_188284cute1_E:
	.zero		1
	.type		_ZN40_INTERNAL_0ef674c9_4_k_cu_cb1ea391_188284cuda3std3__45__cpo6cbeginE,@object
	.size		_ZN40_INTERNAL_0ef674c9_4_k_cu_cb1ea391_188284cuda3std3__45__cpo6cbeginE,(_ZN40_INTERNAL_0ef674c9_4_k_cu_cb1ea391_188284cuda3std3__48in_placeE - _ZN40_INTERNAL_0ef674c9_4_k_cu_cb1ea391_188284cuda3std3__45__cpo6cbeginE)
_ZN40_INTERNAL_0ef674c9_4_k_cu_cb1ea391_188284cuda3std3__45__cpo6cbeginE:
	.zero		1
	.type		_ZN40_INTERNAL_0ef674c9_4_k_cu_cb1ea391_188284cuda3std3__48in_placeE,@object
	.size		_ZN40_INTERNAL_0ef674c9_4_k_cu_cb1ea391_188284cuda3std3__48in_placeE,(_ZN40_INTERNAL_0ef674c9_4_k_cu_cb1ea391_188284cuda3std6ranges3__45__cpo9iter_moveE - _ZN40_INTERNAL_0ef674c9_4_k_cu_cb1ea391_188284cuda3std3__48in_placeE)
_ZN40_INTERNAL_0ef674c9_4_k_cu_cb1ea391_188284cuda3std3__48in_placeE:
	.zero		1
	.type		_ZN40_INTERNAL_0ef674c9_4_k_cu_cb1ea391_188284cuda3std6ranges3__45__cpo9iter_moveE,@object
	.size		_ZN40_INTERNAL_0ef674c9_4_k_cu_cb1ea391_188284cuda3std6ranges3__45__cpo9iter_moveE,(_ZN40_INTERNAL_0ef674c9_4_k_cu_cb1ea391_188284cuda3std3__45__cpo5beginE - _ZN40_INTERNAL_0ef674c9_4_k_cu_cb1ea391_188284cuda3std6ranges3__45__cpo9iter_moveE)
_ZN40_INTERNAL_0ef674c9_4_k_cu_cb1ea391_188284cuda3std6ranges3__45__cpo9iter_moveE:
	.zero		1
	.type		_ZN40_INTERNAL_0ef674c9_4_k_cu_cb1ea391_188284cuda3std3__45__cpo5beginE,@object
	.size		_ZN40_INTERNAL_0ef674c9_4_k_cu_cb1ea391_188284cuda3std3__45__cpo5beginE,(_ZN40_INTERNAL_0ef674c9_4_k_cu_cb1ea391_188284cuda3std3__442_GLOBAL__N__0ef674c9_4_k_cu_cb1ea391_188286ignoreE - _ZN40_INTERNAL_0ef674c9_4_k_cu_cb1ea391_188284cuda3std3__45__cpo5beginE)
_ZN40_INTERNAL_0ef674c9_4_k_cu_cb1ea391_188284cuda3std3__45__cpo5beginE:
	.zero		1
	.type		_ZN40_INTERNAL_0ef674c9_4_k_cu_cb1ea391_188284cuda3std3__442_GLOBAL__N__0ef674c9_4_k_cu_cb1ea391_188286ignoreE,@object
	.size		_ZN40_INTERNAL_0ef674c9_4_k_cu_cb1ea391_188284cuda3std3__442_GLOBAL__N__0ef674c9_4_k_cu_cb1ea391_188286ignoreE,(_ZN40_INTERNAL_0ef674c9_4_k_cu_cb1ea391_188284cute7productE - _ZN40_INTERNAL_0ef674c9_4_k_cu_cb1ea391_188284cuda3std3__442_GLOBAL__N__0ef674c9_4_k_cu_cb1ea391_188286ignoreE)
_ZN40_INTERNAL_0ef674c9_4_k_cu_cb1ea391_188284cuda3std3__442_GLOBAL__N__0ef674c9_4_k_cu_cb1ea391_188286ignoreE:
	.zero		1
	.type		_ZN40_INTERNAL_0ef674c9_4_k_cu_cb1ea391_188284cute7productE,@object
	.size		_ZN40_INTERNAL_0ef674c9_4_k_cu_cb1ea391_188284cute7productE,(_ZN40_INTERNAL_0ef674c9_4_k_cu_cb1ea391_188284cuda3std3__45__cpo3endE - _ZN40_INTERNAL_0ef674c9_4_k_cu_cb1ea391_188284cute7productE)
_ZN40_INTERNAL_0ef674c9_4_k_cu_cb1ea391_188284cute7productE:
	.zero		1
	.type		_ZN40_INTERNAL_0ef674c9_4_k_cu_cb1ea391_188284cuda3std3__45__cpo3endE,@object
	.size		_ZN40_INTERNAL_0ef674c9_4_k_cu_cb1ea391_188284cuda3std3__45__cpo3endE,(_ZN40_INTERNAL_0ef674c9_4_k_cu_cb1ea391_188284cuda3std3__419piecewise_constructE - _ZN40_INTERNAL_0ef674c9_4_k_cu_cb1ea391_188284cuda3std3__45__cpo3endE)
_ZN40_INTERNAL_0ef674c9_4_k_cu_cb1ea391_188284cuda3std3__45__cpo3endE:
	.zero		1
	.type		_ZN40_INTERNAL_0ef674c9_4_k_cu_cb1ea391_188284cuda3std3__419piecewise_constructE,@object
	.size		_ZN40_INTERNAL_0ef674c9_4_k_cu_cb1ea391_188284cuda3std3__419piecewise_constructE,(_ZN40_INTERNAL_0ef674c9_4_k_cu_cb1ea391_188284cuda3std3__45__cpo4cendE - _ZN40_INTERNAL_0ef674c9_4_k_cu_cb1ea391_188284cuda3std3__419piecewise_constructE)
_ZN40_INTERNAL_0ef674c9_4_k_cu_cb1ea391_188284cuda3std3__419piecewise_constructE:
	.zero		1
	.type		_ZN40_INTERNAL_0ef674c9_4_k_cu_cb1ea391_188284cuda3std3__45__cpo4cendE,@object
	.size		_ZN40_INTERNAL_0ef674c9_4_k_cu_cb1ea391_188284cuda3std3__45__cpo4cendE,(_ZN40_INTERNAL_0ef674c9_4_k_cu_cb1ea391_188284cuda3std6ranges3__45__cpo4swapE - _ZN40_INTERNAL_0ef674c9_4_k_cu_cb1ea391_188284cuda3std3__45__cpo4cendE)
_ZN40_INTERNAL_0ef674c9_4_k_cu_cb1ea391_188284cuda3std3__45__cpo4cendE:
	.zero		1
	.type		_ZN40_INTERNAL_0ef674c9_4_k_cu_cb1ea391_188284cuda3std6ranges3__45__cpo4swapE,@object
	.size		_ZN40_INTERNAL_0ef674c9_4_k_cu_cb1ea391_188284cuda3std6ranges3__45__cpo4swapE,(.L_11 - _ZN40_INTERNAL_0ef674c9_4_k_cu_cb1ea391_188284cuda3std6ranges3__45__cpo4swapE)
_ZN40_INTERNAL_0ef674c9_4_k_cu_cb1ea391_188284cuda3std6ranges3__45__cpo4swapE:
	.zero		1
.L_11:


//--------------------- .nv.constant0._ZN7cutlass13device_kernelINS_4gemm6kernel13GemmUniversalIN4cute5tupleIJiiiiEEENS1_10collective13CollectiveMmaINS1_35MainloopSm100TmaUmmaWarpSpecializedILi22ELi2ELi2ENS5_IJNS4_1CILi8EEENSA_ILi1EEESC_EEEEENS5_IJNSA_ILi256EEESF_NSA_ILi32EEEEEENS_12float_e5m2_tENS5_IJlSC_lEEESI_SJ_NS4_8TiledMMAINS4_8MMA_AtomIJNS4_10MMA_TraitsINS4_25SM100_MMA_F8F6F4_2x1SM_SSEJSI_SI_fSF_SF_NS4_17integral_constantINS4_4UMMA5MajorELSQ_0EEESR_NSO_INSP_7ScaleInELSS_0EEEST_EEEEEENS4_6LayoutINS5_IJSC_SC_SC_EEENS5_IJNSA_ILi0EEESY_SY_EEEEENS5_IJNS4_10UnderscoreES11_S11_EEEEENS4_18SM100_TMA_2SM_LOADENS4_14ComposedLayoutINS4_7SwizzleILi1ELi4ELi3EEENS4_18smem_ptr_flag_bitsILi8EEENSW_INS5_IJSB_SG_EEENS5_IJSG_SC_EEEEEEEvNS4_8identityENS4_28SM100_TMA_2SM_LOAD_MULTICASTES1D_vS1E_EENS_8epilogue10collective18CollectiveEpilogueINS1H_23Sm100TmaWarpSpecializedILi4ELi2ELi64ELb0ELb0EEEJNS5_IJNSA_ILi128EEESF_SG_EEENS5_IJNSW_IS1M_SC_EENSW_INSA_ILi64EEESC_EEEEESI_SJ_SI_SJ_NS1H_6fusion15FusionCallbacksIS1L_NS1S_17LinearCombinationISI_fSI_fLNS_15FloatRoundStyleE2EEES1N_S1R_JEEENS4_5SM1004TMEM4LOAD26SM100_TMEM_LOAD_32dp32b64xENS4_13SM90_TMA_LOADENS15_INS16_ILi2ELi4ELi3EEES19_NSW_INS5_IJSB_S1P_EEENS5_IJS1P_SC_EEEEEEENS4_39AutoVectorizingCopyWithAssumedAlignmentILi128EEENS4_14SM90_TMA_STOREES27_S29_S29_EEEvvEEEEvNT_6ParamsE --------------------------
	.section	.nv.constant0._ZN7cutlass13device_kernelINS_4gemm6kernel13GemmUniversalIN4cute5tupleIJiiiiEEENS1_10collective13CollectiveMmaINS1_35MainloopSm100TmaUmmaWarpSpecializedILi22ELi2ELi2ENS5_IJNS4_1CILi8EEENSA_ILi1EEESC_EEEEENS5_IJNSA_ILi256EEESF_NSA_ILi32EEEEEENS_12float_e5m2_tENS5_IJlSC_lEEESI_SJ_NS4_8TiledMMAINS4_8MMA_AtomIJNS4_10MMA_TraitsINS4_25SM100_MMA_F8F6F4_2x1SM_SSEJSI_SI_fSF_SF_NS4_17integral_constantINS4_4UMMA5MajorELSQ_0EEESR_NSO_INSP_7ScaleInELSS_0EEEST_EEEEEENS4_6LayoutINS5_IJSC_SC_SC_EEENS5_IJNSA_ILi0EEESY_SY_EEEEENS5_IJNS4_10UnderscoreES11_S11_EEEEENS4_18SM100_TMA_2SM_LOADENS4_14ComposedLayoutINS4_7SwizzleILi1ELi4ELi3EEENS4_18smem_ptr_flag_bitsILi8EEENSW_INS5_IJSB_SG_EEENS5_IJSG_SC_EEEEEEEvNS4_8identityENS4_28SM100_TMA_2SM_LOAD_MULTICASTES1D_vS1E_EENS_8epilogue10collective18CollectiveEpilogueINS1H_23Sm100TmaWarpSpecializedILi4ELi2ELi64ELb0ELb0EEEJNS5_IJNSA_ILi128EEESF_SG_EEENS5_IJNSW_IS1M_SC_EENSW_INSA_ILi64EEESC_EEEEESI_SJ_SI_SJ_NS1H_6fusion15FusionCallbacksIS1L_NS1S_17LinearCombinationISI_fSI_fLNS_15FloatRoundStyleE2EEES1N_S1R_JEEENS4_5SM1004TMEM4LOAD26SM100_TMEM_LOAD_32dp32b64xENS4_13SM90_TMA_LOADENS15_INS16_ILi2ELi4ELi3EEES19_NSW_INS5_IJSB_S1P_EEENS5_IJS1P_SC_EEEEEEENS4_39AutoVectorizingCopyWithAssumedAlignmentILi128EEENS4_14SM90_TMA_STOREES27_S29_S29_EEEvvEEEEvNT_6ParamsE,"a",@progbits
	.sectionflags	@""
	.align	4
.nv.constant0._ZN7cutlass13device_kernelINS_4gemm6kernel13GemmUniversalIN4cute5tupleIJiiiiEEENS1_10collective13CollectiveMmaINS1_35MainloopSm100TmaUmmaWarpSpecializedILi22ELi2ELi2ENS5_IJNS4_1CILi8EEENSA_ILi1EEESC_EEEEENS5_IJNSA_ILi256EEESF_NSA_ILi32EEEEEENS_12float_e5m2_tENS5_IJlSC_lEEESI_SJ_NS4_8TiledMMAINS4_8MMA_AtomIJNS4_10MMA_TraitsINS4_25SM100_MMA_F8F6F4_2x1SM_SSEJSI_SI_fSF_SF_NS4_17integral_constantINS4_4UMMA5MajorELSQ_0EEESR_NSO_INSP_7ScaleInELSS_0EEEST_EEEEEENS4_6LayoutINS5_IJSC_SC_SC_EEENS5_IJNSA_ILi0EEESY_SY_EEEEENS5_IJNS4_10UnderscoreES11_S11_EEEEENS4_18SM100_TMA_2SM_LOADENS4_14ComposedLayoutINS4_7SwizzleILi1ELi4ELi3EEENS4_18smem_ptr_flag_bitsILi8EEENSW_INS5_IJSB_SG_EEENS5_IJSG_SC_EEEEEEEvNS4_8identityENS4_28SM100_TMA_2SM_LOAD_MULTICASTES1D_vS1E_EENS_8epilogue10collective18CollectiveEpilogueINS1H_23Sm100TmaWarpSpecializedILi4ELi2ELi64ELb0ELb0EEEJNS5_IJNSA_ILi128EEESF_SG_EEENS5_IJNSW_IS1M_SC_EENSW_INSA_ILi64EEESC_EEEEESI_SJ_SI_SJ_NS1H_6fusion15FusionCallbacksIS1L_NS1S_17LinearCombinationISI_fSI_fLNS_15FloatRoundStyleE2EEES1N_S1R_JEEENS4_5SM1004TMEM4LOAD26SM100_TMEM_LOAD_32dp32b64xENS4_13SM90_TMA_LOADENS15_INS16_ILi2ELi4ELi3EEES19_NSW_INS5_IJSB_S1P_EEENS5_IJS1P_SC_EEEEEEENS4_39AutoVectorizingCopyWithAssumedAlignmentILi128EEENS4_14SM90_TMA_STOREES27_S29_S29_EEEvvEEEEvNT_6ParamsE:
	.zero		2944


//--------------------- SYMBOLS --------------------------

	.type		.nv.reservedSmem.offset0,@object
	.size		.nv.reservedSmem.offset0,0x4
	.type		.nv.reservedSmem.cap,@object
	.size		.nv.reservedSmem.cap,0x4
	.type		__assertfail,@function
